	.target	sm_100a

	.elftype	@"ET_EXEC"


//--------------------- .note.nv.tkinfo           --------------------------
	.section	.note.nv.tkinfo,"",@"SHT_NOTE"
	.sectionflags	@"SHF_NOTE_NV_TKINFO"
	.tkinfo
        /*0018*/ 	.word	0x00000002
        /*0030*/ 	.string	""
        /*0030*/ 	.string	"ptxas"
        /*0030*/ 	.string	"Cuda compilation tools, release 13.0, V13.0.88"
        /*0030*/ 	.string	"Build cuda_13.0.r13.0/compiler.36424714_0"
        /*0030*/ 	.string	"-arch sm_100a -m 64 "



//--------------------- .note.nv.cuinfo           --------------------------
	.section	.note.nv.cuinfo,"",@"SHT_NOTE"
	.sectionflags	@"SHF_NOTE_NV_CUINFO"
        /*0018*/ 	.short	0x0002
        /*001a*/ 	.short	0x0064
        /*001c*/ 	.short	0x0082
	.zero		2


//--------------------- .nv.info                  --------------------------
	.section	.nv.info,"",@"SHT_CUDA_INFO"
	.align	4


	//----- nvinfo : EIATTR_REGCOUNT
	.align		4
        /*0000*/ 	.byte	0x04, 0x2f
        /*0002*/ 	.short	(.L_19 - .L_18)
	.align		4
.L_18:
        /*0004*/ 	.word	index@(_ZN7cutlass13device_kernelINS_4conv6kernel13ConvUniversalINS1_16ConvProblemShapeILNS1_8OperatorE0ELi3EEENS1_10collective14CollectiveConvINS1_47MainloopSm100TmaUmmaWarpSpecializedImplicitGemmILS5_0ELi4ELi3ELi1ELi2EN4cute5tupleIJNSA_1CILi1EEESD_SD_EEEEENSB_IJNSC_ILi128EEENSC_ILi64EEENSB_IJSH_EEEEEENS_10tfloat32_tESK_NSA_8TiledMMAINSA_8MMA_AtomIJNSA_17SM100_MMA_TF32_SSISK_SK_fLi128ELi64ELNSA_4UMMA5MajorE0ELSP_0ELNSO_7ScaleInE0ELSQ_0EEEEEENSA_6LayoutISE_NSB_IJNSC_ILi0EEESU_SU_EEEEENSB_IJNSA_10UnderscoreESX_SX_EEEEENS7_6detail27Sm100ImplicitGemmTileTraitsINSA_20SM90_TMA_LOAD_IM2COLENSA_14ComposedLayoutINSA_7SwizzleILi3ELi4ELi3EEENSA_18smem_ptr_flag_bitsILi32EEENST_INSB_IJNSC_ILi8EEENSC_ILi32EEEEEENSB_IJS19_SD_EEEEEEEvEENS11_INSA_13SM90_TMA_LOADES1D_vEEEENS_8epilogue10collective18CollectiveEpilogueINS1I_23Sm100TmaWarpSpecializedILi4ELi2ELi16ELb1ELb0EEEJSJ_NSB_IJNST_ISG_SD_EENST_INSC_ILi16EEESD_EEEEESK_NSB_IJNSB_IJllllEEESD_SU_EEESK_S1S_NS1I_6fusion15FusionCallbacksIS1M_NS1T_17LinearCombinationISK_fSK_fLNS_15FloatRoundStyleE2EEESJ_S1Q_JEEENSA_5SM1004TMEM4LOAD26SM100_TMEM_LOAD_32dp32b16xES12_NS13_INS14_ILi2ELi4ELi3EEES17_NST_INSB_IJS18_S1O_EEENSB_IJS1O_SD_EEEEEEENSA_39AutoVectorizingCopyWithAssumedAlignmentILi128EEENSA_21SM90_TMA_STORE_IM2COLES27_S29_S29_EEEvvEEEEvNT_6ParamsE)
        /*0008*/ 	.word	0x00000080


	//----- nvinfo : EIATTR_FRAME_SIZE
	.align		4
.L_19:
        /*000c*/ 	.byte	0x04, 0x11
        /*000e*/ 	.short	(.L_21 - .L_20)
	.align		4
.L_20:
        /*0010*/ 	.word	index@($__internal_2_$__cuda_sm10x_tcgen05_guardrail_trap_unallocated_columns_being_dealloced)
        /*0014*/ 	.word	0x00000008


	//----- nvinfo : EIATTR_FRAME_SIZE
	.align		4
.L_21:
        /*0018*/ 	.byte	0x04, 0x11
        /*001a*/ 	.short	(.L_23 - .L_22)
	.align		4
.L_22:
        /*001c*/ 	.word	index@($__internal_1_$__cuda_sm10x_tcgen05_guardrail_trap_phase_invalid_during_alloc)
        /*0020*/ 	.word	0x00000008


	//----- nvinfo : EIATTR_FRAME_SIZE
	.align		4
.L_23:
        /*0024*/ 	.byte	0x04, 0x11
        /*0026*/ 	.short	(.L_25 - .L_24)
	.align		4
.L_24:
        /*0028*/ 	.word	index@($__internal_0_$__cuda_sm10x_tcgen05_guardrail_trap_col_being_dealloced_not_returned_by_alloc)
        /*002c*/ 	.word	0x00000008


	//----- nvinfo : EIATTR_FRAME_SIZE
	.align		4
.L_25:
        /*0030*/ 	.byte	0x04, 0x11
        /*0032*/ 	.short	(.L_27 - .L_26)
	.align		4
.L_26:
        /*0034*/ 	.word	index@(_ZN7cutlass13device_kernelINS_4conv6kernel13ConvUniversalINS1_16ConvProblemShapeILNS1_8OperatorE0ELi3EEENS1_10collective14CollectiveConvINS1_47MainloopSm100TmaUmmaWarpSpecializedImplicitGemmILS5_0ELi4ELi3ELi1ELi2EN4cute5tupleIJNSA_1CILi1EEESD_SD_EEEEENSB_IJNSC_ILi128EEENSC_ILi64EEENSB_IJSH_EEEEEENS_10tfloat32_tESK_NSA_8TiledMMAINSA_8MMA_AtomIJNSA_17SM100_MMA_TF32_SSISK_SK_fLi128ELi64ELNSA_4UMMA5MajorE0ELSP_0ELNSO_7ScaleInE0ELSQ_0EEEEEENSA_6LayoutISE_NSB_IJNSC_ILi0EEESU_SU_EEEEENSB_IJNSA_10UnderscoreESX_SX_EEEEENS7_6detail27Sm100ImplicitGemmTileTraitsINSA_20SM90_TMA_LOAD_IM2COLENSA_14ComposedLayoutINSA_7SwizzleILi3ELi4ELi3EEENSA_18smem_ptr_flag_bitsILi32EEENST_INSB_IJNSC_ILi8EEENSC_ILi32EEEEEENSB_IJS19_SD_EEEEEEEvEENS11_INSA_13SM90_TMA_LOADES1D_vEEEENS_8epilogue10collective18CollectiveEpilogueINS1I_23Sm100TmaWarpSpecializedILi4ELi2ELi16ELb1ELb0EEEJSJ_NSB_IJNST_ISG_SD_EENST_INSC_ILi16EEESD_EEEEESK_NSB_IJNSB_IJllllEEESD_SU_EEESK_S1S_NS1I_6fusion15FusionCallbacksIS1M_NS1T_17LinearCombinationISK_fSK_fLNS_15FloatRoundStyleE2EEESJ_S1Q_JEEENSA_5SM1004TMEM4LOAD26SM100_TMEM_LOAD_32dp32b16xES12_NS13_INS14_ILi2ELi4ELi3EEES17_NST_INSB_IJS18_S1O_EEENSB_IJS1O_SD_EEEEEEENSA_39AutoVectorizingCopyWithAssumedAlignmentILi128EEENSA_21SM90_TMA_STORE_IM2COLES27_S29_S29_EEEvvEEEEvNT_6ParamsE)
        /*0038*/ 	.word	0x00000008


	//----- nvinfo : EIATTR_MIN_STACK_SIZE
	.align		4
.L_27:
        /*003c*/ 	.byte	0x04, 0x12
        /*003e*/ 	.short	(.L_29 - .L_28)
	.align		4
.L_28:
        /*0040*/ 	.word	index@(_ZN7cutlass13device_kernelINS_4conv6kernel13ConvUniversalINS1_16ConvProblemShapeILNS1_8OperatorE0ELi3EEENS1_10collective14CollectiveConvINS1_47MainloopSm100TmaUmmaWarpSpecializedImplicitGemmILS5_0ELi4ELi3ELi1ELi2EN4cute5tupleIJNSA_1CILi1EEESD_SD_EEEEENSB_IJNSC_ILi128EEENSC_ILi64EEENSB_IJSH_EEEEEENS_10tfloat32_tESK_NSA_8TiledMMAINSA_8MMA_AtomIJNSA_17SM100_MMA_TF32_SSISK_SK_fLi128ELi64ELNSA_4UMMA5MajorE0ELSP_0ELNSO_7ScaleInE0ELSQ_0EEEEEENSA_6LayoutISE_NSB_IJNSC_ILi0EEESU_SU_EEEEENSB_IJNSA_10UnderscoreESX_SX_EEEEENS7_6detail27Sm100ImplicitGemmTileTraitsINSA_20SM90_TMA_LOAD_IM2COLENSA_14ComposedLayoutINSA_7SwizzleILi3ELi4ELi3EEENSA_18smem_ptr_flag_bitsILi32EEENST_INSB_IJNSC_ILi8EEENSC_ILi32EEEEEENSB_IJS19_SD_EEEEEEEvEENS11_INSA_13SM90_TMA_LOADES1D_vEEEENS_8epilogue10collective18CollectiveEpilogueINS1I_23Sm100TmaWarpSpecializedILi4ELi2ELi16ELb1ELb0EEEJSJ_NSB_IJNST_ISG_SD_EENST_INSC_ILi16EEESD_EEEEESK_NSB_IJNSB_IJllllEEESD_SU_EEESK_S1S_NS1I_6fusion15FusionCallbacksIS1M_NS1T_17LinearCombinationISK_fSK_fLNS_15FloatRoundStyleE2EEESJ_S1Q_JEEENSA_5SM1004TMEM4LOAD26SM100_TMEM_LOAD_32dp32b16xES12_NS13_INS14_ILi2ELi4ELi3EEES17_NST_INSB_IJS18_S1O_EEENSB_IJS1O_SD_EEEEEEENSA_39AutoVectorizingCopyWithAssumedAlignmentILi128EEENSA_21SM90_TMA_STORE_IM2COLES27_S29_S29_EEEvvEEEEvNT_6ParamsE)
        /*0044*/ 	.word	0x00000008
.L_29:


//--------------------- .nv.compat                --------------------------
	.section	.nv.compat,"",@"SHT_CUDA_COMPAT_INFO"
	.align	4
        /*0000*/ 	.byte	0x02, 0x09, 0x01, 0x00, 0x02, 0x02, 0x02, 0x00, 0x02, 0x05, 0x05, 0x00, 0x03, 0x07, 0x01, 0x01
        /*0010*/ 	.byte	0x02, 0x03, 0x01, 0x00, 0x02, 0x06, 0x01, 0x00, 0x04, 0x0b, 0x08, 0x00, 0x09, 0x00, 0x00, 0x00
        /*0020*/ 	.byte	0x00, 0x00, 0x00, 0x00


//--------------------- .nv.info._ZN7cutlass13device_kernelINS_4conv6kernel13ConvUniversalINS1_16ConvProblemShapeILNS1_8OperatorE0ELi3EEENS1_10collective14CollectiveConvINS1_47MainloopSm100TmaUmmaWarpSpecializedImplicitGemmILS5_0ELi4ELi3ELi1ELi2EN4cute5tupleIJNSA_1CILi1EEESD_SD_EEEEENSB_IJNSC_ILi128EEENSC_ILi64EEENSB_IJSH_EEEEEENS_10tfloat32_tESK_NSA_8TiledMMAINSA_8MMA_AtomIJNSA_17SM100_MMA_TF32_SSISK_SK_fLi128ELi64ELNSA_4UMMA5MajorE0ELSP_0ELNSO_7ScaleInE0ELSQ_0EEEEEENSA_6LayoutISE_NSB_IJNSC_ILi0EEESU_SU_EEEEENSB_IJNSA_10UnderscoreESX_SX_EEEEENS7_6detail27Sm100ImplicitGemmTileTraitsINSA_20SM90_TMA_LOAD_IM2COLENSA_14ComposedLayoutINSA_7SwizzleILi3ELi4ELi3EEENSA_18smem_ptr_flag_bitsILi32EEENST_INSB_IJNSC_ILi8EEENSC_ILi32EEEEEENSB_IJS19_SD_EEEEEEEvEENS11_INSA_13SM90_TMA_LOADES1D_vEEEENS_8epilogue10collective18CollectiveEpilogueINS1I_23Sm100TmaWarpSpecializedILi4ELi2ELi16ELb1ELb0EEEJSJ_NSB_IJNST_ISG_SD_EENST_INSC_ILi16EEESD_EEEEESK_NSB_IJNSB_IJllllEEESD_SU_EEESK_S1S_NS1I_6fusion15FusionCallbacksIS1M_NS1T_17LinearCombinationISK_fSK_fLNS_15FloatRoundStyleE2EEESJ_S1Q_JEEENSA_5SM1004TMEM4LOAD26SM100_TMEM_LOAD_32dp32b16xES12_NS13_INS14_ILi2ELi4ELi3EEES17_NST_INSB_IJS18_S1O_EEENSB_IJS1O_SD_EEEEEEENSA_39AutoVectorizingCopyWithAssumedAlignmentILi128EEENSA_21SM90_TMA_STORE_IM2COLES27_S29_S29_EEEvvEEEEvNT_6ParamsE --------------------------
	.section	.nv.info._ZN7cutlass13device_kernelINS_4conv6kernel13ConvUniversalINS1_16ConvProblemShapeILNS1_8OperatorE0ELi3EEENS1_10collective14CollectiveConvINS1_47MainloopSm100TmaUmmaWarpSpecializedImplicitGemmILS5_0ELi4ELi3ELi1ELi2EN4cute5tupleIJNSA_1CILi1EEESD_SD_EEEEENSB_IJNSC_ILi128EEENSC_ILi64EEENSB_IJSH_EEEEEENS_10tfloat32_tESK_NSA_8TiledMMAINSA_8MMA_AtomIJNSA_17SM100_MMA_TF32_SSISK_SK_fLi128ELi64ELNSA_4UMMA5MajorE0ELSP_0ELNSO_7ScaleInE0ELSQ_0EEEEEENSA_6LayoutISE_NSB_IJNSC_ILi0EEESU_SU_EEEEENSB_IJNSA_10UnderscoreESX_SX_EEEEENS7_6detail27Sm100ImplicitGemmTileTraitsINSA_20SM90_TMA_LOAD_IM2COLENSA_14ComposedLayoutINSA_7SwizzleILi3ELi4ELi3EEENSA_18smem_ptr_flag_bitsILi32EEENST_INSB_IJNSC_ILi8EEENSC_ILi32EEEEEENSB_IJS19_SD_EEEEEEEvEENS11_INSA_13SM90_TMA_LOADES1D_vEEEENS_8epilogue10collective18CollectiveEpilogueINS1I_23Sm100TmaWarpSpecializedILi4ELi2ELi16ELb1ELb0EEEJSJ_NSB_IJNST_ISG_SD_EENST_INSC_ILi16EEESD_EEEEESK_NSB_IJNSB_IJllllEEESD_SU_EEESK_S1S_NS1I_6fusion15FusionCallbacksIS1M_NS1T_17LinearCombinationISK_fSK_fLNS_15FloatRoundStyleE2EEESJ_S1Q_JEEENSA_5SM1004TMEM4LOAD26SM100_TMEM_LOAD_32dp32b16xES12_NS13_INS14_ILi2ELi4ELi3EEES17_NST_INSB_IJS18_S1O_EEENSB_IJS1O_SD_EEEEEEENSA_39AutoVectorizingCopyWithAssumedAlignmentILi128EEENSA_21SM90_TMA_STORE_IM2COLES27_S29_S29_EEEvvEEEEvNT_6ParamsE,"",@"SHT_CUDA_INFO"
	.sectionflags	@""
	.align	4


	//----- nvinfo : EIATTR_CUDA_API_VERSION
	.align		4
        /*0000*/ 	.byte	0x04, 0x37
        /*0002*/ 	.short	(.L_31 - .L_30)
.L_30:
        /*0004*/ 	.word	0x00000082


	//----- nvinfo : EIATTR_KPARAM_INFO
	.align		4
.L_31:
        /*0008*/ 	.byte	0x04, 0x17
        /*000a*/ 	.short	(.L_33 - .L_32)
.L_32:
        /*000c*/ 	.word	0x00000000
        /*0010*/ 	.short	0x0000
        /*0012*/ 	.short	0x0000
        /*0014*/ 	.byte	0x00, 0xf0, 0x01, 0x24


	//----- nvinfo : EIATTR_AT_ENTRY_FRAGMENTS
	.align		4
.L_33:
        /*0018*/ 	.byte	0x04, 0x4f
        /*001a*/ 	.short	(.L_35 - .L_34)


	//   ....[0]....
.L_34:
        /*001c*/ 	.word	0x00000006


	//----- nvinfo : EIATTR_RESERVED_SMEM_USED
	.align		4
.L_35:
        /*0020*/ 	.byte	0x01, 0x41
	.zero		2


	//----- nvinfo : EIATTR_SPARSE_MMA_MASK
	.align		4
        /*0024*/ 	.byte	0x03, 0x50
        /*0026*/ 	.short	0x0000


	//----- nvinfo : EIATTR_TCGEN05_1CTA_USED
	.align		4
        /*0028*/ 	.byte	0x01, 0x51
	.zero		2


	//----- nvinfo : EIATTR_MAXREG_COUNT
	.align		4
        /*002c*/ 	.byte	0x03, 0x1b
        /*002e*/ 	.short	0x00ff


	//----- nvinfo : EIATTR_NUM_BARRIERS
	.align		4
        /*0030*/ 	.byte	0x02, 0x4c
        /*0032*/ 	.byte	0x07
	.zero		1


	//----- nvinfo : EIATTR_EXTERNS
	.align		4
        /*0034*/ 	.byte	0x04, 0x0f
        /*0036*/ 	.short	(.L_37 - .L_36)


	//   ....[0]....
	.align		4
.L_36:
        /*0038*/ 	.word	index@(__assertfail)


	//----- nvinfo : EIATTR_MERCURY_ISA_VERSION
	.align		4
.L_37:
        /*003c*/ 	.byte	0x03, 0x5f
        /*003e*/ 	.short	0x0101


	//----- nvinfo : EIATTR_INT_WARP_WIDE_INSTR_OFFSETS
	.align		4
        /*0040*/ 	.byte	0x04, 0x31
        /*0042*/ 	.short	(.L_39 - .L_38)


	//   ....[0]....
.L_38:
        /*0044*/ 	.word	0x0000ae40


	//   ....[1]....
        /*0048*/ 	.word	0x0000ae60


	//   ....[2]....
        /*004c*/ 	.word	0x0000aea0


	//   ....[3]....
        /*0050*/ 	.word	0x0000ba00


	//   ....[4]....
        /*0054*/ 	.word	0x0000bbb0


	//   ....[5]....
        /*0058*/ 	.word	0x0000bbd0


	//   ....[6]....
        /*005c*/ 	.word	0x0000bd80


	//   ....[7]....
        /*0060*/ 	.word	0x0000bda0


	//   ....[8]....
        /*0064*/ 	.word	0x0000c010


	//   ....[9]....
        /*0068*/ 	.word	0x0000c080


	//----- nvinfo : EIATTR_COOP_GROUP_MASK_REGIDS
	.align		4
.L_39:
        /*006c*/ 	.byte	0x04, 0x29
        /*006e*/ 	.short	(.L_41 - .L_40)


	//   ....[0]....
.L_40:
        /*0070*/ 	.word	0xffffffff


	//   ....[1]....
        /*0074*/ 	.word	0xffffffff


	//   ....[2]....
        /*0078*/ 	.word	0xffffffff


	//   ....[3]....
        /*007c*/ 	.word	0xffffffff


	//   ....[4]....
        /*0080*/ 	.word	0xffffffff


	//   ....[5]....
        /*0084*/ 	.word	0xffffffff


	//   ....[6]....
        /*0088*/ 	.word	0xffffffff


	//   ....[7]....
        /*008c*/ 	.word	0xffffffff


	//   ....[8]....
        /*0090*/ 	.word	0xffffffff


	//   ....[9]....
        /*0094*/ 	.word	0xffffffff


	//   ....[10]....
        /*0098*/ 	.word	0xffffffff


	//   ....[11]....
        /*009c*/ 	.word	0xffffffff


	//----- nvinfo : EIATTR_COOP_GROUP_INSTR_OFFSETS
	.align		4
.L_41:
        /*00a0*/ 	.byte	0x04, 0x28
        /*00a2*/ 	.short	(.L_43 - .L_42)


	//   ....[0]....
.L_42:
        /*00a4*/ 	.word	0x000000a0


	//   ....[1]....
        /*00a8*/ 	.word	0x00000550


	//   ....[2]....
        /*00ac*/ 	.word	0x000006b0


	//   ....[3]....
        /*00b0*/ 	.word	0x00000860


	//   ....[4]....
        /*00b4*/ 	.word	0x00000990


	//   ....[5]....
        /*00b8*/ 	.word	0x00000b90


	//   ....[6]....
        /*00bc*/ 	.word	0x00009070


	//   ....[7]....
        /*00c0*/ 	.word	0x00009b60


	//   ....[8]....
        /*00c4*/ 	.word	0x00009d70


	//   ....[9]....
        /*00c8*/ 	.word	0x00009da0


	//   ....[10]....
        /*00cc*/ 	.word	0x0000ad30


	//   ....[11]....
        /*00d0*/ 	.word	0x0000af70


	//----- nvinfo : EIATTR_VRC_CTA_INIT_COUNT
	.align		4
.L_43:
        /*00d4*/ 	.byte	0x02, 0x4a
        /*00d6*/ 	.byte	0x80
	.zero		1


	//----- nvinfo : EIATTR_SYSCALL_OFFSETS
	.align		4
        /*00d8*/ 	.byte	0x04, 0x46
        /*00da*/ 	.short	(.L_45 - .L_44)


	//   ....[0]....
.L_44:
        /*00dc*/ 	.word	0x0000cbb0


	//   ....[1]....
        /*00e0*/ 	.word	0x0000cc70


	//   ....[2]....
        /*00e4*/ 	.word	0x0000d4c0


	//   ....[3]....
        /*00e8*/ 	.word	0x0000de30


	//   ....[4]....
        /*00ec*/ 	.word	0x0000e790


	//   ....[5]....
        /*00f0*/ 	.word	0x0000f0f0


	//----- nvinfo : EIATTR_MBARRIER_INSTR_OFFSETS
	.align		4
.L_45:
        /*00f4*/ 	.byte	0x04, 0x39
        /*00f6*/ 	.short	(.L_47 - .L_46)


	//   ....[0]....
.L_46:
        /*00f8*/ 	.word	0x00000620
        /*00fc*/ 	.word	0x000000ff
        /*0100*/ 	.word	0x00000000
        /*0104*/ 	.short	0x0100
        /*0106*/ 	.byte	0x05
	.zero		1


	//   ....[1]....
        /*0108*/ 	.word	0x00000630
        /*010c*/ 	.word	0x000000ff
        /*0110*/ 	.word	0x00000020
        /*0114*/ 	.short	0x0100
        /*0116*/ 	.byte	0x05
	.zero		1


	//   ....[2]....
        /*0118*/ 	.word	0x00000640
        /*011c*/ 	.word	0x000000ff
        /*0120*/ 	.word	0x00000008
        /*0124*/ 	.short	0x0100
        /*0126*/ 	.byte	0x05
	.zero		1


	//   ....[3]....
        /*0128*/ 	.word	0x00000650
        /*012c*/ 	.word	0x000000ff
        /*0130*/ 	.word	0x00000028
        /*0134*/ 	.short	0x0100
        /*0136*/ 	.byte	0x05
	.zero		1


	//   ....[4]....
        /*0138*/ 	.word	0x00000660
        /*013c*/ 	.word	0x000000ff
        /*0140*/ 	.word	0x00000010
        /*0144*/ 	.short	0x0100
        /*0146*/ 	.byte	0x05
	.zero		1


	//   ....[5]....
        /*0148*/ 	.word	0x00000670
        /*014c*/ 	.word	0x000000ff
        /*0150*/ 	.word	0x00000030
        /*0154*/ 	.short	0x0100
        /*0156*/ 	.byte	0x05
	.zero		1


	//   ....[6]....
        /*0158*/ 	.word	0x00000680
        /*015c*/ 	.word	0x000000ff
        /*0160*/ 	.word	0x00000018
        /*0164*/ 	.short	0x0100
        /*0166*/ 	.byte	0x05
	.zero		1


	//   ....[7]....
        /*0168*/ 	.word	0x00000690
        /*016c*/ 	.word	0x000000ff
        /*0170*/ 	.word	0x00000038
        /*0174*/ 	.short	0x0100
        /*0176*/ 	.byte	0x05
	.zero		1


	//   ....[8]....
        /*0178*/ 	.word	0x000007d0
        /*017c*/ 	.word	0x000000ff
        /*0180*/ 	.word	0x00000040
        /*0184*/ 	.short	0x0100
        /*0186*/ 	.byte	0x05
	.zero		1


	//   ....[9]....
        /*0188*/ 	.word	0x000007e0
        /*018c*/ 	.word	0x000000ff
        /*0190*/ 	.word	0x00000060
        /*0194*/ 	.short	0x0100
        /*0196*/ 	.byte	0x05
	.zero		1


	//   ....[10]....
        /*0198*/ 	.word	0x000007f0
        /*019c*/ 	.word	0x000000ff
        /*01a0*/ 	.word	0x00000048
        /*01a4*/ 	.short	0x0100
        /*01a6*/ 	.byte	0x05
	.zero		1


	//   ....[11]....
        /*01a8*/ 	.word	0x00000800
        /*01ac*/ 	.word	0x000000ff
        /*01b0*/ 	.word	0x00000068
        /*01b4*/ 	.short	0x0100
        /*01b6*/ 	.byte	0x05
	.zero		1


	//   ....[12]....
        /*01b8*/ 	.word	0x00000810
        /*01bc*/ 	.word	0x000000ff
        /*01c0*/ 	.word	0x00000050
        /*01c4*/ 	.short	0x0100
        /*01c6*/ 	.byte	0x05
	.zero		1


	//   ....[13]....
        /*01c8*/ 	.word	0x00000820
        /*01cc*/ 	.word	0x000000ff
        /*01d0*/ 	.word	0x00000070
        /*01d4*/ 	.short	0x0100
        /*01d6*/ 	.byte	0x05
	.zero		1


	//   ....[14]....
        /*01d8*/ 	.word	0x00000830
        /*01dc*/ 	.word	0x000000ff
        /*01e0*/ 	.word	0x00000058
        /*01e4*/ 	.short	0x0100
        /*01e6*/ 	.byte	0x05
	.zero		1


	//   ....[15]....
        /*01e8*/ 	.word	0x00000840
        /*01ec*/ 	.word	0x000000ff
        /*01f0*/ 	.word	0x00000078
        /*01f4*/ 	.short	0x0100
        /*01f6*/ 	.byte	0x05
	.zero		1


	//   ....[16]....
        /*01f8*/ 	.word	0x00000960
        /*01fc*/ 	.word	0x000000ff
        /*0200*/ 	.word	0x00000080
        /*0204*/ 	.short	0x0100
        /*0206*/ 	.byte	0x05
	.zero		1


	//   ....[17]....
        /*0208*/ 	.word	0x00000970
        /*020c*/ 	.word	0x000000ff
        /*0210*/ 	.word	0x00000088
        /*0214*/ 	.short	0x0100
        /*0216*/ 	.byte	0x05
	.zero		1


	//   ....[18]....
        /*0218*/ 	.word	0x00000b60
        /*021c*/ 	.word	0x000000ff
        /*0220*/ 	.word	0x00000090
        /*0224*/ 	.short	0x0100
        /*0226*/ 	.byte	0x05
	.zero		1


	//   ....[19]....
        /*0228*/ 	.word	0x00000b70
        /*022c*/ 	.word	0x000000ff
        /*0230*/ 	.word	0x00000098
        /*0234*/ 	.short	0x0100
        /*0236*/ 	.byte	0x05
	.zero		1


	//   ....[20]....
        /*0238*/ 	.word	0x00000df0
        /*023c*/ 	.word	0x000000ff
        /*0240*/ 	.word	0x000000a0
        /*0244*/ 	.short	0x0100
        /*0246*/ 	.byte	0x05
	.zero		1


	//   ....[21]....
        /*0248*/ 	.word	0x00000e00
        /*024c*/ 	.word	0x000000ff
        /*0250*/ 	.word	0x000000b0
        /*0254*/ 	.short	0x0100
        /*0256*/ 	.byte	0x05
	.zero		1


	//   ....[22]....
        /*0258*/ 	.word	0x00000e10
        /*025c*/ 	.word	0x000000ff
        /*0260*/ 	.word	0x000000a8
        /*0264*/ 	.short	0x0100
        /*0266*/ 	.byte	0x05
	.zero		1


	//   ....[23]....
        /*0268*/ 	.word	0x00000e20
        /*026c*/ 	.word	0x000000ff
        /*0270*/ 	.word	0x000000b8
        /*0274*/ 	.short	0x0100
        /*0276*/ 	.byte	0x05
	.zero		1


	//   ....[24]....
        /*0278*/ 	.word	0x00001580
        /*027c*/ 	.word	0x00000003
        /*0280*/ 	.word	0x00000020
        /*0284*/ 	.short	0x010a
        /*0286*/ 	.byte	0xff
	.zero		1


	//   ....[25]....
        /*0288*/ 	.word	0x00003490
        /*028c*/ 	.word	0x000000ff
        /*0290*/ 	.word	0x00000020
        /*0294*/ 	.short	0x010a
        /*0296*/ 	.byte	0x04
	.zero		1


	//   ....[26]....
        /*0298*/ 	.word	0x00003a90
        /*029c*/ 	.word	0x0000006c
        /*02a0*/ 	.word	0x00000020
        /*02a4*/ 	.short	0x010a
        /*02a6*/ 	.byte	0xff
	.zero		1


	//   ....[27]....
        /*02a8*/ 	.word	0x00005350
        /*02ac*/ 	.word	0x00000004
        /*02b0*/ 	.word	0x00000088
        /*02b4*/ 	.short	0x0101
        /*02b6*/ 	.byte	0xff
	.zero		1


	//   ....[28]....
        /*02b8*/ 	.word	0x00005360
        /*02bc*/ 	.word	0x00000003
        /*02c0*/ 	.word	0x00000020
        /*02c4*/ 	.short	0x010a
        /*02c6*/ 	.byte	0xff
	.zero		1


	//   ....[29]....
        /*02c8*/ 	.word	0x00007210
        /*02cc*/ 	.word	0x000000ff
        /*02d0*/ 	.word	0x00000020
        /*02d4*/ 	.short	0x010a
        /*02d6*/ 	.byte	0x04
	.zero		1


	//   ....[30]....
        /*02d8*/ 	.word	0x00007820
        /*02dc*/ 	.word	0x0000006a
        /*02e0*/ 	.word	0x00000020
        /*02e4*/ 	.short	0x010a
        /*02e6*/ 	.byte	0xff
	.zero		1


	//   ....[31]....
        /*02e8*/ 	.word	0x00009080
        /*02ec*/ 	.word	0x00000004
        /*02f0*/ 	.word	0x00000090
        /*02f4*/ 	.short	0x010a
        /*02f6*/ 	.byte	0xff
	.zero		1


	//   ....[32]....
        /*02f8*/ 	.word	0x00009160
        /*02fc*/ 	.word	0x00000002
        /*0300*/ 	.word	0x00000000
        /*0304*/ 	.short	0x0101
        /*0306*/ 	.byte	0xff
	.zero		1


	//   ....[33]....
        /*0308*/ 	.word	0x00009650
        /*030c*/ 	.word	0x00000003
        /*0310*/ 	.word	0x00000000
        /*0314*/ 	.short	0x010a
        /*0316*/ 	.byte	0xff
	.zero		1


	//   ....[34]....
        /*0318*/ 	.word	0x000096c0
        /*031c*/ 	.word	0x00000002
        /*0320*/ 	.word	0x00000000
        /*0324*/ 	.short	0x010a
        /*0326*/ 	.byte	0xff
	.zero		1


	//   ....[35]....
        /*0328*/ 	.word	0x00009750
        /*032c*/ 	.word	0x00000000
        /*0330*/ 	.word	0x00000000
        /*0334*/ 	.short	0x010a
        /*0336*/ 	.byte	0xff
	.zero		1


	//   ....[36]....
        /*0338*/ 	.word	0x000097e0
        /*033c*/ 	.word	0x00000007
        /*0340*/ 	.word	0x00000000
        /*0344*/ 	.short	0x010a
        /*0346*/ 	.byte	0xff
	.zero		1


	//   ....[37]....
        /*0348*/ 	.word	0x00009930
        /*034c*/ 	.word	0x000000ff
        /*0350*/ 	.word	0x00000098
        /*0354*/ 	.short	0x010a
        /*0356*/ 	.byte	0x06
	.zero		1


	//   ....[38]....
        /*0358*/ 	.word	0x000099d0
        /*035c*/ 	.word	0x000000ff
        /*0360*/ 	.word	0x00000090
        /*0364*/ 	.short	0x010a
        /*0366*/ 	.byte	0x06
	.zero		1


	//   ....[39]....
        /*0368*/ 	.word	0x00009a70
        /*036c*/ 	.word	0x00000003
        /*0370*/ 	.word	0x00000000
        /*0374*/ 	.short	0x0101
        /*0376*/ 	.byte	0xff
	.zero		1


	//   ....[40]....
        /*0378*/ 	.word	0x00009ab0
        /*037c*/ 	.word	0x000000ff
        /*0380*/ 	.word	0x00000098
        /*0384*/ 	.short	0x0106
        /*0386*/ 	.byte	0x06
	.zero		1


	//   ....[41]....
        /*0388*/ 	.word	0x00009ae0
        /*038c*/ 	.word	0x00000000
        /*0390*/ 	.word	0x00000098
        /*0394*/ 	.short	0x010a
        /*0396*/ 	.byte	0xff
	.zero		1


	//   ....[42]....
        /*0398*/ 	.word	0x0000a0a0
        /*039c*/ 	.word	0x00000002
        /*03a0*/ 	.word	0x00000090
        /*03a4*/ 	.short	0x010a
        /*03a6*/ 	.byte	0xff
	.zero		1


	//   ....[43]....
        /*03a8*/ 	.word	0x0000a160
        /*03ac*/ 	.word	0x00000011
        /*03b0*/ 	.word	0x00000000
        /*03b4*/ 	.short	0x0101
        /*03b6*/ 	.byte	0xff
	.zero		1


	//   ....[44]....
        /*03b8*/ 	.word	0x0000a170
        /*03bc*/ 	.word	0x00000003
        /*03c0*/ 	.word	0x000000b0
        /*03c4*/ 	.short	0x010a
        /*03c6*/ 	.byte	0xff
	.zero		1


	//   ....[45]....
        /*03c8*/ 	.word	0x0000a1f0
        /*03cc*/ 	.word	0x00000005
        /*03d0*/ 	.word	0x00000000
        /*03d4*/ 	.short	0x010a
        /*03d6*/ 	.byte	0xff
	.zero		1


	//   ....[46]....
        /*03d8*/ 	.word	0x0000a2b0
        /*03dc*/ 	.word	0x00000011
        /*03e0*/ 	.word	0x00000000
        /*03e4*/ 	.short	0x010a
        /*03e6*/ 	.byte	0xff
	.zero		1


	//   ....[47]....
        /*03e8*/ 	.word	0x0000a3f0
        /*03ec*/ 	.word	0x00000005
        /*03f0*/ 	.word	0x00000000
        /*03f4*/ 	.short	0x010a
        /*03f6*/ 	.byte	0xff
	.zero		1


	//   ....[48]....
        /*03f8*/ 	.word	0x0000ac90
        /*03fc*/ 	.word	0x00000002
        /*0400*/ 	.word	0x00000000
        /*0404*/ 	.short	0x010a
        /*0406*/ 	.byte	0xff
	.zero		1


	//   ....[49]....
        /*0408*/ 	.word	0x0000ad10
        /*040c*/ 	.word	0x00000009
        /*0410*/ 	.word	0x00000000
        /*0414*/ 	.short	0x010a
        /*0416*/ 	.byte	0xff
	.zero		1


	//   ....[50]....
        /*0418*/ 	.word	0x0000b230
        /*041c*/ 	.word	0x00000012
        /*0420*/ 	.word	0x00000090
        /*0424*/ 	.short	0x010a
        /*0426*/ 	.byte	0xff
	.zero		1


	//   ....[51]....
        /*0428*/ 	.word	0x0000b2f0
        /*042c*/ 	.word	0x00000000
        /*0430*/ 	.word	0x00000000
        /*0434*/ 	.short	0x0101
        /*0436*/ 	.byte	0xff
	.zero		1


	//   ....[52]....
        /*0438*/ 	.word	0x0000b600
        /*043c*/ 	.word	0x00000012
        /*0440*/ 	.word	0x00000088
        /*0444*/ 	.short	0x010a
        /*0446*/ 	.byte	0xff
	.zero		1


	//   ....[53]....
        /*0448*/ 	.word	0x0000b7e0
        /*044c*/ 	.word	0x00000012
        /*0450*/ 	.word	0x00000060
        /*0454*/ 	.short	0x010a
        /*0456*/ 	.byte	0xff
	.zero		1


	//   ....[54]....
        /*0458*/ 	.word	0x0000bb40
        /*045c*/ 	.word	0x00000012
        /*0460*/ 	.word	0x00000040
        /*0464*/ 	.short	0x010b
        /*0466*/ 	.byte	0xff
	.zero		1


	//   ....[55]....
        /*0468*/ 	.word	0x0000bb50
        /*046c*/ 	.word	0x00000000
        /*0470*/ 	.word	0x00000000
        /*0474*/ 	.short	0x0101
        /*0476*/ 	.byte	0xff
	.zero		1


	//   ....[56]....
        /*0478*/ 	.word	0x0000bb60
        /*047c*/ 	.word	0x00000012
        /*0480*/ 	.word	0x00000068
        /*0484*/ 	.short	0x010a
        /*0486*/ 	.byte	0xff
	.zero		1


	//   ....[57]....
        /*0488*/ 	.word	0x0000bd20
        /*048c*/ 	.word	0x00000012
        /*0490*/ 	.word	0x00000048
        /*0494*/ 	.short	0x010b
        /*0496*/ 	.byte	0xff
	.zero		1


	//   ....[58]....
        /*0498*/ 	.word	0x0000bd30
        /*049c*/ 	.word	0x00000000
        /*04a0*/ 	.word	0x00000000
        /*04a4*/ 	.short	0x0101
        /*04a6*/ 	.byte	0xff
	.zero		1


	//   ....[59]....
        /*04a8*/ 	.word	0x0000bd40
        /*04ac*/ 	.word	0x00000012
        /*04b0*/ 	.word	0x00000070
        /*04b4*/ 	.short	0x010a
        /*04b6*/ 	.byte	0xff
	.zero		1


	//   ....[60]....
        /*04b8*/ 	.word	0x0000bef0
        /*04bc*/ 	.word	0x00000012
        /*04c0*/ 	.word	0x00000050
        /*04c4*/ 	.short	0x010b
        /*04c6*/ 	.byte	0xff
	.zero		1


	//   ....[61]....
        /*04c8*/ 	.word	0x0000bf70
        /*04cc*/ 	.word	0x00000010
        /*04d0*/ 	.word	0x00000000
        /*04d4*/ 	.short	0x0101
        /*04d6*/ 	.byte	0xff
	.zero		1


	//   ....[62]....
        /*04d8*/ 	.word	0x0000bfa0
        /*04dc*/ 	.word	0x00000012
        /*04e0*/ 	.word	0x00000078
        /*04e4*/ 	.short	0x010a
        /*04e6*/ 	.byte	0xff
	.zero		1


	//   ....[63]....
        /*04e8*/ 	.word	0x0000c1b0
        /*04ec*/ 	.word	0x00000012
        /*04f0*/ 	.word	0x00000058
        /*04f4*/ 	.short	0x010b
        /*04f6*/ 	.byte	0xff
	.zero		1


	//   ....[64]....
        /*04f8*/ 	.word	0x0000c1c0
        /*04fc*/ 	.word	0x00000020
        /*0500*/ 	.word	0x00000000
        /*0504*/ 	.short	0x0101
        /*0506*/ 	.byte	0xff
	.zero		1


	//   ....[65]....
        /*0508*/ 	.word	0x0000c1f0
        /*050c*/ 	.word	0x00000012
        /*0510*/ 	.word	0x00000060
        /*0514*/ 	.short	0x010a
        /*0516*/ 	.byte	0xff
	.zero		1


	//   ....[66]....
        /*0518*/ 	.word	0x0000c210
        /*051c*/ 	.word	0x00000012
        /*0520*/ 	.word	0x00000068
        /*0524*/ 	.short	0x010a
        /*0526*/ 	.byte	0xff
	.zero		1


	//   ....[67]....
        /*0528*/ 	.word	0x0000c230
        /*052c*/ 	.word	0x00000012
        /*0530*/ 	.word	0x00000070
        /*0534*/ 	.short	0x010a
        /*0536*/ 	.byte	0xff
	.zero		1


	//   ....[68]....
        /*0538*/ 	.word	0x0000c260
        /*053c*/ 	.word	0x00000012
        /*0540*/ 	.word	0x00000078
        /*0544*/ 	.short	0x010a
        /*0546*/ 	.byte	0xff
	.zero		1


	//   ....[69]....
        /*0548*/ 	.word	0x0000c5d0
        /*054c*/ 	.word	0x0000005d
        /*0550*/ 	.word	0x00000090
        /*0554*/ 	.short	0x010a
        /*0556*/ 	.byte	0xff
	.zero		1


	//   ....[70]....
        /*0558*/ 	.word	0x0000c6d0
        /*055c*/ 	.word	0x00000002
        /*0560*/ 	.word	0x00000000
        /*0564*/ 	.short	0x0101
        /*0566*/ 	.byte	0xff
	.zero		1


	//   ....[71]....
        /*0568*/ 	.word	0x0000d0e0
        /*056c*/ 	.word	0x0000005d
        /*0570*/ 	.word	0x00000040
        /*0574*/ 	.short	0x010a
        /*0576*/ 	.byte	0xff
	.zero		1


	//   ....[72]....
        /*0578*/ 	.word	0x0000d1c0
        /*057c*/ 	.word	0x00000076
        /*0580*/ 	.word	0x000000a0
        /*0584*/ 	.short	0x010a
        /*0586*/ 	.byte	0xff
	.zero		1


	//   ....[73]....
        /*0588*/ 	.word	0x0000d2e0
        /*058c*/ 	.word	0x0000005d
        /*0590*/ 	.word	0x00000040
        /*0594*/ 	.short	0x010a
        /*0596*/ 	.byte	0xff
	.zero		1


	//   ....[74]....
        /*0598*/ 	.word	0x0000d3d0
        /*059c*/ 	.word	0x00000076
        /*05a0*/ 	.word	0x000000a0
        /*05a4*/ 	.short	0x010a
        /*05a6*/ 	.byte	0xff
	.zero		1


	//   ....[75]....
        /*05a8*/ 	.word	0x0000db90
        /*05ac*/ 	.word	0x00000000
        /*05b0*/ 	.word	0x00000000
        /*05b4*/ 	.short	0x0101
        /*05b6*/ 	.byte	0xff
	.zero		1


	//   ....[76]....
        /*05b8*/ 	.word	0x0000dba0
        /*05bc*/ 	.word	0x0000007b
        /*05c0*/ 	.word	0x00000040
        /*05c4*/ 	.short	0x010a
        /*05c6*/ 	.byte	0xff
	.zero		1


	//   ....[77]....
        /*05c8*/ 	.word	0x0000dc80
        /*05cc*/ 	.word	0x0000007b
        /*05d0*/ 	.word	0x00000040
        /*05d4*/ 	.short	0x010a
        /*05d6*/ 	.byte	0xff
	.zero		1


	//   ....[78]....
        /*05d8*/ 	.word	0x0000e4f0
        /*05dc*/ 	.word	0x0000007c
        /*05e0*/ 	.word	0x00000000
        /*05e4*/ 	.short	0x0101
        /*05e6*/ 	.byte	0xff
	.zero		1


	//   ....[79]....
        /*05e8*/ 	.word	0x0000e510
        /*05ec*/ 	.word	0x0000007b
        /*05f0*/ 	.word	0x00000040
        /*05f4*/ 	.short	0x010a
        /*05f6*/ 	.byte	0xff
	.zero		1


	//   ....[80]....
        /*05f8*/ 	.word	0x0000e5e0
        /*05fc*/ 	.word	0x0000007b
        /*0600*/ 	.word	0x00000040
        /*0604*/ 	.short	0x010a
        /*0606*/ 	.byte	0xff
	.zero		1


	//   ....[81]....
        /*0608*/ 	.word	0x0000ee50
        /*060c*/ 	.word	0x0000007c
        /*0610*/ 	.word	0x00000000
        /*0614*/ 	.short	0x0101
        /*0616*/ 	.byte	0xff
	.zero		1


	//   ....[82]....
        /*0618*/ 	.word	0x0000ee70
        /*061c*/ 	.word	0x0000007b
        /*0620*/ 	.word	0x00000040
        /*0624*/ 	.short	0x010a
        /*0626*/ 	.byte	0xff
	.zero		1


	//   ....[83]....
        /*0628*/ 	.word	0x0000ef40
        /*062c*/ 	.word	0x0000007b
        /*0630*/ 	.word	0x00000040
        /*0634*/ 	.short	0x010a
        /*0636*/ 	.byte	0xff
	.zero		1


	//   ....[84]....
        /*0638*/ 	.word	0x0000f220
        /*063c*/ 	.word	0x00000076
        /*0640*/ 	.word	0x00000000
        /*0644*/ 	.short	0x0101
        /*0646*/ 	.byte	0xff
	.zero		1


	//   ....[85]....
        /*0648*/ 	.word	0x0000f810
        /*064c*/ 	.word	0x00000002
        /*0650*/ 	.word	0x00000000
        /*0654*/ 	.short	0x0101
        /*0656*/ 	.byte	0xff
	.zero		1


	//   ....[86]....
        /*0658*/ 	.word	0x0000fa50
        /*065c*/ 	.word	0x00000000
        /*0660*/ 	.word	0x00000000
        /*0664*/ 	.short	0x0101
        /*0666*/ 	.byte	0xff
	.zero		1


	//   ....[87]....
        /*0668*/ 	.word	0x0000faa0
        /*066c*/ 	.word	0x00000000
        /*0670*/ 	.word	0x00000020
        /*0674*/ 	.short	0x010a
        /*0676*/ 	.byte	0xff
	.zero		1


	//   ....[88]....
        /*0678*/ 	.word	0x0000fb20
        /*067c*/ 	.word	0x00000000
        /*0680*/ 	.word	0x00000020
        /*0684*/ 	.short	0x010a
        /*0686*/ 	.byte	0xff
	.zero		1


	//   ....[89]....
        /*0688*/ 	.word	0x0000fb70
        /*068c*/ 	.word	0x00000004
        /*0690*/ 	.word	0x00000090
        /*0694*/ 	.short	0x010a
        /*0696*/ 	.byte	0xff
	.zero		1


	//   ....[90]....
        /*0698*/ 	.word	0x0000fbc0
        /*069c*/ 	.word	0x00000003
        /*06a0*/ 	.word	0x00000000
        /*06a4*/ 	.short	0x010a
        /*06a6*/ 	.byte	0xff
	.zero		1


	//   ....[91]....
        /*06a8*/ 	.word	0x0000fc10
        /*06ac*/ 	.word	0x00000002
        /*06b0*/ 	.word	0x00000000
        /*06b4*/ 	.short	0x010a
        /*06b6*/ 	.byte	0xff
	.zero		1


	//   ....[92]....
        /*06b8*/ 	.word	0x0000fc60
        /*06bc*/ 	.word	0x00000000
        /*06c0*/ 	.word	0x00000000
        /*06c4*/ 	.short	0x010a
        /*06c6*/ 	.byte	0xff
	.zero		1


	//   ....[93]....
        /*06c8*/ 	.word	0x0000fcb0
        /*06cc*/ 	.word	0x00000000
        /*06d0*/ 	.word	0x00000098
        /*06d4*/ 	.short	0x010a
        /*06d6*/ 	.byte	0xff
	.zero		1


	//   ....[94]....
        /*06d8*/ 	.word	0x0000fd00
        /*06dc*/ 	.word	0x00000000
        /*06e0*/ 	.word	0x00000090
        /*06e4*/ 	.short	0x010a
        /*06e6*/ 	.byte	0xff
	.zero		1


	//   ....[95]....
        /*06e8*/ 	.word	0x0000fd50
        /*06ec*/ 	.word	0x00000002
        /*06f0*/ 	.word	0x00000090
        /*06f4*/ 	.short	0x010a
        /*06f6*/ 	.byte	0xff
	.zero		1


	//   ....[96]....
        /*06f8*/ 	.word	0x0000fda0
        /*06fc*/ 	.word	0x00000003
        /*0700*/ 	.word	0x000000b0
        /*0704*/ 	.short	0x010a
        /*0706*/ 	.byte	0xff
	.zero		1


	//   ....[97]....
        /*0708*/ 	.word	0x0000fdf0
        /*070c*/ 	.word	0x00000011
        /*0710*/ 	.word	0x00000000
        /*0714*/ 	.short	0x010a
        /*0716*/ 	.byte	0xff
	.zero		1


	//   ....[98]....
        /*0718*/ 	.word	0x0000fe40
        /*071c*/ 	.word	0x00000002
        /*0720*/ 	.word	0x00000000
        /*0724*/ 	.short	0x010a
        /*0726*/ 	.byte	0xff
	.zero		1


	//   ....[99]....
        /*0728*/ 	.word	0x0000fe90
        /*072c*/ 	.word	0x00000009
        /*0730*/ 	.word	0x00000000
        /*0734*/ 	.short	0x010a
        /*0736*/ 	.byte	0xff
	.zero		1


	//   ....[100]....
        /*0738*/ 	.word	0x0000fee0
        /*073c*/ 	.word	0x00000012
        /*0740*/ 	.word	0x00000090
        /*0744*/ 	.short	0x010a
        /*0746*/ 	.byte	0xff
	.zero		1


	//   ....[101]....
        /*0748*/ 	.word	0x0000ff30
        /*074c*/ 	.word	0x00000012
        /*0750*/ 	.word	0x00000088
        /*0754*/ 	.short	0x010a
        /*0756*/ 	.byte	0xff
	.zero		1


	//   ....[102]....
        /*0758*/ 	.word	0x0000ff80
        /*075c*/ 	.word	0x00000012
        /*0760*/ 	.word	0x00000060
        /*0764*/ 	.short	0x010a
        /*0766*/ 	.byte	0xff
	.zero		1


	//   ....[103]....
        /*0768*/ 	.word	0x0000ffd0
        /*076c*/ 	.word	0x00000012
        /*0770*/ 	.word	0x00000068
        /*0774*/ 	.short	0x010a
        /*0776*/ 	.byte	0xff
	.zero		1


	//   ....[104]....
        /*0778*/ 	.word	0x00010020
        /*077c*/ 	.word	0x00000012
        /*0780*/ 	.word	0x00000070
        /*0784*/ 	.short	0x010a
        /*0786*/ 	.byte	0xff
	.zero		1


	//   ....[105]....
        /*0788*/ 	.word	0x00010070
        /*078c*/ 	.word	0x00000012
        /*0790*/ 	.word	0x00000078
        /*0794*/ 	.short	0x010a
        /*0796*/ 	.byte	0xff
	.zero		1


	//   ....[106]....
        /*0798*/ 	.word	0x000100c0
        /*079c*/ 	.word	0x00000012
        /*07a0*/ 	.word	0x00000060
        /*07a4*/ 	.short	0x010a
        /*07a6*/ 	.byte	0xff
	.zero		1


	//   ....[107]....
        /*07a8*/ 	.word	0x00010110
        /*07ac*/ 	.word	0x00000012
        /*07b0*/ 	.word	0x00000068
        /*07b4*/ 	.short	0x010a
        /*07b6*/ 	.byte	0xff
	.zero		1


	//   ....[108]....
        /*07b8*/ 	.word	0x00010160
        /*07bc*/ 	.word	0x00000012
        /*07c0*/ 	.word	0x00000070
        /*07c4*/ 	.short	0x010a
        /*07c6*/ 	.byte	0xff
	.zero		1


	//   ....[109]....
        /*07c8*/ 	.word	0x000101b0
        /*07cc*/ 	.word	0x0000005d
        /*07d0*/ 	.word	0x00000090
        /*07d4*/ 	.short	0x010a
        /*07d6*/ 	.byte	0xff
	.zero		1


	//   ....[110]....
        /*07d8*/ 	.word	0x00010200
        /*07dc*/ 	.word	0x0000005d
        /*07e0*/ 	.word	0x00000040
        /*07e4*/ 	.short	0x010a
        /*07e6*/ 	.byte	0xff
	.zero		1


	//   ....[111]....
        /*07e8*/ 	.word	0x00010250
        /*07ec*/ 	.word	0x00000076
        /*07f0*/ 	.word	0x000000a0
        /*07f4*/ 	.short	0x010a
        /*07f6*/ 	.byte	0xff
	.zero		1


	//   ....[112]....
        /*07f8*/ 	.word	0x000102a0
        /*07fc*/ 	.word	0x0000007b
        /*0800*/ 	.word	0x00000040
        /*0804*/ 	.short	0x010a
        /*0806*/ 	.byte	0xff
	.zero		1


	//   ....[113]....
        /*0808*/ 	.word	0x000102f0
        /*080c*/ 	.word	0x0000007b
        /*0810*/ 	.word	0x00000040
        /*0814*/ 	.short	0x010a
        /*0816*/ 	.byte	0xff
	.zero		1


	//   ....[114]....
        /*0818*/ 	.word	0x00010340
        /*081c*/ 	.word	0x0000007b
        /*0820*/ 	.word	0x00000040
        /*0824*/ 	.short	0x010a
        /*0826*/ 	.byte	0xff
	.zero		1


	//----- nvinfo : EIATTR_NUM_MBARRIERS
	.align		4
.L_47:
        /*0828*/ 	.byte	0x03, 0x38
        /*082a*/ 	.short	0x0018


	//----- nvinfo : EIATTR_EXIT_INSTR_OFFSETS
	.align		4
        /*082c*/ 	.byte	0x04, 0x1c
        /*082e*/ 	.short	(.L_49 - .L_48)


	//   ....[0]....
.L_48:
        /*0830*/ 	.word	0x00009810


	//   ....[1]....
        /*0834*/ 	.word	0x00009ac0


	//   ....[2]....
        /*0838*/ 	.word	0x00009b10


	//   ....[3]....
        /*083c*/ 	.word	0x0000af80


	//   ....[4]....
        /*0840*/ 	.word	0x0000c290


	//   ....[5]....
        /*0844*/ 	.word	0x0000c2c0


	//   ....[6]....
        /*0848*/ 	.word	0x0000f940


	//   ....[7]....
        /*084c*/ 	.word	0x0000f9c0


	//   ....[8]....
        /*0850*/ 	.word	0x0000f9f0


	//   ....[9]....
        /*0854*/ 	.word	0x0000fa60


	//----- nvinfo : EIATTR_MAX_THREADS
	.align		4
.L_49:
        /*0858*/ 	.byte	0x04, 0x05
        /*085a*/ 	.short	(.L_51 - .L_50)
.L_50:
        /*085c*/ 	.word	0x00000100
        /*0860*/ 	.word	0x00000001
        /*0864*/ 	.word	0x00000001


	//----- nvinfo : EIATTR_CRS_STACK_SIZE
	.align		4
.L_51:
        /*0868*/ 	.byte	0x04, 0x1e
        /*086a*/ 	.short	(.L_53 - .L_52)
.L_52:
        /*086c*/ 	.word	0x00000000


	//----- nvinfo : EIATTR_CBANK_PARAM_SIZE
	.align		4
.L_53:
        /*0870*/ 	.byte	0x03, 0x19
        /*0872*/ 	.short	0x0900


	//----- nvinfo : EIATTR_PARAM_CBANK
	.align		4
        /*0874*/ 	.byte	0x04, 0x0a
        /*0876*/ 	.short	(.L_55 - .L_54)
	.align		4
.L_54:
        /*0878*/ 	.word	index@(.nv.constant0._ZN7cutlass13device_kernelINS_4conv6kernel13ConvUniversalINS1_16ConvProblemShapeILNS1_8OperatorE0ELi3EEENS1_10collective14CollectiveConvINS1_47MainloopSm100TmaUmmaWarpSpecializedImplicitGemmILS5_0ELi4ELi3ELi1ELi2EN4cute5tupleIJNSA_1CILi1EEESD_SD_EEEEENSB_IJNSC_ILi128EEENSC_ILi64EEENSB_IJSH_EEEEEENS_10tfloat32_tESK_NSA_8TiledMMAINSA_8MMA_AtomIJNSA_17SM100_MMA_TF32_SSISK_SK_fLi128ELi64ELNSA_4UMMA5MajorE0ELSP_0ELNSO_7ScaleInE0ELSQ_0EEEEEENSA_6LayoutISE_NSB_IJNSC_ILi0EEESU_SU_EEEEENSB_IJNSA_10UnderscoreESX_SX_EEEEENS7_6detail27Sm100ImplicitGemmTileTraitsINSA_20SM90_TMA_LOAD_IM2COLENSA_14ComposedLayoutINSA_7SwizzleILi3ELi4ELi3EEENSA_18smem_ptr_flag_bitsILi32EEENST_INSB_IJNSC_ILi8EEENSC_ILi32EEEEEENSB_IJS19_SD_EEEEEEEvEENS11_INSA_13SM90_TMA_LOADES1D_vEEEENS_8epilogue10collective18CollectiveEpilogueINS1I_23Sm100TmaWarpSpecializedILi4ELi2ELi16ELb1ELb0EEEJSJ_NSB_IJNST_ISG_SD_EENST_INSC_ILi16EEESD_EEEEESK_NSB_IJNSB_IJllllEEESD_SU_EEESK_S1S_NS1I_6fusion15FusionCallbacksIS1M_NS1T_17LinearCombinationISK_fSK_fLNS_15FloatRoundStyleE2EEESJ_S1Q_JEEENSA_5SM1004TMEM4LOAD26SM100_TMEM_LOAD_32dp32b16xES12_NS13_INS14_ILi2ELi4ELi3EEES17_NST_INSB_IJS18_S1O_EEENSB_IJS1O_SD_EEEEEEENSA_39AutoVectorizingCopyWithAssumedAlignmentILi128EEENSA_21SM90_TMA_STORE_IM2COLES27_S29_S29_EEEvvEEEEvNT_6ParamsE)
        /*087c*/ 	.short	0x0380
        /*087e*/ 	.short	0x0900


	//----- nvinfo : EIATTR_SW_WAR
	.align		4
.L_55:
        /*0880*/ 	.byte	0x04, 0x36
        /*0882*/ 	.short	(.L_57 - .L_56)
.L_56:
        /*0884*/ 	.word	0x00000008
.L_57:


//--------------------- .nv.callgraph             --------------------------
	.section	.nv.callgraph,"",@"SHT_CUDA_CALLGRAPH"
	.align	4
	.sectionentsize	8
	.align		4
        /*0000*/ 	.word	0x00000000
	.align		4
        /*0004*/ 	.word	0xffffffff
	.align		4
        /*0008*/ 	.word	index@(_ZN7cutlass13device_kernelINS_4conv6kernel13ConvUniversalINS1_16ConvProblemShapeILNS1_8OperatorE0ELi3EEENS1_10collective14CollectiveConvINS1_47MainloopSm100TmaUmmaWarpSpecializedImplicitGemmILS5_0ELi4ELi3ELi1ELi2EN4cute5tupleIJNSA_1CILi1EEESD_SD_EEEEENSB_IJNSC_ILi128EEENSC_ILi64EEENSB_IJSH_EEEEEENS_10tfloat32_tESK_NSA_8TiledMMAINSA_8MMA_AtomIJNSA_17SM100_MMA_TF32_SSISK_SK_fLi128ELi64ELNSA_4UMMA5MajorE0ELSP_0ELNSO_7ScaleInE0ELSQ_0EEEEEENSA_6LayoutISE_NSB_IJNSC_ILi0EEESU_SU_EEEEENSB_IJNSA_10UnderscoreESX_SX_EEEEENS7_6detail27Sm100ImplicitGemmTileTraitsINSA_20SM90_TMA_LOAD_IM2COLENSA_14ComposedLayoutINSA_7SwizzleILi3ELi4ELi3EEENSA_18smem_ptr_flag_bitsILi32EEENST_INSB_IJNSC_ILi8EEENSC_ILi32EEEEEENSB_IJS19_SD_EEEEEEEvEENS11_INSA_13SM90_TMA_LOADES1D_vEEEENS_8epilogue10collective18CollectiveEpilogueINS1I_23Sm100TmaWarpSpecializedILi4ELi2ELi16ELb1ELb0EEEJSJ_NSB_IJNST_ISG_SD_EENST_INSC_ILi16EEESD_EEEEESK_NSB_IJNSB_IJllllEEESD_SU_EEESK_S1S_NS1I_6fusion15FusionCallbacksIS1M_NS1T_17LinearCombinationISK_fSK_fLNS_15FloatRoundStyleE2EEESJ_S1Q_JEEENSA_5SM1004TMEM4LOAD26SM100_TMEM_LOAD_32dp32b16xES12_NS13_INS14_ILi2ELi4ELi3EEES17_NST_INSB_IJS18_S1O_EEENSB_IJS1O_SD_EEEEEEENSA_39AutoVectorizingCopyWithAssumedAlignmentILi128EEENSA_21SM90_TMA_STORE_IM2COLES27_S29_S29_EEEvvEEEEvNT_6ParamsE)
	.align		4
        /*000c*/ 	.word	index@(__assertfail)
	.align		4
        /*0010*/ 	.word	0x00000000
	.align		4
        /*0014*/ 	.word	0xfffffffe
	.align		4
        /*0018*/ 	.word	0x00000000
	.align		4
        /*001c*/ 	.word	0xfffffffd
	.align		4
        /*0020*/ 	.word	0x00000000
	.align		4
        /*0024*/ 	.word	0xfffffffc


//--------------------- .nv.constant4             --------------------------
	.section	.nv.constant4,"a",@progbits
	.align	8
	.align		8
.nv.constant4:
        /*0000*/ 	.dword	__assertfail
	.align		8
        /*0008*/ 	.dword	__unnamed_1
	.align		8
        /*0010*/ 	.dword	__unnamed_2
	.align		8
        /*0018*/ 	.dword	_ZN39_INTERNAL_4221bfeb_4_k_cu_e29945b3_32114cuda3std3__45__cpo5beginE
	.align		8
        /*0020*/ 	.dword	_ZN39_INTERNAL_4221bfeb_4_k_cu_e29945b3_32114cuda3std3__45__cpo3endE
	.align		8
        /*0028*/ 	.dword	_ZN39_INTERNAL_4221bfeb_4_k_cu_e29945b3_32114cuda3std3__45__cpo6cbeginE
	.align		8
        /*0030*/ 	.dword	_ZN39_INTERNAL_4221bfeb_4_k_cu_e29945b3_32114cuda3std3__45__cpo4cendE
	.align		8
        /*0038*/ 	.dword	_ZN39_INTERNAL_4221bfeb_4_k_cu_e29945b3_32114cuda3std3__441_GLOBAL__N__4221bfeb_4_k_cu_e29945b3_32116ignoreE
	.align		8
        /*0040*/ 	.dword	_ZN39_INTERNAL_4221bfeb_4_k_cu_e29945b3_32114cuda3std3__419piecewise_constructE
	.align		8
        /*0048*/ 	.dword	_ZN39_INTERNAL_4221bfeb_4_k_cu_e29945b3_32114cuda3std3__48in_placeE
	.align		8
        /*0050*/ 	.dword	_ZN39_INTERNAL_4221bfeb_4_k_cu_e29945b3_32114cuda3std6ranges3__45__cpo4swapE
	.align		8
        /*0058*/ 	.dword	_ZN39_INTERNAL_4221bfeb_4_k_cu_e29945b3_32114cuda3std6ranges3__45__cpo9iter_moveE
	.align		8
        /*0060*/ 	.dword	_ZN39_INTERNAL_4221bfeb_4_k_cu_e29945b3_32114cute7productE
	.align		8
        /*0068*/ 	.dword	_ZN39_INTERNAL_4221bfeb_4_k_cu_e29945b3_32114cute1_E
	.align		8
        /*0070*/ 	.dword	$str$27
	.align		8
        /*0078*/ 	.dword	$str$28
	.align		8
        /*0080*/ 	.dword	$str$29
	.align		8
        /*0088*/ 	.dword	$str$30


//--------------------- .text._ZN7cutlass13device_kernelINS_4conv6kernel13ConvUniversalINS1_16ConvProblemShapeILNS1_8OperatorE0ELi3EEENS1_10collective14CollectiveConvINS1_47MainloopSm100TmaUmmaWarpSpecializedImplicitGemmILS5_0ELi4ELi3ELi1ELi2EN4cute5tupleIJNSA_1CILi1EEESD_SD_EEEEENSB_IJNSC_ILi128EEENSC_ILi64EEENSB_IJSH_EEEEEENS_10tfloat32_tESK_NSA_8TiledMMAINSA_8MMA_AtomIJNSA_17SM100_MMA_TF32_SSISK_SK_fLi128ELi64ELNSA_4UMMA5MajorE0ELSP_0ELNSO_7ScaleInE0ELSQ_0EEEEEENSA_6LayoutISE_NSB_IJNSC_ILi0EEESU_SU_EEEEENSB_IJNSA_10UnderscoreESX_SX_EEEEENS7_6detail27Sm100ImplicitGemmTileTraitsINSA_20SM90_TMA_LOAD_IM2COLENSA_14ComposedLayoutINSA_7SwizzleILi3ELi4ELi3EEENSA_18smem_ptr_flag_bitsILi32EEENST_INSB_IJNSC_ILi8EEENSC_ILi32EEEEEENSB_IJS19_SD_EEEEEEEvEENS11_INSA_13SM90_TMA_LOADES1D_vEEEENS_8epilogue10collective18CollectiveEpilogueINS1I_23Sm100TmaWarpSpecializedILi4ELi2ELi16ELb1ELb0EEEJSJ_NSB_IJNST_ISG_SD_EENST_INSC_ILi16EEESD_EEEEESK_NSB_IJNSB_IJllllEEESD_SU_EEESK_S1S_NS1I_6fusion15FusionCallbacksIS1M_NS1T_17LinearCombinationISK_fSK_fLNS_15FloatRoundStyleE2EEESJ_S1Q_JEEENSA_5SM1004TMEM4LOAD26SM100_TMEM_LOAD_32dp32b16xES12_NS13_INS14_ILi2ELi4ELi3EEES17_NST_INSB_IJS18_S1O_EEENSB_IJS1O_SD_EEEEEEENSA_39AutoVectorizingCopyWithAssumedAlignmentILi128EEENSA_21SM90_TMA_STORE_IM2COLES27_S29_S29_EEEvvEEEEvNT_6ParamsE --------------------------
	.section	.text._ZN7cutlass13device_kernelINS_4conv6kernel13ConvUniversalINS1_16ConvProblemShapeILNS1_8OperatorE0ELi3EEENS1_10collective14CollectiveConvINS1_47MainloopSm100TmaUmmaWarpSpecializedImplicitGemmILS5_0ELi4ELi3ELi1ELi2EN4cute5tupleIJNSA_1CILi1EEESD_SD_EEEEENSB_IJNSC_ILi128EEENSC_ILi64EEENSB_IJSH_EEEEEENS_10tfloat32_tESK_NSA_8TiledMMAINSA_8MMA_AtomIJNSA_17SM100_MMA_TF32_SSISK_SK_fLi128ELi64ELNSA_4UMMA5MajorE0ELSP_0ELNSO_7ScaleInE0ELSQ_0EEEEEENSA_6LayoutISE_NSB_IJNSC_ILi0EEESU_SU_EEEEENSB_IJNSA_10UnderscoreESX_SX_EEEEENS7_6detail27Sm100ImplicitGemmTileTraitsINSA_20SM90_TMA_LOAD_IM2COLENSA_14ComposedLayoutINSA_7SwizzleILi3ELi4ELi3EEENSA_18smem_ptr_flag_bitsILi32EEENST_INSB_IJNSC_ILi8EEENSC_ILi32EEEEEENSB_IJS19_SD_EEEEEEEvEENS11_INSA_13SM90_TMA_LOADES1D_vEEEENS_8epilogue10collective18CollectiveEpilogueINS1I_23Sm100TmaWarpSpecializedILi4ELi2ELi16ELb1ELb0EEEJSJ_NSB_IJNST_ISG_SD_EENST_INSC_ILi16EEESD_EEEEESK_NSB_IJNSB_IJllllEEESD_SU_EEESK_S1S_NS1I_6fusion15FusionCallbacksIS1M_NS1T_17LinearCombinationISK_fSK_fLNS_15FloatRoundStyleE2EEESJ_S1Q_JEEENSA_5SM1004TMEM4LOAD26SM100_TMEM_LOAD_32dp32b16xES12_NS13_INS14_ILi2ELi4ELi3EEES17_NST_INSB_IJS18_S1O_EEENSB_IJS1O_SD_EEEEEEENSA_39AutoVectorizingCopyWithAssumedAlignmentILi128EEENSA_21SM90_TMA_STORE_IM2COLES27_S29_S29_EEEvvEEEEvNT_6ParamsE,"ax",@progbits
	.align	128
.text._ZN7cutlass13device_kernelINS_4conv6kernel13ConvUniversalINS1_16ConvProblemShapeILNS1_8OperatorE0ELi3EEENS1_10collective14CollectiveConvINS1_47MainloopSm100TmaUmmaWarpSpecializedImplicitGemmILS5_0ELi4ELi3ELi1ELi2EN4cute5tupleIJNSA_1CILi1EEESD_SD_EEEEENSB_IJNSC_ILi128EEENSC_ILi64EEENSB_IJSH_EEEEEENS_10tfloat32_tESK_NSA_8TiledMMAINSA_8MMA_AtomIJNSA_17SM100_MMA_TF32_SSISK_SK_fLi128ELi64ELNSA_4UMMA5MajorE0ELSP_0ELNSO_7ScaleInE0ELSQ_0EEEEEENSA_6LayoutISE_NSB_IJNSC_ILi0EEESU_SU_EEEEENSB_IJNSA_10UnderscoreESX_SX_EEEEENS7_6detail27Sm100ImplicitGemmTileTraitsINSA_20SM90_TMA_LOAD_IM2COLENSA_14ComposedLayoutINSA_7SwizzleILi3ELi4ELi3EEENSA_18smem_ptr_flag_bitsILi32EEENST_INSB_IJNSC_ILi8EEENSC_ILi32EEEEEENSB_IJS19_SD_EEEEEEEvEENS11_INSA_13SM90_TMA_LOADES1D_vEEEENS_8epilogue10collective18CollectiveEpilogueINS1I_23Sm100TmaWarpSpecializedILi4ELi2ELi16ELb1ELb0EEEJSJ_NSB_IJNST_ISG_SD_EENST_INSC_ILi16EEESD_EEEEESK_NSB_IJNSB_IJllllEEESD_SU_EEESK_S1S_NS1I_6fusion15FusionCallbacksIS1M_NS1T_17LinearCombinationISK_fSK_fLNS_15FloatRoundStyleE2EEESJ_S1Q_JEEENSA_5SM1004TMEM4LOAD26SM100_TMEM_LOAD_32dp32b16xES12_NS13_INS14_ILi2ELi4ELi3EEES17_NST_INSB_IJS18_S1O_EEENSB_IJS1O_SD_EEEEEEENSA_39AutoVectorizingCopyWithAssumedAlignmentILi128EEENSA_21SM90_TMA_STORE_IM2COLES27_S29_S29_EEEvvEEEEvNT_6ParamsE:
        .type           _ZN7cutlass13device_kernelINS_4conv6kernel13ConvUniversalINS1_16ConvProblemShapeILNS1_8OperatorE0ELi3EEENS1_10collective14CollectiveConvINS1_47MainloopSm100TmaUmmaWarpSpecializedImplicitGemmILS5_0ELi4ELi3ELi1ELi2EN4cute5tupleIJNSA_1CILi1EEESD_SD_EEEEENSB_IJNSC_ILi128EEENSC_ILi64EEENSB_IJSH_EEEEEENS_10tfloat32_tESK_NSA_8TiledMMAINSA_8MMA_AtomIJNSA_17SM100_MMA_TF32_SSISK_SK_fLi128ELi64ELNSA_4UMMA5MajorE0ELSP_0ELNSO_7ScaleInE0ELSQ_0EEEEEENSA_6LayoutISE_NSB_IJNSC_ILi0EEESU_SU_EEEEENSB_IJNSA_10UnderscoreESX_SX_EEEEENS7_6detail27Sm100ImplicitGemmTileTraitsINSA_20SM90_TMA_LOAD_IM2COLENSA_14ComposedLayoutINSA_7SwizzleILi3ELi4ELi3EEENSA_18smem_ptr_flag_bitsILi32EEENST_INSB_IJNSC_ILi8EEENSC_ILi32EEEEEENSB_IJS19_SD_EEEEEEEvEENS11_INSA_13SM90_TMA_LOADES1D_vEEEENS_8epilogue10collective18CollectiveEpilogueINS1I_23Sm100TmaWarpSpecializedILi4ELi2ELi16ELb1ELb0EEEJSJ_NSB_IJNST_ISG_SD_EENST_INSC_ILi16EEESD_EEEEESK_NSB_IJNSB_IJllllEEESD_SU_EEESK_S1S_NS1I_6fusion15FusionCallbacksIS1M_NS1T_17LinearCombinationISK_fSK_fLNS_15FloatRoundStyleE2EEESJ_S1Q_JEEENSA_5SM1004TMEM4LOAD26SM100_TMEM_LOAD_32dp32b16xES12_NS13_INS14_ILi2ELi4ELi3EEES17_NST_INSB_IJS18_S1O_EEENSB_IJS1O_SD_EEEEEEENSA_39AutoVectorizingCopyWithAssumedAlignmentILi128EEENSA_21SM90_TMA_STORE_IM2COLES27_S29_S29_EEEvvEEEEvNT_6ParamsE,@function
        .size           _ZN7cutlass13device_kernelINS_4conv6kernel13ConvUniversalINS1_16ConvProblemShapeILNS1_8OperatorE0ELi3EEENS1_10collective14CollectiveConvINS1_47MainloopSm100TmaUmmaWarpSpecializedImplicitGemmILS5_0ELi4ELi3ELi1ELi2EN4cute5tupleIJNSA_1CILi1EEESD_SD_EEEEENSB_IJNSC_ILi128EEENSC_ILi64EEENSB_IJSH_EEEEEENS_10tfloat32_tESK_NSA_8TiledMMAINSA_8MMA_AtomIJNSA_17SM100_MMA_TF32_SSISK_SK_fLi128ELi64ELNSA_4UMMA5MajorE0ELSP_0ELNSO_7ScaleInE0ELSQ_0EEEEEENSA_6LayoutISE_NSB_IJNSC_ILi0EEESU_SU_EEEEENSB_IJNSA_10UnderscoreESX_SX_EEEEENS7_6detail27Sm100ImplicitGemmTileTraitsINSA_20SM90_TMA_LOAD_IM2COLENSA_14ComposedLayoutINSA_7SwizzleILi3ELi4ELi3EEENSA_18smem_ptr_flag_bitsILi32EEENST_INSB_IJNSC_ILi8EEENSC_ILi32EEEEEENSB_IJS19_SD_EEEEEEEvEENS11_INSA_13SM90_TMA_LOADES1D_vEEEENS_8epilogue10collective18CollectiveEpilogueINS1I_23Sm100TmaWarpSpecializedILi4ELi2ELi16ELb1ELb0EEEJSJ_NSB_IJNST_ISG_SD_EENST_INSC_ILi16EEESD_EEEEESK_NSB_IJNSB_IJllllEEESD_SU_EEESK_S1S_NS1I_6fusion15FusionCallbacksIS1M_NS1T_17LinearCombinationISK_fSK_fLNS_15FloatRoundStyleE2EEESJ_S1Q_JEEENSA_5SM1004TMEM4LOAD26SM100_TMEM_LOAD_32dp32b16xES12_NS13_INS14_ILi2ELi4ELi3EEES17_NST_INSB_IJS18_S1O_EEENSB_IJS1O_SD_EEEEEEENSA_39AutoVectorizingCopyWithAssumedAlignmentILi128EEENSA_21SM90_TMA_STORE_IM2COLES27_S29_S29_EEEvvEEEEvNT_6ParamsE,(.L_x_144 - _ZN7cutlass13device_kernelINS_4conv6kernel13ConvUniversalINS1_16ConvProblemShapeILNS1_8OperatorE0ELi3EEENS1_10collective14CollectiveConvINS1_47MainloopSm100TmaUmmaWarpSpecializedImplicitGemmILS5_0ELi4ELi3ELi1ELi2EN4cute5tupleIJNSA_1CILi1EEESD_SD_EEEEENSB_IJNSC_ILi128EEENSC_ILi64EEENSB_IJSH_EEEEEENS_10tfloat32_tESK_NSA_8TiledMMAINSA_8MMA_AtomIJNSA_17SM100_MMA_TF32_SSISK_SK_fLi128ELi64ELNSA_4UMMA5MajorE0ELSP_0ELNSO_7ScaleInE0ELSQ_0EEEEEENSA_6LayoutISE_NSB_IJNSC_ILi0EEESU_SU_EEEEENSB_IJNSA_10UnderscoreESX_SX_EEEEENS7_6detail27Sm100ImplicitGemmTileTraitsINSA_20SM90_TMA_LOAD_IM2COLENSA_14ComposedLayoutINSA_7SwizzleILi3ELi4ELi3EEENSA_18smem_ptr_flag_bitsILi32EEENST_INSB_IJNSC_ILi8EEENSC_ILi32EEEEEENSB_IJS19_SD_EEEEEEEvEENS11_INSA_13SM90_TMA_LOADES1D_vEEEENS_8epilogue10collective18CollectiveEpilogueINS1I_23Sm100TmaWarpSpecializedILi4ELi2ELi16ELb1ELb0EEEJSJ_NSB_IJNST_ISG_SD_EENST_INSC_ILi16EEESD_EEEEESK_NSB_IJNSB_IJllllEEESD_SU_EEESK_S1S_NS1I_6fusion15FusionCallbacksIS1M_NS1T_17LinearCombinationISK_fSK_fLNS_15FloatRoundStyleE2EEESJ_S1Q_JEEENSA_5SM1004TMEM4LOAD26SM100_TMEM_LOAD_32dp32b16xES12_NS13_INS14_ILi2ELi4ELi3EEES17_NST_INSB_IJS18_S1O_EEENSB_IJS1O_SD_EEEEEEENSA_39AutoVectorizingCopyWithAssumedAlignmentILi128EEENSA_21SM90_TMA_STORE_IM2COLES27_S29_S29_EEEvvEEEEvNT_6ParamsE)
        .other          _ZN7cutlass13device_kernelINS_4conv6kernel13ConvUniversalINS1_16ConvProblemShapeILNS1_8OperatorE0ELi3EEENS1_10collective14CollectiveConvINS1_47MainloopSm100TmaUmmaWarpSpecializedImplicitGemmILS5_0ELi4ELi3ELi1ELi2EN4cute5tupleIJNSA_1CILi1EEESD_SD_EEEEENSB_IJNSC_ILi128EEENSC_ILi64EEENSB_IJSH_EEEEEENS_10tfloat32_tESK_NSA_8TiledMMAINSA_8MMA_AtomIJNSA_17SM100_MMA_TF32_SSISK_SK_fLi128ELi64ELNSA_4UMMA5MajorE0ELSP_0ELNSO_7ScaleInE0ELSQ_0EEEEEENSA_6LayoutISE_NSB_IJNSC_ILi0EEESU_SU_EEEEENSB_IJNSA_10UnderscoreESX_SX_EEEEENS7_6detail27Sm100ImplicitGemmTileTraitsINSA_20SM90_TMA_LOAD_IM2COLENSA_14ComposedLayoutINSA_7SwizzleILi3ELi4ELi3EEENSA_18smem_ptr_flag_bitsILi32EEENST_INSB_IJNSC_ILi8EEENSC_ILi32EEEEEENSB_IJS19_SD_EEEEEEEvEENS11_INSA_13SM90_TMA_LOADES1D_vEEEENS_8epilogue10collective18CollectiveEpilogueINS1I_23Sm100TmaWarpSpecializedILi4ELi2ELi16ELb1ELb0EEEJSJ_NSB_IJNST_ISG_SD_EENST_INSC_ILi16EEESD_EEEEESK_NSB_IJNSB_IJllllEEESD_SU_EEESK_S1S_NS1I_6fusion15FusionCallbacksIS1M_NS1T_17LinearCombinationISK_fSK_fLNS_15FloatRoundStyleE2EEESJ_S1Q_JEEENSA_5SM1004TMEM4LOAD26SM100_TMEM_LOAD_32dp32b16xES12_NS13_INS14_ILi2ELi4ELi3EEES17_NST_INSB_IJS18_S1O_EEENSB_IJS1O_SD_EEEEEEENSA_39AutoVectorizingCopyWithAssumedAlignmentILi128EEENSA_21SM90_TMA_STORE_IM2COLES27_S29_S29_EEEvvEEEEvNT_6ParamsE,@"STO_CUDA_ENTRY STV_DEFAULT"
_ZN7cutlass13device_kernelINS_4conv6kernel13ConvUniversalINS1_16ConvProblemShapeILNS1_8OperatorE0ELi3EEENS1_10collective14CollectiveConvINS1_47MainloopSm100TmaUmmaWarpSpecializedImplicitGemmILS5_0ELi4ELi3ELi1ELi2EN4cute5tupleIJNSA_1CILi1EEESD_SD_EEEEENSB_IJNSC_ILi128EEENSC_ILi64EEENSB_IJSH_EEEEEENS_10tfloat32_tESK_NSA_8TiledMMAINSA_8MMA_AtomIJNSA_17SM100_MMA_TF32_SSISK_SK_fLi128ELi64ELNSA_4UMMA5MajorE0ELSP_0ELNSO_7ScaleInE0ELSQ_0EEEEEENSA_6LayoutISE_NSB_IJNSC_ILi0EEESU_SU_EEEEENSB_IJNSA_10UnderscoreESX_SX_EEEEENS7_6detail27Sm100ImplicitGemmTileTraitsINSA_20SM90_TMA_LOAD_IM2COLENSA_14ComposedLayoutINSA_7SwizzleILi3ELi4ELi3EEENSA_18smem_ptr_flag_bitsILi32EEENST_INSB_IJNSC_ILi8EEENSC_ILi32EEEEEENSB_IJS19_SD_EEEEEEEvEENS11_INSA_13SM90_TMA_LOADES1D_vEEEENS_8epilogue10collective18CollectiveEpilogueINS1I_23Sm100TmaWarpSpecializedILi4ELi2ELi16ELb1ELb0EEEJSJ_NSB_IJNST_ISG_SD_EENST_INSC_ILi16EEESD_EEEEESK_NSB_IJNSB_IJllllEEESD_SU_EEESK_S1S_NS1I_6fusion15FusionCallbacksIS1M_NS1T_17LinearCombinationISK_fSK_fLNS_15FloatRoundStyleE2EEESJ_S1Q_JEEENSA_5SM1004TMEM4LOAD26SM100_TMEM_LOAD_32dp32b16xES12_NS13_INS14_ILi2ELi4ELi3EEES17_NST_INSB_IJS18_S1O_EEENSB_IJS1O_SD_EEEEEEENSA_39AutoVectorizingCopyWithAssumedAlignmentILi128EEENSA_21SM90_TMA_STORE_IM2COLES27_S29_S29_EEEvvEEEEvNT_6ParamsE:
[----:B------:R-:W1:Y:S08]  /*0000*/  LDC R1, c[0x0][0x37c] ;  /* 0x0000df00ff017b82 */ /* 0x000e700000000800 */
[----:B------:R-:W2:Y:S01]  /*0010*/  LDC.64 R2, c[0x0][0x990] ;  /* 0x00026400ff027b82 */ /* 0x000ea20000000a00 */
[----:B------:R-:W3:Y:S01]  /*0020*/  S2R R101, SR_TID.X ;  /* 0x0000000000657919 */ /* 0x000ee20000002100 */
[----:B------:R-:W-:Y:S01]  /*0030*/  ELECT P5, URZ, PT ;  /* 0x0000000000ff782f */ /* 0x000fe200038a0000 */
[----:B-1----:R-:W-:Y:S01]  /*0040*/  VIADD R1, R1, 0xfffffff8 ;  /* 0xfffffff801017836 */ /* 0x002fe20000000000 */
[----:B------:R-:W-:-:S04]  /*0050*/  PRMT R87, RZ, 0x7610, R87 ;  /* 0x00007610ff577816 */ /* 0x000fc80000000057 */
[----:B------:R-:W1:Y:S01]  /*0060*/  LDC.64 R88, c[0x0][0x358] ;  /* 0x0000d600ff587b82 */ /* 0x000e620000000a00 */
[----:B--2---:R-:W-:-:S04]  /*0070*/  ISETP.NE.U32.AND P0, PT, R2, RZ, PT ;  /* 0x000000ff0200720c */ /* 0x004fc80003f05070 */
[----:B------:R-:W-:Y:S02]  /*0080*/  ISETP.NE.AND.EX P0, PT, R3, RZ, PT, P0 ;  /* 0x000000ff0300720c */ /* 0x000fe40003f05300 */
[----:B---3--:R-:W-:-:S05]  /*0090*/  SHF.R.U32.HI R103, RZ, 0x5, R101 ;  /* 0x00000005ff677819 */ /* 0x008fca0000011665 */
[----:B------:R2:W3:Y:S06]  /*00a0*/  SHFL.IDX PT, R0, R103, RZ, 0x1f ;  /* 0x00001fff67007589 */ /* 0x0004ec00000e0000 */
[----:B------:R-:W-:Y:S05]  /*00b0*/  @P0 BRA `(.L_x_0) ;  /* 0x0000000000300947 */ /* 0x000fea0003800000 */
[----:B------:R-:W4:Y:S02]  /*00c0*/  LDC.64 R4, c[0x0][0x988] ;  /* 0x00026200ff047b82 */ /* 0x000f240000000a00 */
[----:B----4-:R-:W-:-:S04]  /*00d0*/  ISETP.NE.U32.AND P0, PT, R4, RZ, PT ;  /* 0x000000ff0400720c */ /* 0x010fc80003f05070 */
[----:B------:R-:W-:-:S13]  /*00e0*/  ISETP.NE.AND.EX P0, PT, R5, RZ, PT, P0 ;  /* 0x000000ff0500720c */ /* 0x000fda0003f05300 */
[----:B------:R-:W-:Y:S05]  /*00f0*/  @!P0 BRA `(.L_x_1) ;  /* 0x0000000000188947 */ /* 0x000fea0003800000 */
[----:B------:R-:W4:Y:S01]  /*0100*/  LDC.64 R4, c[0x0][0x988] ;  /* 0x00026200ff047b82 */ /* 0x000f220000000a00 */
[----:B-1----:R-:W-:Y:S02]  /*0110*/  R2UR UR4, R88 ;  /* 0x00000000580472ca */ /* 0x002fe400000e0000 */
[----:B------:R-:W-:-:S13]  /*0120*/  R2UR UR5, R89 ;  /* 0x00000000590572ca */ /* 0x000fda00000e0000 */
[----:B----4-:R4:W5:Y:S01]  /*0130*/  LDG.E R35, desc[UR4][R4.64] ;  /* 0x0000000404237981 */ /* 0x010962000c1e1900 */
[----:B------:R-:W-:Y:S01]  /*0140*/  IMAD.MOV.U32 R87, RZ, RZ, 0x1 ;  /* 0x00000001ff577424 */ /* 0x000fe200078e00ff */
[----:B------:R-:W-:Y:S05]  /*0150*/  BRA `(.L_x_0) ;  /* 0x0000000000087947 */ /* 0x000fea0003800000 */
.L_x_1:
[----:B------:R-:W4:Y:S01]  /*0160*/  LDC R35, c[0x0][0x980] ;  /* 0x00026000ff237b82 */ /* 0x000f220000000800 */
[----:B------:R-:W-:-:S03]  /*0170*/  HFMA2 R87, -RZ, RZ, 0, 5.9604644775390625e-08 ;  /* 0x00000001ff577431 */ /* 0x000fc600000001ff */
.L_x_0:
[----:B----4-:R-:W4:Y:S02]  /*0180*/  LDC.64 R4, c[0x0][0x9b0] ;  /* 0x00026c00ff047b82 */ /* 0x010f240000000a00 */
[----:B----4-:R-:W-:-:S04]  /*0190*/  ISETP.NE.U32.AND P0, PT, R4, RZ, PT ;  /* 0x000000ff0400720c */ /* 0x010fc80003f05070 */
[----:B------:R-:W-:-:S13]  /*01a0*/  ISETP.NE.AND.EX P0, PT, R5, RZ, PT, P0 ;  /* 0x000000ff0500720c */ /* 0x000fda0003f05300 */
        /* <DEDUP_REMOVED lines=9> */
[----:B------:R-:W-:Y:S05]  /*0240*/  BRA `(.L_x_2) ;  /* 0x0000000000047947 */ /* 0x000fea0003800000 */
.L_x_3:
[----:B------:R-:W4:Y:S02]  /*0250*/  LDC R33, c[0x0][0x9a0] ;  /* 0x00026800ff217b82 */ /* 0x000f240000000800 */
.L_x_2:
[----:B----4-:R-:W4:Y:S01]  /*0260*/  LDC.64 R4, c[0x0][0x988] ;  /* 0x00026200ff047b82 */ /* 0x010f220000000a00 */
[----:B---3--:R-:W-:Y:S01]  /*0270*/  ISETP.NE.OR P1, PT, R0, 0x1, !P5 ;  /* 0x000000010000780c */ /* 0x008fe20006f25670 */
[----:B------:R-:W-:Y:S01]  /*0280*/  BSSY.RECONVERGENT B0, `(.L_x_4) ;  /* 0x0000015000007945 */ /* 0x000fe20003800200 */
[----:B------:R-:W-:Y:S02]  /*0290*/  ISETP.EQ.U32.AND P2, PT, R2, RZ, PT ;  /* 0x000000ff0200720c */ /* 0x000fe40003f42070 */
[----:B------:R-:W-:Y:S02]  /*02a0*/  ISETP.NE.OR P4, PT, R0, 0x3, !P5 ;  /* 0x000000030000780c */ /* 0x000fe40006f85670 */
[----:B------:R-:W-:Y:S02]  /*02b0*/  PLOP3.LUT P0, PT, PT, PT, PT, 0x80, 0x8 ;  /* 0x000000000008781c */ /* 0x000fe40003f0f070 */
[----:B----4-:R-:W-:-:S04]  /*02c0*/  ISETP.NE.U32.AND P3, PT, R4, RZ, PT ;  /* 0x000000ff0400720c */ /* 0x010fc80003f65070 */
[----:B------:R-:W-:-:S04]  /*02d0*/  ISETP.NE.AND.EX P3, PT, R5, RZ, PT, P3 ;  /* 0x000000ff0500720c */ /* 0x000fc80003f65330 */
[----:B------:R-:W-:-:S04]  /*02e0*/  ISETP.EQ.OR.EX P6, PT, R3, RZ, !P3, P2 ;  /* 0x000000ff0300720c */ /* 0x000fc80005fc2720 */
[----:B------:R-:W-:Y:S01]  /*02f0*/  P2R R104, PR, RZ, 0x40 ;  /* 0x00000040ff687803 */ /* 0x000fe20000000000 */
[----:B------:R-:W-:Y:S08]  /*0300*/  @P1 BRA `(.L_x_5) ;  /* 0x0000000000301947 */ /* 0x000ff00003800000 */
[----:B------:R-:W3:Y:S02]  /*0310*/  LDC.64 R8, c[0x0][0x348] ;  /* 0x0000d200ff087b82 */ /* 0x000ee40000000a00 */
[C---:B---3--:R-:W-:Y:S02]  /*0320*/  IADD3 R7, P2, PT, R8.reuse, 0x80, RZ ;  /* 0x0000008008077810 */ /* 0x048fe40007f5e0ff */
[----:B------:R-:W-:Y:S02]  /*0330*/  IADD3 R5, P1, PT, R8, 0x200, RZ ;  /* 0x0000020008057810 */ /* 0x000fe40007f3e0ff */
[----:B------:R-:W-:Y:S01]  /*0340*/  R2UR UR6, R7 ;  /* 0x00000000070672ca */ /* 0x000fe200000e0000 */
[--C-:B------:R-:W-:Y:S01]  /*0350*/  IMAD.X R6, RZ, RZ, R9.reuse, P2 ;  /* 0x000000ffff067224 */ /* 0x100fe200010e0609 */
[----:B------:R-:W-:Y:S01]  /*0360*/  R2UR UR4, R5 ;  /* 0x00000000050472ca */ /* 0x000fe200000e0000 */
[----:B------:R-:W-:-:S03]  /*0370*/  IMAD.X R4, RZ, RZ, R9, P1 ;  /* 0x000000ffff047224 */ /* 0x000fc600008e0609 */
[----:B------:R-:W-:Y:S02]  /*0380*/  R2UR UR7, R6 ;  /* 0x00000000060772ca */ /* 0x000fe400000e0000 */
[----:B------:R-:W-:-:S11]  /*0390*/  R2UR UR5, R4 ;  /* 0x00000000040572ca */ /* 0x000fd600000e0000 */
[----:B------:R3:W-:Y:S02]  /*03a0*/  UTMACCTL.PF [UR6] ;  /* 0x00000000060079b9 */ /* 0x0007e40008040000 */
[----:B------:R3:W-:Y:S02]  /*03b0*/  UTMACCTL.PF [UR4] ;  /* 0x00000000040079b9 */ /* 0x0007e40008040000 */
[----:B---3--:R-:W-:Y:S01]  /*03c0*/  NOP ;  /* 0x0000000000007918 */ /* 0x008fe20000000000 */
.L_x_5:
[----:B------:R-:W-:Y:S05]  /*03d0*/  BSYNC.RECONVERGENT B0 ;  /* 0x0000000000007941 */ /* 0x000fea0003800200 */
.L_x_4:
[----:B------:R-:W-:Y:S04]  /*03e0*/  BSSY.RECONVERGENT B0, `(.L_x_6) ;  /* 0x000000e000007945 */ /* 0x000fe80003800200 */
[----:B------:R-:W-:Y:S05]  /*03f0*/  @P4 BRA `(.L_x_7) ;  /* 0x0000000000304947 */ /* 0x000fea0003800000 */
        /* <DEDUP_REMOVED lines=12> */
.L_x_7:
[----:B------:R-:W-:Y:S05]  /*04c0*/  BSYNC.RECONVERGENT B0 ;  /* 0x0000000000007941 */ /* 0x000fea0003800200 */
.L_x_6:
[----:B------:R-:W-:Y:S05]  /*04d0*/  @!P6 BRA `(.L_x_8) ;  /* 0x00000000001ce947 */ /* 0x000fea0003800000 */
[----:B------:R-:W-:Y:S02]  /*04e0*/  ISETP.NE.U32.AND P1, PT, R2, RZ, PT ;  /* 0x000000ff0200720c */ /* 0x000fe40003f25070 */
[----:B-----5:R-:W-:Y:S02]  /*04f0*/  FSETP.NEU.AND P0, PT, R35, RZ, PT ;  /* 0x000000ff2300720b */ /* 0x020fe40003f0d000 */
[----:B------:R-:W-:Y:S02]  /*0500*/  ISETP.NE.AND.EX P1, PT, R3, RZ, PT, P1 ;  /* 0x000000ff0300720c */ /* 0x000fe40003f25310 */
[----:B------:R-:W-:-:S11]  /*0510*/  SEL R2, RZ, 0xffffffff, P3 ;  /* 0xffffffffff027807 */ /* 0x000fd60001800000 */
[----:B------:R-:W-:-:S04]  /*0520*/  @!P1 SEL R2, RZ, 0xffffffff, P0 ;  /* 0xffffffffff029807 */ /* 0x000fc80000000000 */
[----:B------:R-:W-:-:S04]  /*0530*/  LOP3.LUT R2, R2, 0x1, RZ, 0xc0, !PT ;  /* 0x0000000102027812 */ /* 0x000fc800078ec0ff */
[----:B------:R-:W-:-:S13]  /*0540*/  ISETP.NE.U32.AND P0, PT, R2, 0x1, PT ;  /* 0x000000010200780c */ /* 0x000fda0003f05070 */
.L_x_8:
[----:B------:R-:W3:Y:S02]  /*0550*/  SHFL.IDX PT, R2, R103, RZ, 0x1f ;  /* 0x00001fff67027589 */ /* 0x000ee400000e0000 */
[----:B---3--:R-:W-:-:S13]  /*0560*/  ISETP.NE.AND P1, PT, R2, RZ, PT ;  /* 0x000000ff0200720c */ /* 0x008fda0003f25270 */
[----:B------:R-:W-:Y:S05]  /*0570*/  @P1 BRA `(.L_x_9) ;  /* 0x00000000004c1947 */ /* 0x000fea0003800000 */
[----:B------:R-:W-:Y:S01]  /*0580*/  ELECT P1, URZ, PT ;  /* 0x0000000000ff782f */ /* 0x000fe20003820000 */
[----:B------:R-:W-:Y:S02]  /*0590*/  UMOV UR4, 0x1 ;  /* 0x0000000100047882 */ /* 0x000fe40000000000 */
[----:B------:R-:W-:-:S04]  /*05a0*/  UIADD3 UR6, UPT, UPT, -UR4, 0x100000, URZ ;  /* 0x0010000004067890 */ /* 0x000fc8000fffe1ff */
[----:B------:R-:W-:Y:S02]  /*05b0*/  USHF.L.U32 UR7, UR6, 0xb, URZ ;  /* 0x0000000b06077899 */ /* 0x000fe400080006ff */
[----:B------:R-:W-:-:S04]  /*05c0*/  USHF.L.U32 UR6, UR6, 0x1, URZ ;  /* 0x0000000106067899 */ /* 0x000fc800080006ff */
[----:B------:R-:W3:Y:S01]  /*05d0*/  @P1 S2R R2, SR_CgaCtaId ;  /* 0x0000000000021919 */ /* 0x000ee20000008800 */
[----:B------:R-:W-:-:S04]  /*05e0*/  @P1 MOV R3, 0x400 ;  /* 0x0000040000031802 */ /* 0x000fc80000000f00 */
[----:B---3--:R-:W-:-:S04]  /*05f0*/  @P1 LEA R2, R2, R3, 0x18 ;  /* 0x0000000302021211 */ /* 0x008fc800078ec0ff */
[----:B------:R-:W-:Y:S01]  /*0600*/  @P1 R2UR UR5, R2 ;  /* 0x00000000020512ca */ /* 0x000fe200000e0000 */
[----:B------:R-:W3:-:S12]  /*0610*/  FENCE.VIEW.ASYNC.S ;  /* 0x00000000000073c6 */ /* 0x000ed80000000000 */
[----:B---3--:R3:W4:Y:S01]  /*0620*/  SYNCS.EXCH.64 URZ, [UR5], UR6 ;  /* 0x0000000605ff75b2 */ /* 0x0087220008000100 */
[----:B------:R3:W1:Y:S01]  /*0630*/  SYNCS.EXCH.64 URZ, [UR5+0x20], UR6 ;  /* 0x0000200605ff75b2 */ /* 0x0006620008000100 */
[----:B------:R3:W1:Y:S01]  /*0640*/  SYNCS.EXCH.64 URZ, [UR5+0x8], UR6 ;  /* 0x0000080605ff75b2 */ /* 0x0006620008000100 */
[----:B------:R3:W1:Y:S01]  /*0650*/  SYNCS.EXCH.64 URZ, [UR5+0x28], UR6 ;  /* 0x0000280605ff75b2 */ /* 0x0006620008000100 */
[----:B------:R3:W1:Y:S01]  /*0660*/  SYNCS.EXCH.64 URZ, [UR5+0x10], UR6 ;  /* 0x0000100605ff75b2 */ /* 0x0006620008000100 */
[----:B------:R3:W1:Y:S01]  /*0670*/  SYNCS.EXCH.64 URZ, [UR5+0x30], UR6 ;  /* 0x0000300605ff75b2 */ /* 0x0006620008000100 */
[----:B------:R3:W1:Y:S01]  /*0680*/  SYNCS.EXCH.64 URZ, [UR5+0x18], UR6 ;  /* 0x0000180605ff75b2 */ /* 0x0006620008000100 */
[----:B------:R3:W1:Y:S01]  /*0690*/  SYNCS.EXCH.64 URZ, [UR5+0x38], UR6 ;  /* 0x0000380605ff75b2 */ /* 0x0006620008000100 */
[----:B------:R-:W-:Y:S01]  /*06a0*/  NOP ;  /* 0x0000000000007918 */ /* 0x000fe20000000000 */
.L_x_9:
[----:B------:R-:W2:Y:S01]  /*06b0*/  SHFL.IDX PT, R2, R103, RZ, 0x1f ;  /* 0x00001fff67027589 */ /* 0x000ea200000e0000 */
[----:B------:R-:W-:Y:S01]  /*06c0*/  NOP ;  /* 0x0000000000007918 */ /* 0x000fe20000000000 */
[----:B--2---:R-:W-:-:S13]  /*06d0*/  ISETP.NE.AND P1, PT, R2, 0x1, PT ;  /* 0x000000010200780c */ /* 0x004fda0003f25270 */
[----:B------:R-:W-:Y:S05]  /*06e0*/  @P1 BRA `(.L_x_10) ;  /* 0x00000000005c1947 */ /* 0x000fea0003800000 */
[----:B------:R-:W-:Y:S01]  /*06f0*/  ELECT P1, URZ, PT ;  /* 0x0000000000ff782f */ /* 0x000fe20003820000 */
[----:B---3--:R-:W-:Y:S01]  /*0700*/  UMOV UR6, 0x20 ;  /* 0x0000002000067882 */ /* 0x008fe20000000000 */
[----:B------:R-:W-:Y:S01]  /*0710*/  UMOV UR4, 0x80 ;  /* 0x0000008000047882 */ /* 0x000fe20000000000 */
[----:B------:R-:W-:-:S04]  /*0720*/  UIADD3 UR6, UPT, UPT, -UR6, 0x100000, URZ ;  /* 0x0010000006067890 */ /* 0x000fc8000fffe1ff */
[----:B------:R-:W-:Y:S02]  /*0730*/  USHF.L.U32 UR7, UR6, 0xb, URZ ;  /* 0x0000000b06077899 */ /* 0x000fe400080006ff */
[----:B------:R-:W-:Y:S02]  /*0740*/  USHF.L.U32 UR6, UR6, 0x1, URZ ;  /* 0x0000000106067899 */ /* 0x000fe400080006ff */
[----:B------:R-:W-:-:S04]  /*0750*/  UIADD3 UR8, UPT, UPT, -UR4, 0x100000, URZ ;  /* 0x0010000004087890 */ /* 0x000fc8000fffe1ff */
[----:B------:R-:W-:Y:S02]  /*0760*/  USHF.L.U32 UR9, UR8, 0xb, URZ ;  /* 0x0000000b08097899 */ /* 0x000fe400080006ff */
[----:B------:R-:W-:Y:S01]  /*0770*/  USHF.L.U32 UR8, UR8, 0x1, URZ ;  /* 0x0000000108087899 */ /* 0x000fe200080006ff */
[----:B------:R-:W2:Y:S01]  /*0780*/  @P1 S2R R2, SR_CgaCtaId ;  /* 0x0000000000021919 */ /* 0x000ea20000008800 */
[----:B------:R-:W-:-:S04]  /*0790*/  @P1 MOV R3, 0x400 ;  /* 0x0000040000031802 */ /* 0x000fc80000000f00 */
[----:B--2---:R-:W-:-:S04]  /*07a0*/  @P1 LEA R2, R2, R3, 0x18 ;  /* 0x0000000302021211 */ /* 0x004fc800078ec0ff */
[----:B------:R-:W-:Y:S01]  /*07b0*/  @P1 R2UR UR5, R2 ;  /* 0x00000000020512ca */ /* 0x000fe200000e0000 */
[----:B------:R-:W2:-:S12]  /*07c0*/  FENCE.VIEW.ASYNC.S ;  /* 0x00000000000073c6 */ /* 0x000e980000000000 */
[----:B--2---:R2:W3:Y:S01]  /*07d0*/  SYNCS.EXCH.64 URZ, [UR5+0x40], UR6 ;  /* 0x0000400605ff75b2 */ /* 0x0044e20008000100 */
        /* <DEDUP_REMOVED lines=8> */
.L_x_10:
[----:B------:R-:W4:Y:S01]  /*0860*/  SHFL.IDX PT, R2, R103, RZ, 0x1f ;  /* 0x00001fff67027589 */ /* 0x000f2200000e0000 */
[----:B------:R-:W-:Y:S01]  /*0870*/  NOP ;  /* 0x0000000000007918 */ /* 0x000fe20000000000 */
[----:B------:R-:W1:Y:S01]  /*0880*/  S2R R41, SR_CTAID.X ;  /* 0x0000000000297919 */ /* 0x000e620000002500 */
[----:B------:R-:W1:Y:S01]  /*0890*/  S2R R16, SR_CTAID.Y ;  /* 0x0000000000107919 */ /* 0x000e620000002600 */
[----:B----4-:R-:W-:-:S13]  /*08a0*/  ISETP.NE.AND P1, PT, R2, 0x3, PT ;  /* 0x000000030200780c */ /* 0x010fda0003f25270 */
[----:B-1----:R-:W-:Y:S05]  /*08b0*/  @P1 BRA `(.L_x_11) ;  /* 0x0000000000341947 */ /* 0x002fea0003800000 */
[----:B------:R-:W-:Y:S01]  /*08c0*/  ELECT P1, URZ, PT ;  /* 0x0000000000ff782f */ /* 0x000fe20003820000 */
[----:B------:R-:W-:Y:S02]  /*08d0*/  UMOV UR4, 0x20 ;  /* 0x0000002000047882 */ /* 0x000fe40000000000 */
[----:B--23--:R-:W-:-:S04]  /*08e0*/  UIADD3 UR6, UPT, UPT, -UR4, 0x100000, URZ ;  /* 0x0010000004067890 */ /* 0x00cfc8000fffe1ff */
[----:B------:R-:W-:Y:S02]  /*08f0*/  USHF.L.U32 UR7, UR6, 0xb, URZ ;  /* 0x0000000b06077899 */ /* 0x000fe400080006ff */
[----:B------:R-:W-:-:S04]  /*0900*/  USHF.L.U32 UR6, UR6, 0x1, URZ ;  /* 0x0000000106067899 */ /* 0x000fc800080006ff */
[----:B------:R-:W1:Y:S01]  /*0910*/  @P1 S2R R2, SR_CgaCtaId ;  /* 0x0000000000021919 */ /* 0x000e620000008800 */
[----:B------:R-:W-:-:S04]  /*0920*/  @P1 MOV R3, 0x400 ;  /* 0x0000040000031802 */ /* 0x000fc80000000f00 */
[----:B-1----:R-:W-:-:S04]  /*0930*/  @P1 LEA R2, R2, R3, 0x18 ;  /* 0x0000000302021211 */ /* 0x002fc800078ec0ff */
[----:B------:R-:W-:Y:S01]  /*0940*/  @P1 R2UR UR5, R2 ;  /* 0x00000000020512ca */ /* 0x000fe200000e0000 */
[----:B------:R-:W1:-:S12]  /*0950*/  FENCE.VIEW.ASYNC.S ;  /* 0x00000000000073c6 */ /* 0x000e580000000000 */
[----:B-1----:R1:W4:Y:S01]  /*0960*/  SYNCS.EXCH.64 URZ, [UR5+0x80], UR6 ;  /* 0x0000800605ff75b2 */ /* 0x0023220008000100 */
[----:B------:R1:W2:Y:S01]  /*0970*/  SYNCS.EXCH.64 URZ, [UR5+0x88], UR6 ;  /* 0x0000880605ff75b2 */ /* 0x0002a20008000100 */
[----:B------:R-:W-:Y:S01]  /*0980*/  NOP ;  /* 0x0000000000007918 */ /* 0x000fe20000000000 */
.L_x_11:
[----:B------:R-:W3:Y:S01]  /*0990*/  SHFL.IDX PT, R2, R103, RZ, 0x1f ;  /* 0x00001fff67027589 */ /* 0x000ee200000e0000 */
[----:B------:R-:W-:-:S05]  /*09a0*/  CS2R.32 R3, SR_CgaSize ;  /* 0x0000000000037805 */ /* 0x000fca0000008a00 */
[----:B------:R-:W-:-:S06]  /*09b0*/  IMAD R3, R3, -0xa0, RZ ;  /* 0xffffff6003037824 */ /* 0x000fcc00078e02ff */
[----:B------:R-:W1:Y:S01]  /*09c0*/  LDC R3, c[0x0][R3+0x2b0] ;  /* 0x0000ac0003037b82 */ /* 0x000e620000000800 */
[----:B------:R-:W-:Y:S01]  /*09d0*/  I2FP.F32.U32 R8, R41 ;  /* 0x0000002900087245 */ /* 0x000fe20000201000 */
[----:B------:R-:W-:Y:S01]  /*09e0*/  NOP ;  /* 0x0000000000007918 */ /* 0x000fe20000000000 */
[----:B------:R-:W-:Y:S02]  /*09f0*/  I2FP.F32.U32 R7, R16 ;  /* 0x0000001000077245 */ /* 0x000fe40000201000 */
[----:B------:R-:W-:-:S05]  /*0a00*/  CS2R.32 R4, SR_CgaSize ;  /* 0x0000000000047805 */ /* 0x000fca0000008a00 */
[----:B------:R-:W-:-:S06]  /*0a10*/  IMAD R4, R4, -0xa0, RZ ;  /* 0xffffff6004047824 */ /* 0x000fcc00078e02ff */
[----:B------:R-:W2:Y:S01]  /*0a20*/  LDC R4, c[0x0][R4+0x2b4] ;  /* 0x0000ad0004047b82 */ /* 0x000ea20000000800 */
[----:B---3--:R-:W-:Y:S01]  /*0a30*/  ISETP.NE.AND P1, PT, R2, 0x4, PT ;  /* 0x000000040200780c */ /* 0x008fe20003f25270 */
[----:B-1----:R-:W-:-:S12]  /*0a40*/  FMUL R8, R3, R8 ;  /* 0x0000000803087220 */ /* 0x002fd80000400000 */
[----:B------:R-:W-:Y:S05]  /*0a50*/  @P1 BRA `(.L_x_12) ;  /* 0x00000000004c1947 */ /* 0x000fea0003800000 */
[----:B------:R-:W-:Y:S01]  /*0a60*/  ELECT P1, URZ, PT ;  /* 0x0000000000ff782f */ /* 0x000fe20003820000 */
[----:B--2---:R-:W-:Y:S02]  /*0a70*/  UMOV UR6, 0x1 ;  /* 0x0000000100067882 */ /* 0x004fe40000000000 */
[----:B------:R-:W-:-:S04]  /*0a80*/  UIADD3 UR6, UPT, UPT, -UR6, 0x100000, URZ ;  /* 0x0010000006067890 */ /* 0x000fc8000fffe1ff */
[----:B------:R-:W-:Y:S02]  /*0a90*/  USHF.L.U32 UR7, UR6, 0xb, URZ ;  /* 0x0000000b06077899 */ /* 0x000fe400080006ff */
[----:B------:R-:W-:-:S04]  /*0aa0*/  USHF.L.U32 UR6, UR6, 0x1, URZ ;  /* 0x0000000106067899 */ /* 0x000fc800080006ff */
[----:B------:R-:W1:Y:S01]  /*0ab0*/  @P1 S2R R2, SR_CgaCtaId ;  /* 0x0000000000021919 */ /* 0x000e620000008800 */
[----:B------:R-:W-:-:S05]  /*0ac0*/  @P1 IMAD.MOV.U32 R3, RZ, RZ, 0x100 ;  /* 0x00000100ff031424 */ /* 0x000fca00078e00ff */
[----:B------:R-:W-:-:S04]  /*0ad0*/  @P1 SEL R3, R3, 0xe0, P0 ;  /* 0x000000e003031807 */ /* 0x000fc80000000000 */
[----:B------:R-:W-:Y:S02]  /*0ae0*/  @P1 R2UR UR4, R3 ;  /* 0x00000000030412ca */ /* 0x000fe400000e0000 */
[----:B------:R-:W-:-:S11]  /*0af0*/  @P1 MOV R3, 0x400 ;  /* 0x0000040000031802 */ /* 0x000fd60000000f00 */
[----:B------:R-:W-:-:S04]  /*0b00*/  UIADD3 UR8, UPT, UPT, -UR4, 0x100000, URZ ;  /* 0x0010000004087890 */ /* 0x000fc8000fffe1ff */
[----:B------:R-:W-:Y:S02]  /*0b10*/  USHF.L.U32 UR9, UR8, 0xb, URZ ;  /* 0x0000000b08097899 */ /* 0x000fe400080006ff */
[----:B------:R-:W-:Y:S01]  /*0b20*/  USHF.L.U32 UR8, UR8, 0x1, URZ ;  /* 0x0000000108087899 */ /* 0x000fe200080006ff */
[----:B-1----:R-:W-:-:S04]  /*0b30*/  @P1 LEA R2, R2, R3, 0x18 ;  /* 0x0000000302021211 */ /* 0x002fc800078ec0ff */
[----:B------:R-:W-:Y:S01]  /*0b40*/  @P1 R2UR UR5, R2 ;  /* 0x00000000020512ca */ /* 0x000fe200000e0000 */
[----:B------:R-:W1:-:S12]  /*0b50*/  FENCE.VIEW.ASYNC.S ;  /* 0x00000000000073c6 */ /* 0x000e580000000000 */
[----:B-1----:R1:W3:Y:S01]  /*0b60*/  SYNCS.EXCH.64 URZ, [UR5+0x90], UR6 ;  /* 0x0000900605ff75b2 */ /* 0x0022e20008000100 */
[----:B------:R1:W2:Y:S01]  /*0b70*/  SYNCS.EXCH.64 URZ, [UR5+0x98], UR8 ;  /* 0x0000980805ff75b2 */ /* 0x0002a20008000100 */
[----:B------:R-:W-:Y:S01]  /*0b80*/  NOP ;  /* 0x0000000000007918 */ /* 0x000fe20000000000 */
.L_x_12:
[----:B------:R-:W4:Y:S01]  /*0b90*/  SHFL.IDX PT, R6, R103, RZ, 0x1f ;  /* 0x00001fff67067589 */ /* 0x000f2200000e0000 */
[----:B------:R-:W1:Y:S01]  /*0ba0*/  LDC R2, c[0x0][0xc30] ;  /* 0x00030c00ff027b82 */ /* 0x000e620000000800 */
[----:B--2---:R-:W-:Y:S01]  /*0bb0*/  FMUL R7, R4, R7 ;  /* 0x0000000704077220 */ /* 0x004fe20000400000 */
[----:B------:R-:W2:Y:S01]  /*0bc0*/  F2I.U32.TRUNC.NTZ R5, R8 ;  /* 0x0000000800057305 */ /* 0x000ea2000020f000 */
[----:B------:R-:W1:Y:S01]  /*0bd0*/  S2R R19, SR_CTAID.Z ;  /* 0x0000000000137919 */ /* 0x000e620000002700 */
[----:B------:R-:W-:Y:S01]  /*0be0*/  NOP ;  /* 0x0000000000007918 */ /* 0x000fe20000000000 */
[----:B------:R-:W1:Y:S03]  /*0bf0*/  S2R R85, SR_CgaCtaId ;  /* 0x0000000000557919 */ /* 0x000e660000008800 */
[----:B------:R-:W3:Y:S02]  /*0c00*/  LDC R9, c[0x0][0xc24] ;  /* 0x00030900ff097b82 */ /* 0x000ee40000000800 */
[----:B------:R-:W4:Y:S01]  /*0c10*/  F2I.U32.TRUNC.NTZ R4, R7 ;  /* 0x0000000700047305 */ /* 0x000f22000020f000 */
[----:B------:R-:W-:-:S05]  /*0c20*/  CS2R.32 R86, SR_CgaSize ;  /* 0x0000000000567805 */ /* 0x000fca0000008a00 */
[----:B------:R-:W-:-:S06]  /*0c30*/  IMAD R86, R86, -0xa0, RZ ;  /* 0xffffff6056567824 */ /* 0x000fcc00078e02ff */
[----:B------:R-:W3:Y:S01]  /*0c40*/  LDC R86, c[0x0][R86+0x2a0] ;  /* 0x0000a80056567b82 */ /* 0x000ee20000000800 */
[----:B--2---:R-:W-:Y:S02]  /*0c50*/  IADD3 R5, PT, PT, -R5, RZ, RZ ;  /* 0x000000ff05057210 */ /* 0x004fe40007ffe1ff */
[----:B----4-:R-:W-:Y:S02]  /*0c60*/  ISETP.NE.AND P4, PT, R6, 0x5, PT ;  /* 0x000000050600780c */ /* 0x010fe40003f85270 */
[----:B------:R-:W-:-:S05]  /*0c70*/  CS2R.32 R3, SR_CgaSize ;  /* 0x0000000000037805 */ /* 0x000fca0000008a00 */
[----:B------:R-:W-:-:S06]  /*0c80*/  IMAD R3, R3, -0xa0, RZ ;  /* 0xffffff6003037824 */ /* 0x000fcc00078e02ff */
[----:B------:R-:W2:Y:S01]  /*0c90*/  LDC R3, c[0x0][R3+0x2a4] ;  /* 0x0000a90003037b82 */ /* 0x000ea20000000800 */
[----:B------:R-:W-:Y:S02]  /*0ca0*/  IADD3 R4, PT, PT, -R4, RZ, RZ ;  /* 0x000000ff04047210 */ /* 0x000fe40007ffe1ff */
[----:B-1----:R-:W-:-:S05]  /*0cb0*/  ISETP.NE.AND P1, PT, R2, 0x1, PT ;  /* 0x000000010200780c */ /* 0x002fca0003f25270 */
[----:B------:R-:W1:Y:S01]  /*0cc0*/  LDC R26, c[0x0][0xc24] ;  /* 0x00030900ff1a7b82 */ /* 0x000e620000000800 */
[----:B---3--:R-:W-:Y:S01]  /*0cd0*/  ISETP.GE.AND P2, PT, R9, 0x1, PT ;  /* 0x000000010900780c */ /* 0x008fe20003f46270 */
[----:B------:R-:W-:Y:S02]  /*0ce0*/  IMAD R86, R86, R5, R41 ;  /* 0x0000000556567224 */ /* 0x000fe400078e0229 */
[----:B--2---:R-:W-:Y:S01]  /*0cf0*/  IMAD R84, R3, R4, R16 ;  /* 0x0000000403547224 */ /* 0x004fe200078e0210 */
[----:B------:R-:W-:Y:S09]  /*0d00*/  @P4 BRA `(.L_x_13) ;  /* 0x00000000004c4947 */ /* 0x000ff20003800000 */
[----:B------:R-:W-:Y:S01]  /*0d10*/  ELECT P4, URZ, PT ;  /* 0x0000000000ff782f */ /* 0x000fe20003880000 */
[----:B------:R-:W-:Y:S01]  /*0d20*/  UMOV UR6, 0x1 ;  /* 0x0000000100067882 */ /* 0x000fe20000000000 */
        /* <DEDUP_REMOVED lines=13> */
[----:B------:R2:W4:Y:S01]  /*0e00*/  SYNCS.EXCH.64 URZ, [UR5+0xb0], UR8 ;  /* 0x0000b00805ff75b2 */ /* 0x0005220008000100 */
[----:B------:R2:W1:Y:S01]  /*0e10*/  SYNCS.EXCH.64 URZ, [UR5+0xa8], UR6 ;  /* 0x0000a80605ff75b2 */ /* 0x0004620008000100 */
[----:B------:R2:W1:Y:S01]  /*0e20*/  SYNCS.EXCH.64 URZ, [UR5+0xb8], UR8 ;  /* 0x0000b80805ff75b2 */ /* 0x0004620008000100 */
[----:B------:R-:W-:Y:S01]  /*0e30*/  NOP ;  /* 0x0000000000007918 */ /* 0x000fe20000000000 */
.L_x_13:
[----:B------:R-:W-:Y:S01]  /*0e40*/  NOP ;  /* 0x0000000000007918 */ /* 0x000fe20000000000 */
[----:B-1-34-:R-:W-:Y:S06]  /*0e50*/  BAR.SYNC.DEFER_BLOCKING 0x0 ;  /* 0x0000000000007b1d */ /* 0x01afec0000010000 */
[----:B------:R-:W-:Y:S05]  /*0e60*/  @!P2 BRA `(.L_x_14) ;  /* 0x0000000000b8a947 */ /* 0x000fea0003800000 */
[----:B------:R-:W1:Y:S08]  /*0e70*/  LDC R10, c[0x0][0xc0c] ;  /* 0x00030300ff0a7b82 */ /* 0x000e700000000800 */
[----:B------:R-:W3:Y:S08]  /*0e80*/  LDC.64 R6, c[0x0][0xc10] ;  /* 0x00030400ff067b82 */ /* 0x000ef00000000a00 */
[----:B------:R-:W4:Y:S08]  /*0e90*/  LDC.64 R4, c[0x0][0xc18] ;  /* 0x00030600ff047b82 */ /* 0x000f300000000a00 */
[----:B------:R-:W2:Y:S01]  /*0ea0*/  LDC R11, c[0x0][0x370] ;  /* 0x0000dc00ff0b7b82 */ /* 0x000ea20000000800 */
[----:B-1----:R-:W-:-:S07]  /*0eb0*/  ISETP.NE.AND P2, PT, R10, 0x1, PT ;  /* 0x000000010a00780c */ /* 0x002fce0003f45270 */
[----:B------:R-:W1:Y:S01]  /*0ec0*/  LDC R12, c[0x0][0x374] ;  /* 0x0000dd00ff0c7b82 */ /* 0x000e620000000800 */
[----:B---3--:R-:W-:-:S05]  /*0ed0*/  IMAD.HI.U32 R14, R41, R6, RZ ;  /* 0x00000006290e7227 */ /* 0x008fca00078e00ff */
[----:B------:R-:W-:Y:S02]  /*0ee0*/  SHF.R.U32.HI R14, RZ, R7, R14 ;  /* 0x00000007ff0e7219 */ /* 0x000fe4000001160e */
[----:B------:R-:W3:Y:S01]  /*0ef0*/  LDC R8, c[0x0][0xc20] ;  /* 0x00030800ff087b82 */ /* 0x000ee20000000800 */
[----:B----4-:R-:W-:Y:S02]  /*0f00*/  ISETP.NE.AND P4, PT, R4, 0x1, PT ;  /* 0x000000010400780c */ /* 0x010fe40003f85270 */
[----:B------:R-:W-:-:S05]  /*0f10*/  SEL R13, R41, R14, !P2 ;  /* 0x0000000e290d7207 */ /* 0x000fca0005000000 */
[----:B------:R-:W4:Y:S01]  /*0f20*/  LDC.64 R2, c[0x0][0xc28] ;  /* 0x00030a00ff027b82 */ /* 0x000f220000000a00 */
[----:B--2---:R-:W-:-:S05]  /*0f30*/  IMAD.HI.U32 R6, R11, R6, RZ ;  /* 0x000000060b067227 */ /* 0x004fca00078e00ff */
[----:B------:R-:W-:Y:S01]  /*0f40*/  @P2 SHF.R.U32.HI R11, RZ, R7, R6 ;  /* 0x00000007ff0b2219 */ /* 0x000fe20000011606 */
[----:B-1----:R-:W-:Y:S01]  /*0f50*/  IMAD.HI.U32 R7, R12, R5, RZ ;  /* 0x000000050c077227 */ /* 0x002fe200078e00ff */
[----:B------:R-:W-:-:S03]  /*0f60*/  ISETP.NE.AND P2, PT, R9, 0x1, PT ;  /* 0x000000010900780c */ /* 0x000fc60003f45270 */
[----:B------:R-:W-:Y:S01]  /*0f70*/  IMAD.HI.U32 R5, R16, R5, RZ ;  /* 0x0000000510057227 */ /* 0x000fe200078e00ff */
[----:B---3--:R-:W-:-:S04]  /*0f80*/  @P4 SHF.R.U32.HI R12, RZ, R8, R7 ;  /* 0x00000008ff0c4219 */ /* 0x008fc80000011607 */
[----:B------:R-:W-:-:S04]  /*0f90*/  SHF.R.U32.HI R5, RZ, R8, R5 ;  /* 0x00000008ff057219 */ /* 0x000fc80000011605 */
[----:B------:R-:W-:Y:S01]  /*0fa0*/  SEL R7, R16, R5, !P4 ;  /* 0x0000000510077207 */ /* 0x000fe20006000000 */
[----:B----4-:R-:W-:-:S04]  /*0fb0*/  IMAD.HI.U32 R6, R12, R2, RZ ;  /* 0x000000020c067227 */ /* 0x010fc800078e00ff */
[----:B------:R-:W-:Y:S01]  /*0fc0*/  IMAD.HI.U32 R14, R11, R2, RZ ;  /* 0x000000020b0e7227 */ /* 0x000fe200078e00ff */
[----:B------:R-:W-:-:S04]  /*0fd0*/  @P2 SHF.R.U32.HI R12, RZ, R3, R6 ;  /* 0x00000003ff0c2219 */ /* 0x000fc80000011606 */
[----:B------:R-:W-:Y:S01]  /*0fe0*/  @P2 SHF.R.U32.HI R11, RZ, R3, R14 ;  /* 0x00000003ff0b2219 */ /* 0x000fe2000001160e */
[----:B------:R-:W-:-:S04]  /*0ff0*/  IMAD R12, R12, R9, RZ ;  /* 0x000000090c0c7224 */ /* 0x000fc800078e02ff */
[----:B------:R-:W-:Y:S01]  /*1000*/  IMAD R6, R11, R9, RZ ;  /* 0x000000090b067224 */ /* 0x000fe200078e02ff */
[----:B------:R-:W-:-:S04]  /*1010*/  ISETP.GE.AND P4, PT, R7, R12, PT ;  /* 0x0000000c0700720c */ /* 0x000fc80003f86270 */
[----:B------:R-:W-:Y:S01]  /*1020*/  ISETP.GE.OR P4, PT, R13, R6, P4 ;  /* 0x000000060d00720c */ /* 0x000fe20002786670 */
[----:B------:R-:W-:-:S05]  /*1030*/  IMAD.HI.U32 R6, R7, R2, RZ ;  /* 0x0000000207067227 */ /* 0x000fca00078e00ff */
[----:B------:R-:W-:-:S04]  /*1040*/  SHF.R.U32.HI R6, RZ, R3, R6 ;  /* 0x00000003ff067219 */ /* 0x000fc80000011606 */
[----:B------:R-:W-:-:S03]  /*1050*/  SEL R5, R7, R6, !P2 ;  /* 0x0000000607057207 */ /* 0x000fc60005000000 */
[----:B------:R-:W-:Y:S01]  /*1060*/  @!P4 IMAD.HI.U32 R6, R13, R2, RZ ;  /* 0x000000020d06c227 */ /* 0x000fe200078e00ff */
[----:B------:R-:W-:-:S04]  /*1070*/  IADD3 R2, PT, PT, -R5, RZ, RZ ;  /* 0x000000ff05027210 */ /* 0x000fc80007ffe1ff */
[----:B------:R-:W-:Y:S01]  /*1080*/  @!P4 SHF.R.U32.HI R6, RZ, R3, R6 ;  /* 0x00000003ff06c219 */ /* 0x000fe20000011606 */
[----:B------:R-:W-:Y:S01]  /*1090*/  IMAD R2, R9, R2, R7 ;  /* 0x0000000209027224 */ /* 0x000fe200078e0207 */
[----:B------:R-:W-:Y:S02]  /*10a0*/  IADD3 R3, PT, PT, -R7, RZ, RZ ;  /* 0x000000ff07037210 */ /* 0x000fe40007ffe1ff */
[----:B------:R-:W-:-:S03]  /*10b0*/  @!P4 SEL R6, R13, R6, !P2 ;  /* 0x000000060d06c207 */ /* 0x000fc60005000000 */
[----:B------:R-:W-:Y:S02]  /*10c0*/  IMAD R3, R4, R3, R16 ;  /* 0x0000000304037224 */ /* 0x000fe400078e0210 */
[--C-:B------:R-:W-:Y:S02]  /*10d0*/  @!P4 IMAD.IADD R8, R5, 0x1, -R6.reuse ;  /* 0x000000010508c824 */ /* 0x100fe400078e0a06 */
[----:B------:R-:W-:Y:S01]  /*10e0*/  @!P4 IMAD R6, R2, R11, R6 ;  /* 0x0000000b0206c224 */ /* 0x000fe200078e0206 */
[----:B------:R-:W-:Y:S01]  /*10f0*/  IADD3 R2, PT, PT, -R13, RZ, RZ ;  /* 0x000000ff0d027210 */ /* 0x000fe20007ffe1ff */
[----:B------:R-:W-:Y:S02]  /*1100*/  @!P4 IMAD R7, R8, R9, R13 ;  /* 0x000000090807c224 */ /* 0x000fe400078e020d */
[----:B------:R-:W-:Y:S02]  /*1110*/  @!P4 IMAD.MOV.U32 R13, RZ, RZ, R6 ;  /* 0x000000ffff0dc224 */ /* 0x000fe400078e0006 */
[----:B------:R-:W-:-:S02]  /*1120*/  IMAD R2, R10, R2, R41 ;  /* 0x000000020a027224 */ /* 0x000fc400078e0229 */
[----:B------:R-:W-:Y:S02]  /*1130*/  IMAD R16, R7, R4, R3 ;  /* 0x0000000407107224 */ /* 0x000fe400078e0203 */
[----:B------:R-:W-:Y:S02]  /*1140*/  IMAD R41, R13, R10, R2 ;  /* 0x0000000a0d297224 */ /* 0x000fe400078e0202 */
.L_x_14:
[----:B------:R-:W-:Y:S05]  /*1150*/  @P1 BRA `(.L_x_15) ;  /* 0x0000000000401947 */ /* 0x000fea0003800000 */
[----:B------:R-:W1:Y:S08]  /*1160*/  LDC.64 R4, c[0x0][0xc10] ;  /* 0x00030400ff047b82 */ /* 0x000e700000000a00 */
[----:B------:R-:W3:Y:S08]  /*1170*/  LDC.64 R2, c[0x0][0xc18] ;  /* 0x00030600ff027b82 */ /* 0x000ef00000000a00 */
[----:B------:R-:W4:Y:S08]  /*1180*/  LDC R6, c[0x0][0xc20] ;  /* 0x00030800ff067b82 */ /* 0x000f300000000800 */
[----:B------:R-:W2:Y:S01]  /*1190*/  LDC R8, c[0x0][0xc0c] ;  /* 0x00030300ff087b82 */ /* 0x000ea20000000800 */
[----:B-1----:R-:W-:-:S05]  /*11a0*/  IMAD.HI.U32 R4, R41, R4, RZ ;  /* 0x0000000429047227 */ /* 0x002fca00078e00ff */
[----:B------:R-:W-:Y:S01]  /*11b0*/  SHF.R.U32.HI R4, RZ, R5, R4 ;  /* 0x00000005ff047219 */ /* 0x000fe20000011604 */
[----:B---3--:R-:W-:Y:S01]  /*11c0*/  IMAD.HI.U32 R3, R16, R3, RZ ;  /* 0x0000000310037227 */ /* 0x008fe200078e00ff */
[----:B------:R-:W-:-:S04]  /*11d0*/  ISETP.NE.AND P1, PT, R2, 0x1, PT ;  /* 0x000000010200780c */ /* 0x000fc80003f25270 */
[----:B----4-:R-:W-:-:S04]  /*11e0*/  SHF.R.U32.HI R3, RZ, R6, R3 ;  /* 0x00000006ff037219 */ /* 0x010fc80000011603 */
[----:B------:R-:W-:Y:S02]  /*11f0*/  SEL R3, R16, R3, !P1 ;  /* 0x0000000310037207 */ /* 0x000fe40004800000 */
[----:B--2---:R-:W-:-:S04]  /*1200*/  ISETP.NE.AND P2, PT, R8, 0x1, PT ;  /* 0x000000010800780c */ /* 0x004fc80003f45270 */
[----:B------:R-:W-:-:S05]  /*1210*/  SEL R4, R41, R4, !P2 ;  /* 0x0000000429047207 */ /* 0x000fca0005000000 */
[----:B------:R-:W-:Y:S02]  /*1220*/  IMAD.IADD R5, R3, 0x1, -R4 ;  /* 0x0000000103057824 */ /* 0x000fe400078e0a04 */
[----:B------:R-:W-:Y:S02]  /*1230*/  IMAD.IADD R3, R4, 0x1, -R3 ;  /* 0x0000000104037824 */ /* 0x000fe400078e0a03 */
[----:B------:R-:W-:Y:S02]  /*1240*/  IMAD R41, R5, R8, R41 ;  /* 0x0000000805297224 */ /* 0x000fe400078e0229 */
[----:B------:R-:W-:-:S07]  /*1250*/  IMAD R16, R3, R2, R16 ;  /* 0x0000000203107224 */ /* 0x000fce00078e0210 */
.L_x_15:
[----:B------:R-:W-:Y:S01]  /*1260*/  BAR.SYNC.DEFER_BLOCKING 0x0 ;  /* 0x0000000000007b1d */ /* 0x000fe20000010000 */
[C---:B------:R-:W-:Y:S02]  /*1270*/  ISETP.NE.AND P4, PT, R0.reuse, 0x2, PT ;  /* 0x000000020000780c */ /* 0x040fe40003f85270 */
[C---:B------:R-:W-:Y:S02]  /*1280*/  ISETP.NE.AND P2, PT, R0.reuse, 0x2, PT ;  /* 0x000000020000780c */ /* 0x040fe40003f45270 */
[----:B------:R-:W-:Y:S02]  /*1290*/  ISETP.NE.OR P1, PT, R0, 0x2, !P5 ;  /* 0x000000020000780c */ /* 0x000fe40006f25670 */
[----:B------:R-:W-:Y:S02]  /*12a0*/  LOP3.LUT R2, R101, 0x1f, RZ, 0xc0, !PT ;  /* 0x0000001f65027812 */ /* 0x000fe400078ec0ff */
[----:B------:R-:W-:-:S05]  /*12b0*/  SEL R47, RZ, 0x1, P2 ;  /* 0x00000001ff2f7807 */ /* 0x000fca0001000000 */
[----:B------:R-:W-:Y:S05]  /*12c0*/  @P4 BRA `(.L_x_16) ;  /* 0x0000008400584947 */ /* 0x000fea0003800000 */
[----:B------:R-:W1:Y:S01]  /*12d0*/  LDC R6, c[0x0][0x388] ;  /* 0x0000e200ff067b82 */ /* 0x000e620000000800 */
[----:B------:R-:W-:Y:S01]  /*12e0*/  HFMA2 R18, -RZ, RZ, 0, 5.9604644775390625e-08 ;  /* 0x00000001ff127431 */ /* 0x000fe200000001ff */
[----:B------:R-:W-:Y:S01]  /*12f0*/  ISETP.EQ.OR P2, PT, R2, RZ, P1 ;  /* 0x000000ff0200720c */ /* 0x000fe20000f42670 */
[----:B------:R-:W-:Y:S01]  /*1300*/  IMAD.MOV.U32 R17, RZ, RZ, RZ ;  /* 0x000000ffff117224 */ /* 0x000fe200078e00ff */
[----:B------:R-:W-:Y:S01]  /*1310*/  PLOP3.LUT P3, PT, P0, PT, PT, 0x8, 0x80 ;  /* 0x000000000080781c */ /* 0x000fe2000076e170 */
[----:B------:R-:W-:Y:S01]  /*1320*/  IMAD.MOV.U32 R99, RZ, RZ, RZ ;  /* 0x000000ffff637224 */ /* 0x000fe200078e00ff */
[----:B------:R-:W-:Y:S01]  /*1330*/  MOV R14, RZ ;  /* 0x000000ff000e7202 */ /* 0x000fe20000000f00 */
[----:B------:R-:W-:Y:S01]  /*1340*/  IMAD.MOV.U32 R25, RZ, RZ, RZ ;  /* 0x000000ffff197224 */ /* 0x000fe200078e00ff */
[----:B------:R-:W3:Y:S08]  /*1350*/  LDC R0, c[0x0][0x38c] ;  /* 0x0000e300ff007b82 */ /* 0x000ef00000000800 */
[----:B------:R-:W4:Y:S01]  /*1360*/  LDC.64 R4, c[0x0][0x390] ;  /* 0x0000e400ff047b82 */ /* 0x000f220000000a00 */
[----:B-1----:R-:W-:-:S07]  /*1370*/  VIADD R6, R6, 0x3f ;  /* 0x0000003f06067836 */ /* 0x002fce0000000000 */
[----:B------:R-:W1:Y:S01]  /*1380*/  LDC R11, c[0x0][0x370] ;  /* 0x0000dc00ff0b7b82 */ /* 0x000e620000000800 */
[----:B------:R-:W-:-:S04]  /*1390*/  SHF.R.S32.HI R3, RZ, 0x1f, R6 ;  /* 0x0000001fff037819 */ /* 0x000fc80000011406 */
[----:B------:R-:W-:-:S03]  /*13a0*/  LEA.HI R3, R3, R6, RZ, 0x6 ;  /* 0x0000000603037211 */ /* 0x000fc600078f30ff */
[----:B------:R-:W1:Y:S01]  /*13b0*/  LDC.64 R22, c[0x0][0x348] ;  /* 0x0000d200ff167b82 */ /* 0x000e620000000a00 */
[----:B------:R-:W-:-:S05]  /*13c0*/  SHF.R.S32.HI R3, RZ, 0x6, R3 ;  /* 0x00000006ff037819 */ /* 0x000fca0000011403 */
[----:B---3--:R-:W-:Y:S02]  /*13d0*/  IMAD R3, R3, R0, RZ ;  /* 0x0000000003037224 */ /* 0x008fe400078e02ff */
[----:B------:R-:W3:Y:S02]  /*13e0*/  LDC R12, c[0x0][0x374] ;  /* 0x0000dd00ff0c7b82 */ /* 0x000ee40000000800 */
[----:B----4-:R-:W-:-:S04]  /*13f0*/  IMAD R4, R3, R4, RZ ;  /* 0x0000000403047224 */ /* 0x010fc800078e02ff */
[----:B------:R-:W-:-:S05]  /*1400*/  IMAD R20, R4, R5, RZ ;  /* 0x0000000504147224 */ /* 0x000fca00078e02ff */
[C---:B------:R-:W-:Y:S02]  /*1410*/  ISETP.NE.AND P4, PT, R20.reuse, RZ, PT ;  /* 0x000000ff1400720c */ /* 0x040fe40003f85270 */
[----:B------:R-:W-:-:S05]  /*1420*/  VIMNMX.U32 R19, PT, PT, R20, 0x4, PT ;  /* 0x0000000414137848 */ /* 0x000fca0003fe0000 */
[----:B------:R-:W-:-:S06]  /*1430*/  VIADD R10, R19, 0xffffffff ;  /* 0xffffffff130a7836 */ /* 0x000fcc0000000000 */
[----:B------:R-:W-:Y:S01]  /*1440*/  @!P4 IADD3 R10, PT, PT, R19, RZ, RZ ;  /* 0x000000ff130ac210 */ /* 0x000fe20007ffe0ff */
[----:B------:R-:W-:-:S03]  /*1450*/  IMAD.IADD R19, R20, 0x1, -R19 ;  /* 0x0000000114137824 */ /* 0x000fc600078e0a13 */
[----:B------:R-:W-:-:S07]  /*1460*/  IADD3 R10, PT, PT, R10, 0x1, RZ ;  /* 0x000000010a0a7810 */ /* 0x000fce0007ffe0ff */
.L_x_32:
[----:B----4-:R-:W4:Y:S01]  /*1470*/  S2R R4, SR_CgaCtaId ;  /* 0x0000000000047919 */ /* 0x010f220000008800 */
[----:B------:R-:W-:Y:S01]  /*1480*/  R2UR UR4, R16 ;  /* 0x00000000100472ca */ /* 0x000fe200000e0000 */
[----:B--2---:R-:W-:Y:S01]  /*1490*/  UMOV UR6, URZ ;  /* 0x000000ff00067c82 */ /* 0x004fe20008000000 */
[----:B------:R-:W-:Y:S01]  /*14a0*/  MOV R3, 0x400 ;  /* 0x0000040000037802 */ /* 0x000fe20000000f00 */
[----:B------:R-:W-:Y:S01]  /*14b0*/  UMOV UR5, URZ ;  /* 0x000000ff00057c82 */ /* 0x000fe20008000000 */
[----:B------:R-:W-:Y:S01]  /*14c0*/  ISETP.NE.AND P0, PT, R20, RZ, PT ;  /* 0x000000ff1400720c */ /* 0x000fe20003f05270 */
[----:B------:R-:W-:Y:S01]  /*14d0*/  IMAD.U32 R102, RZ, RZ, UR6 ;  /* 0x00000006ff667e24 */ /* 0x000fe2000f8e00ff */
[----:B------:R-:W-:Y:S01]  /*14e0*/  SHF.L.U32 R0, R18, 0x1f, RZ ;  /* 0x0000001f12007819 */ /* 0x000fe200000006ff */
[----:B------:R-:W-:Y:S01]  /*14f0*/  IMAD.SHL.U32 R41, R41, 0x80, RZ ;  /* 0x0000008029297824 */ /* 0x000fe200078e00ff */
[----:B------:R-:W-:Y:S01]  /*1500*/  MOV R101, UR5 ;  /* 0x0000000500657c02 */ /* 0x000fe20008000f00 */
[----:B------:R-:W-:-:S04]  /*1510*/  IMAD.MOV.U32 R16, RZ, RZ, RZ ;  /* 0x000000ffff107224 */ /* 0x000fc800078e00ff */
[----:B------:R-:W-:-:S06]  /*1520*/  USHF.L.U32 UR4, UR4, 0x6, URZ ;  /* 0x0000000604047899 */ /* 0x000fcc00080006ff */
[----:B------:R-:W-:Y:S01]  /*1530*/  MOV R21, UR4 ;  /* 0x0000000400157c02 */ /* 0x000fe20008000f00 */
[----:B------:R-:W-:Y:S02]  /*1540*/  UMOV UR4, URZ ;  /* 0x000000ff00047c82 */ /* 0x000fe40008000000 */
[----:B------:R-:W-:Y:S01]  /*1550*/  IMAD.U32 R100, RZ, RZ, UR4 ;  /* 0x00000004ff647e24 */ /* 0x000fe2000f8e00ff */
[----:B----4-:R-:W-:-:S05]  /*1560*/  LEA R4, R4, R3, 0x18 ;  /* 0x0000000304047211 */ /* 0x010fca00078ec0ff */
[----:B------:R-:W-:-:S04]  /*1570*/  IMAD R3, R99, 0x8, R4 ;  /* 0x0000000863037824 */ /* 0x000fc800078e0204 */
[----:B------:R2:W4:Y:S01]  /*1580*/  SYNCS.PHASECHK.TRANS64.TRYWAIT P4, [R3+URZ+0x20], R0 ;  /* 0x00002000030075a7 */ /* 0x00052200080811ff */
[----:B-1----:R-:W-:Y:S05]  /*1590*/  @!P0 BRA `(.L_x_17) ;  /* 0x0000003c00608947 */ /* 0x002fea0003800000 */
[----:B--2---:R-:W2:Y:S01]  /*15a0*/  LDC.64 R2, c[0x0][0x480] ;  /* 0x00012000ff027b82 */ /* 0x004ea20000000a00 */
[C---:B------:R-:W-:Y:S01]  /*15b0*/  IADD3 R36, PT, PT, R41.reuse, 0x28, RZ ;  /* 0x0000002829247810 */ /* 0x040fe20007ffe0ff */
[C---:B------:R-:W-:Y:S01]  /*15c0*/  VIADD R39, R41.reuse, 0x10 ;  /* 0x0000001029277836 */ /* 0x040fe20000000000 */
[C---:B------:R-:W-:Y:S01]  /*15d0*/  IADD3 R30, PT, PT, R41.reuse, 0x50, RZ ;  /* 0x00000050291e7810 */ /* 0x040fe20007ffe0ff */
[C---:B------:R-:W-:Y:S01]  /*15e0*/  VIADD R38, R41.reuse, 0x18 ;  /* 0x0000001829267836 */ /* 0x040fe20000000000 */
[C---:B------:R-:W-:Y:S01]  /*15f0*/  IADD3 R0, PT, PT, R41.reuse, 0x78, RZ ;  /* 0x0000007829007810 */ /* 0x040fe20007ffe0ff */
[----:B------:R-:W-:Y:S01]  /*1600*/  VIADD R37, R41, 0x20 ;  /* 0x0000002029257836 */ /* 0x000fe20000000000 */
[----:B------:R-:W-:Y:S01]  /*1610*/  R2UR UR62, R21 ;  /* 0x00000000153e72ca */ /* 0x000fe200000e0000 */
[----:B-----5:R-:W1:Y:S01]  /*1620*/  LDC.64 R32, c[0x0][0x488] ;  /* 0x00012200ff207b82 */ /* 0x020e620000000a00 */
[C---:B------:R-:W-:Y:S02]  /*1630*/  VIADD R28, R41.reuse, 0x58 ;  /* 0x00000058291c7836 */ /* 0x040fe40000000000 */
[----:B------:R-:W-:-:S02]  /*1640*/  VIADD R6, R41, 0x40 ;  /* 0x0000004029067836 */ /* 0x000fc40000000000 */
[C---:B------:R-:W-:Y:S02]  /*1650*/  VIADD R5, R41.reuse, 0x70 ;  /* 0x0000007029057836 */ /* 0x040fe40000000000 */
[C---:B------:R-:W-:Y:S02]  /*1660*/  VIADD R40, R41.reuse, 0x8 ;  /* 0x0000000829287836 */ /* 0x040fe40000000000 */
[C---:B------:R-:W-:Y:S02]  /*1670*/  VIADD R35, R41.reuse, 0x30 ;  /* 0x0000003029237836 */ /* 0x040fe40000000000 */
[C---:B------:R-:W-:Y:S01]  /*1680*/  VIADD R34, R41.reuse, 0x38 ;  /* 0x0000003829227836 */ /* 0x040fe20000000000 */
[----:B------:R-:W-:Y:S01]  /*1690*/  UIADD3 UR31, UPT, UPT, UR62, 0x8, URZ ;  /* 0x000000083e1f7890 */ /* 0x000fe2000fffe0ff */
[C---:B------:R-:W-:Y:S01]  /*16a0*/  VIADD R31, R41.reuse, 0x48 ;  /* 0x00000048291f7836 */ /* 0x040fe20000000000 */
[----:B------:R-:W-:Y:S01]  /*16b0*/  UIADD3 UR67, UPT, UPT, UR62, 0x10, URZ ;  /* 0x000000103e437890 */ /* 0x000fe2000fffe0ff */
[----:B------:R-:W-:Y:S01]  /*16c0*/  VIADD R9, R41, 0x60 ;  /* 0x0000006029097836 */ /* 0x000fe20000000000 */
[----:B--2---:R-:W-:Y:S01]  /*16d0*/  ISETP.NE.AND P0, PT, R2, 0x1, PT ;  /* 0x000000010200780c */ /* 0x004fe20003f05270 */
[----:B------:R-:W-:Y:S01]  /*16e0*/  IMAD.HI.U32 R29, R36, R3, RZ ;  /* 0x00000003241d7227 */ /* 0x000fe200078e00ff */
[----:B------:R-:W-:-:S02]  /*16f0*/  UIADD3 UR59, UPT, UPT, UR62, 0x18, URZ ;  /* 0x000000183e3b7890 */ /* 0x000fc4000fffe0ff */
[----:B------:R-:W-:Y:S01]  /*1700*/  UIADD3 UR51, UPT, UPT, UR62, 0x20, URZ ;  /* 0x000000203e337890 */ /* 0x000fe2000fffe0ff */
[----:B------:R-:W-:Y:S01]  /*1710*/  IMAD.HI.U32 R65, R39, R3, RZ ;  /* 0x0000000327417227 */ /* 0x000fe200078e00ff */
[----:B-1----:R-:W-:-:S03]  /*1720*/  SHF.R.U32.HI R29, RZ, R32, R29 ;  /* 0x00000020ff1d7219 */ /* 0x002fc6000001161d */
[----:B------:R-:W-:Y:S01]  /*1730*/  IMAD.HI.U32 R45, R38, R3, RZ ;  /* 0x00000003262d7227 */ /* 0x000fe200078e00ff */
[-C--:B------:R-:W-:Y:S02]  /*1740*/  SHF.R.U32.HI R46, RZ, R32.reuse, R65 ;  /* 0x00000020ff2e7219 */ /* 0x080fe40000011641 */
[----:B------:R-:W-:Y:S01]  /*1750*/  SEL R52, R36, R29, !P0 ;  /* 0x0000001d24347207 */ /* 0x000fe20004000000 */
[----:B------:R-:W-:Y:S01]  /*1760*/  IMAD.HI.U32 R63, R37, R3, RZ ;  /* 0x00000003253f7227 */ /* 0x000fe200078e00ff */
[----:B------:R-:W-:-:S03]  /*1770*/  SHF.R.U32.HI R45, RZ, R32, R45 ;  /* 0x00000020ff2d7219 */ /* 0x000fc6000001162d */
[----:B------:R-:W-:Y:S01]  /*1780*/  IMAD.HI.U32 R7, R28, R3, RZ ;  /* 0x000000031c077227 */ /* 0x000fe200078e00ff */
[-C--:B------:R-:W-:Y:S02]  /*1790*/  SHF.R.U32.HI R44, RZ, R32.reuse, R63 ;  /* 0x00000020ff2c7219 */ /* 0x080fe4000001163f */
[----:B------:R-:W-:Y:S01]  /*17a0*/  SEL R54, R38, R45, !P0 ;  /* 0x0000002d26367207 */ /* 0x000fe20004000000 */
[-C--:B------:R-:W-:Y:S01]  /*17b0*/  IMAD.HI.U32 R49, R6, R3.reuse, RZ ;  /* 0x0000000306317227 */ /* 0x080fe200078e00ff */
[-C--:B------:R-:W-:Y:S02]  /*17c0*/  SHF.R.U32.HI R7, RZ, R32.reuse, R7 ;  /* 0x00000020ff077219 */ /* 0x080fe40000011607 */
[----:B------:R-:W-:Y:S01]  /*17d0*/  IADD3 R45, PT, PT, -R52, RZ, RZ ;  /* 0x000000ff342d7210 */ /* 0x000fe20007ffe1ff */
[----:B------:R-:W-:Y:S01]  /*17e0*/  IMAD.HI.U32 R55, R5, R3, RZ ;  /* 0x0000000305377227 */ /* 0x000fe200078e00ff */
[----:B------:R-:W-:-:S03]  /*17f0*/  SHF.R.U32.HI R49, RZ, R32, R49 ;  /* 0x00000020ff317219 */ /* 0x000fc60000011631 */
[----:B------:R-:W-:Y:S01]  /*1800*/  VIADD R8, R41, 0x68 ;  /* 0x0000006829087836 */ /* 0x000fe20000000000 */
[----:B------:R-:W-:Y:S01]  /*1810*/  SHF.R.U32.HI R16, RZ, R32, R55 ;  /* 0x00000020ff107219 */ /* 0x000fe20000011637 */
[----:B------:R-:W-:Y:S01]  /*1820*/  IMAD.HI.U32 R67, R40, R3, RZ ;  /* 0x0000000328437227 */ /* 0x000fe200078e00ff */
[----:B------:R-:W-:Y:S02]  /*1830*/  SEL R55, R39, R46, !P0 ;  /* 0x0000002e27377207 */ /* 0x000fe40004000000 */
[----:B------:R-:W-:Y:S01]  /*1840*/  SEL R46, R28, R7, !P0 ;  /* 0x000000071c2e7207 */ /* 0x000fe20004000000 */
[----:B------:R-:W-:Y:S01]  /*1850*/  IMAD.HI.U32 R53, R41, R3, RZ ;  /* 0x0000000329357227 */ /* 0x000fe200078e00ff */
[----:B------:R-:W-:-:S03]  /*1860*/  SEL R49, R6, R49, !P0 ;  /* 0x0000003106317207 */ /* 0x000fc60004000000 */
[-C--:B------:R-:W-:Y:S01]  /*1870*/  IMAD.HI.U32 R61, R35, R3.reuse, RZ ;  /* 0x00000003233d7227 */ /* 0x080fe200078e00ff */
[----:B------:R-:W-:Y:S02]  /*1880*/  SHF.R.U32.HI R14, RZ, R32, R53 ;  /* 0x00000020ff0e7219 */ /* 0x000fe40000011635 */
[----:B------:R-:W-:Y:S01]  /*1890*/  SEL R53, R37, R44, !P0 ;  /* 0x0000002c25357207 */ /* 0x000fe20004000000 */
[----:B------:R-:W-:Y:S01]  /*18a0*/  IMAD.HI.U32 R27, R34, R3, RZ ;  /* 0x00000003221b7227 */ /* 0x000fe200078e00ff */
[----:B------:R-:W-:-:S03]  /*18b0*/  SHF.R.U32.HI R42, RZ, R32, R61 ;  /* 0x00000020ff2a7219 */ /* 0x000fc6000001163d */
[----:B------:R-:W-:Y:S01]  /*18c0*/  IMAD.HI.U32 R59, R31, R3, RZ ;  /* 0x000000031f3b7227 */ /* 0x000fe200078e00ff */
[----:B------:R-:W-:-:S03]  /*18d0*/  SHF.R.U32.HI R27, RZ, R32, R27 ;  /* 0x00000020ff1b7219 */ /* 0x000fc6000001161b */
[----:B------:R-:W-:Y:S01]  /*18e0*/  IMAD.HI.U32 R47, R30, R3, RZ ;  /* 0x000000031e2f7227 */ /* 0x000fe200078e00ff */
[-C--:B------:R-:W-:Y:S02]  /*18f0*/  SHF.R.U32.HI R48, RZ, R32.reuse, R59 ;  /* 0x00000020ff307219 */ /* 0x080fe4000001163b */
[----:B------:R-:W-:Y:S01]  /*1900*/  SEL R50, R34, R27, !P0 ;  /* 0x0000001b22327207 */ /* 0x000fe20004000000 */
[-C--:B------:R-:W-:Y:S01]  /*1910*/  IMAD.HI.U32 R51, R9, R3.reuse, RZ ;  /* 0x0000000309337227 */ /* 0x080fe200078e00ff */
[----:B------:R-:W-:Y:S02]  /*1920*/  SHF.R.U32.HI R47, RZ, R32, R47 ;  /* 0x00000020ff2f7219 */ /* 0x000fe4000001162f */
[----:B------:R-:W-:Y:S01]  /*1930*/  SEL R48, R31, R48, !P0 ;  /* 0x000000301f307207 */ /* 0x000fe20004000000 */
[----:B------:R-:W-:Y:S01]  /*1940*/  IMAD.HI.U32 R57, R8, R3, RZ ;  /* 0x0000000308397227 */ /* 0x000fe200078e00ff */
[-C--:B------:R-:W-:Y:S02]  /*1950*/  SHF.R.U32.HI R24, RZ, R32.reuse, R51 ;  /* 0x00000020ff187219 */ /* 0x080fe40000011633 */
[----:B------:R-:W-:Y:S01]  /*1960*/  SEL R47, R30, R47, !P0 ;  /* 0x0000002f1e2f7207 */ /* 0x000fe20004000000 */
[----:B------:R-:W-:Y:S01]  /*1970*/  IMAD.HI.U32 R43, R0, R3, RZ ;  /* 0x00000003002b7227 */ /* 0x000fe200078e00ff */
[----:B------:R-:W-:-:S02]  /*1980*/  SHF.R.U32.HI R3, RZ, R32, R67 ;  /* 0x00000020ff037219 */ /* 0x000fc40000011643 */
[----:B------:R-:W-:Y:S01]  /*1990*/  IADD3 R27, PT, PT, -R47, RZ, RZ ;  /* 0x000000ff2f1b7210 */ /* 0x000fe20007ffe1ff */
[----:B------:R-:W-:Y:S01]  /*19a0*/  IMAD R36, R2, R45, R36 ;  /* 0x0000002d02247224 */ /* 0x000fe200078e0224 */
[----:B------:R-:W-:Y:S01]  /*19b0*/  SEL R56, R40, R3, !P0 ;  /* 0x0000000328387207 */ /* 0x000fe20004000000 */
[----:B------:R-:W-:Y:S01]  /*19c0*/  IMAD.MOV R7, RZ, RZ, -R46 ;  /* 0x000000ffff077224 */ /* 0x000fe200078e0a2e */
[-C--:B------:R-:W-:Y:S01]  /*19d0*/  SHF.R.U32.HI R3, RZ, R32.reuse, R57 ;  /* 0x00000020ff037219 */ /* 0x080fe20000011639 */
[----:B------:R-:W-:Y:S01]  /*19e0*/  IMAD.MOV R45, RZ, RZ, -R49 ;  /* 0x000000ffff2d7224 */ /* 0x000fe200078e0a31 */
[----:B------:R-:W-:Y:S01]  /*19f0*/  SHF.R.U32.HI R43, RZ, R32, R43 ;  /* 0x00000020ff2b7219 */ /* 0x000fe2000001162b */
[----:B------:R-:W-:Y:S01]  /*1a00*/  IMAD.MOV R32, RZ, RZ, -R53 ;  /* 0x000000ffff207224 */ /* 0x000fe200078e0a35 */
[----:B------:R-:W-:Y:S01]  /*1a10*/  SEL R44, R8, R3, !P0 ;  /* 0x00000003082c7207 */ /* 0x000fe20004000000 */
[C---:B------:R-:W-:Y:S01]  /*1a20*/  IMAD R28, R2.reuse, R7, R28 ;  /* 0x00000007021c7224 */ /* 0x040fe200078e021c */
[----:B------:R-:W-:Y:S01]  /*1a30*/  SEL R3, R5, R16, !P0 ;  /* 0x0000001005037207 */ /* 0x000fe20004000000 */
[----:B------:R-:W-:Y:S01]  /*1a40*/  IMAD R37, R2, R32, R37 ;  /* 0x0000002002257224 */ /* 0x000fe200078e0225 */
[----:B------:R-:W-:Y:S01]  /*1a50*/  R2UR UR49, R36 ;  /* 0x00000000243172ca */ /* 0x000fe200000e0000 */
[----:B------:R-:W-:Y:S01]  /*1a60*/  IMAD R32, R2, R45, R6 ;  /* 0x0000002d02207224 */ /* 0x000fe200078e0206 */
[----:B------:R-:W-:Y:S01]  /*1a70*/  SEL R45, R9, R24, !P0 ;  /* 0x00000018092d7207 */ /* 0x000fe20004000000 */
[----:B------:R-:W1:Y:S01]  /*1a80*/  LDC.64 R6, c[0x0][0x490] ;  /* 0x00012400ff067b82 */ /* 0x000e620000000a00 */
[----:B------:R-:W-:Y:S01]  /*1a90*/  IMAD.MOV R51, RZ, RZ, -R56 ;  /* 0x000000ffff337224 */ /* 0x000fe200078e0a38 */
[----:B------:R-:W-:Y:S01]  /*1aa0*/  SEL R43, R0, R43, !P0 ;  /* 0x0000002b002b7207 */ /* 0x000fe20004000000 */
[----:B------:R-:W-:Y:S01]  /*1ab0*/  IMAD.MOV R57, RZ, RZ, -R54 ;  /* 0x000000ffff397224 */ /* 0x000fe200078e0a36 */
[----:B------:R-:W-:Y:S01]  /*1ac0*/  R2UR UR44, R32 ;  /* 0x00000000202c72ca */ /* 0x000fe200000e0000 */
[C---:B------:R-:W-:Y:S01]  /*1ad0*/  IMAD R40, R2.reuse, R51, R40 ;  /* 0x0000003302287224 */ /* 0x040fe200078e0228 */
[----:B------:R-:W-:Y:S01]  /*1ae0*/  SEL R51, R35, R42, !P0 ;  /* 0x0000002a23337207 */ /* 0x000fe20004000000 */
[----:B------:R-:W-:Y:S01]  /*1af0*/  IMAD R38, R2, R57, R38 ;  /* 0x0000003902267224 */ /* 0x000fe200078e0226 */
[----:B------:R-:W-:Y:S01]  /*1b00*/  R2UR UR37, R28 ;  /* 0x000000001c2572ca */ /* 0x000fe200000e0000 */
[----:B------:R-:W-:Y:S01]  /*1b10*/  IMAD.MOV R57, RZ, RZ, -R50 ;  /* 0x000000ffff397224 */ /* 0x000fe200078e0a32 */
[----:B------:R-:W-:Y:S01]  /*1b20*/  R2UR UR56, R40 ;  /* 0x00000000283872ca */ /* 0x000fe200000e0000 */
[----:B------:R-:W-:Y:S01]  /*1b30*/  IMAD.MOV R29, RZ, RZ, -R51 ;  /* 0x000000ffff1d7224 */ /* 0x000fe200078e0a33 */
[----:B------:R-:W-:Y:S01]  /*1b40*/  R2UR UR54, R38 ;  /* 0x00000000263672ca */ /* 0x000fe200000e0000 */
[C---:B------:R-:W-:Y:S01]  /*1b50*/  IMAD R34, R2.reuse, R57, R34 ;  /* 0x0000003902227224 */ /* 0x040fe200078e0222 */
[----:B------:R-:W-:Y:S01]  /*1b60*/  SEL R57, R41, R14, !P0 ;  /* 0x0000000e29397207 */ /* 0x000fe20004000000 */
[----:B------:R-:W-:Y:S01]  /*1b70*/  IMAD R35, R2, R29, R35 ;  /* 0x0000001d02237224 */ /* 0x000fe200078e0223 */
[----:B------:R-:W-:Y:S01]  /*1b80*/  ISETP.NE.AND P0, PT, R33, 0x1, PT ;  /* 0x000000012100780c */ /* 0x000fe20003f05270 */
[----:B------:R-:W-:Y:S01]  /*1b90*/  IMAD.MOV R29, RZ, RZ, -R48 ;  /* 0x000000ffff1d7224 */ /* 0x000fe200078e0a30 */
[----:B------:R-:W-:Y:S01]  /*1ba0*/  R2UR UR47, R34 ;  /* 0x00000000222f72ca */ /* 0x000fe200000e0000 */
[----:B------:R-:W-:Y:S01]  /*1bb0*/  IMAD.MOV R14, RZ, RZ, -R3 ;  /* 0x000000ffff0e7224 */ /* 0x000fe200078e0a03 */
[----:B------:R-:W-:Y:S01]  /*1bc0*/  R2UR UR48, R35 ;  /* 0x00000000233072ca */ /* 0x000fe200000e0000 */
[C---:B------:R-:W-:Y:S01]  /*1bd0*/  IMAD R31, R2.reuse, R29, R31 ;  /* 0x0000001d021f7224 */ /* 0x040fe200078e021f */
[----:B------:R-:W-:Y:S01]  /*1be0*/  R2UR UR46, R37 ;  /* 0x00000000252e72ca */ /* 0x000fe200000e0000 */
[----:B------:R-:W-:-:S02]  /*1bf0*/  IMAD R14, R2, R14, R5 ;  /* 0x0000000e020e7224 */ /* 0x000fc400078e0205 */
[-C--:B-1----:R-:W-:Y:S01]  /*1c00*/  IMAD.HI.U32 R36, R55, R6.reuse, RZ ;  /* 0x0000000637247227 */ /* 0x082fe200078e00ff */
[----:B------:R-:W-:Y:S02]  /*1c10*/  R2UR UR34, R31 ;  /* 0x000000001f2272ca */ /* 0x000fe400000e0000 */
[----:B------:R-:W-:Y:S01]  /*1c20*/  R2UR UR27, R14 ;  /* 0x000000000e1b72ca */ /* 0x000fe200000e0000 */
[----:B------:R-:W-:Y:S01]  /*1c30*/  IMAD.HI.U32 R60, R56, R6, RZ ;  /* 0x00000006383c7227 */ /* 0x000fe200078e00ff */
[----:B------:R-:W-:-:S03]  /*1c40*/  SHF.R.U32.HI R36, RZ, R7, R36 ;  /* 0x00000007ff247219 */ /* 0x000fc60000011624 */
[----:B------:R-:W-:Y:S01]  /*1c50*/  IMAD.MOV R29, RZ, RZ, -R44 ;  /* 0x000000ffff1d7224 */ /* 0x000fe200078e0a2c */
[----:B------:R-:W-:Y:S01]  /*1c60*/  SHF.R.U32.HI R31, RZ, R7, R60 ;  /* 0x00000007ff1f7219 */ /* 0x000fe2000001163c */
[----:B------:R-:W-:Y:S01]  /*1c70*/  IMAD.MOV R16, RZ, RZ, -R45 ;  /* 0x000000ffff107224 */ /* 0x000fe200078e0a2d */
[----:B------:R-:W-:Y:S01]  /*1c80*/  SEL R36, R55, R36, !P0 ;  /* 0x0000002437247207 */ /* 0x000fe20004000000 */
[----:B------:R-:W-:-:S03]  /*1c90*/  IMAD.HI.U32 R34, R48, R6, RZ ;  /* 0x0000000630227227 */ /* 0x000fc600078e00ff */
[----:B------:R-:W-:Y:S01]  /*1ca0*/  R2UR UR35, R36 ;  /* 0x00000000242372ca */ /* 0x000fe200000e0000 */
[----:B------:R-:W-:Y:S02]  /*1cb0*/  IMAD.MOV R24, RZ, RZ, -R57 ;  /* 0x000000ffff187224 */ /* 0x000fe400078e0a39 */
[----:B------:R-:W-:-:S04]  /*1cc0*/  IMAD.HI.U32 R14, R44, R6, RZ ;  /* 0x000000062c0e7227 */ /* 0x000fc800078e00ff */
[C---:B------:R-:W-:Y:S02]  /*1cd0*/  IMAD R29, R2.reuse, R29, R8 ;  /* 0x0000001d021d7224 */ /* 0x040fe400078e0208 */
[----:B------:R-:W-:Y:S01]  /*1ce0*/  IMAD R16, R2, R16, R9 ;  /* 0x0000001002107224 */ /* 0x000fe200078e0209 */
[----:B------:R-:W-:Y:S01]  /*1cf0*/  SHF.R.U32.HI R9, RZ, R7, R34 ;  /* 0x00000007ff097219 */ /* 0x000fe20000011622 */
[----:B------:R-:W-:Y:S01]  /*1d00*/  IMAD.HI.U32 R40, R50, R6, RZ ;  /* 0x0000000632287227 */ /* 0x000fe200078e00ff */
[----:B------:R-:W-:Y:S02]  /*1d10*/  SEL R34, R56, R31, !P0 ;  /* 0x0000001f38227207 */ /* 0x000fe40004000000 */
[----:B------:R-:W-:Y:S01]  /*1d20*/  SHF.R.U32.HI R31, RZ, R7, R14 ;  /* 0x00000007ff1f7219 */ /* 0x000fe2000001160e */
[C---:B------:R-:W-:Y:S01]  /*1d30*/  IMAD R30, R2.reuse, R27, R30 ;  /* 0x0000001b021e7224 */ /* 0x040fe200078e021e */
[----:B------:R-:W-:Y:S01]  /*1d40*/  IADD3 R27, PT, PT, -R43, RZ, RZ ;  /* 0x000000ff2b1b7210 */ /* 0x000fe20007ffe1ff */
[----:B------:R-:W-:Y:S01]  /*1d50*/  IMAD R24, R2, R24, R41 ;  /* 0x0000001802187224 */ /* 0x000fe200078e0229 */
[----:B------:R-:W-:Y:S01]  /*1d60*/  R2UR UR28, R29 ;  /* 0x000000001d1c72ca */ /* 0x000fe200000e0000 */
[----:B------:R-:W-:Y:S01]  /*1d70*/  IMAD.MOV R42, RZ, RZ, -R55 ;  /* 0x000000ffff2a7224 */ /* 0x000fe200078e0a37 */
[----:B------:R-:W-:Y:S01]  /*1d80*/  SHF.R.U32.HI R29, RZ, R7, R40 ;  /* 0x00000007ff1d7219 */ /* 0x000fe20000011628 */
[----:B------:R-:W-:Y:S01]  /*1d90*/  IMAD.MOV R14, RZ, RZ, -R36 ;  /* 0x000000ffff0e7224 */ /* 0x000fe200078e0a24 */
[----:B------:R-:W-:Y:S01]  /*1da0*/  R2UR UR38, R30 ;  /* 0x000000001e2672ca */ /* 0x000fe200000e0000 */
[----:B------:R-:W-:Y:S01]  /*1db0*/  IMAD R39, R2, R42, R39 ;  /* 0x0000002a02277224 */ /* 0x000fe200078e0227 */
[----:B------:R-:W-:Y:S01]  /*1dc0*/  R2UR UR36, R16 ;  /* 0x00000000102472ca */ /* 0x000fe200000e0000 */
[----:B------:R-:W-:Y:S01]  /*1dd0*/  IMAD R27, R2, R27, R0 ;  /* 0x0000001b021b7224 */ /* 0x000fe200078e0200 */
[----:B------:R-:W-:Y:S01]  /*1de0*/  R2UR UR57, R24 ;  /* 0x00000000183972ca */ /* 0x000fe200000e0000 */
[----:B------:R-:W-:Y:S01]  /*1df0*/  IMAD.HI.U32 R16, R57, R6, RZ ;  /* 0x0000000639107227 */ /* 0x000fe200078e00ff */
[----:B------:R-:W-:-:S02]  /*1e00*/  SEL R31, R44, R31, !P0 ;  /* 0x0000001f2c1f7207 */ /* 0x000fc40004000000 */
[----:B------:R-:W-:Y:S01]  /*1e10*/  R2UR UR24, R27 ;  /* 0x000000001b1872ca */ /* 0x000fe200000e0000 */
[-C--:B------:R-:W-:Y:S01]  /*1e20*/  IMAD.HI.U32 R58, R54, R6.reuse, RZ ;  /* 0x00000006363a7227 */ /* 0x080fe200078e00ff */
[-C--:B------:R-:W-:Y:S02]  /*1e30*/  SHF.R.U32.HI R16, RZ, R7.reuse, R16 ;  /* 0x00000007ff107219 */ /* 0x080fe40000011610 */
[----:B------:R-:W-:Y:S01]  /*1e40*/  R2UR UR55, R39 ;  /* 0x00000000273772ca */ /* 0x000fe200000e0000 */
[----:B------:R-:W-:Y:S01]  /*1e50*/  IMAD.HI.U32 R8, R53, R6, RZ ;  /* 0x0000000635087227 */ /* 0x000fe200078e00ff */
[-C--:B------:R-:W-:Y:S01]  /*1e60*/  SHF.R.U32.HI R35, RZ, R7.reuse, R58 ;  /* 0x00000007ff237219 */ /* 0x080fe2000001163a */
[----:B------:R-:W1:Y:S01]  /*1e70*/  LDC R39, c[0x0][0x4ec] ;  /* 0x00013b00ff277b82 */ /* 0x000e620000000800 */
[----:B------:R-:W-:Y:S01]  /*1e80*/  SEL R37, R57, R16, !P0 ;  /* 0x0000001039257207 */ /* 0x000fe20004000000 */
[----:B------:R-:W-:Y:S01]  /*1e90*/  IMAD.HI.U32 R42, R52, R6, RZ ;  /* 0x00000006342a7227 */ /* 0x000fe200078e00ff */
[----:B------:R-:W-:-:S02]  /*1ea0*/  SHF.R.U32.HI R8, RZ, R7, R8 ;  /* 0x00000007ff087219 */ /* 0x000fc40000011608 */
[----:B------:R-:W-:Y:S01]  /*1eb0*/  R2UR UR58, R34 ;  /* 0x00000000223a72ca */ /* 0x000fe200000e0000 */
[-C--:B------:R-:W-:Y:S01]  /*1ec0*/  IMAD.HI.U32 R24, R51, R6.reuse, RZ ;  /* 0x0000000633187227 */ /* 0x080fe200078e00ff */
[-C--:B------:R-:W-:Y:S02]  /*1ed0*/  SHF.R.U32.HI R27, RZ, R7.reuse, R42 ;  /* 0x00000007ff1b7219 */ /* 0x080fe4000001162a */
[----:B------:R-:W-:Y:S01]  /*1ee0*/  R2UR UR60, R37 ;  /* 0x00000000253c72ca */ /* 0x000fe200000e0000 */
[-C--:B------:R-:W-:Y:S01]  /*1ef0*/  IMAD.HI.U32 R32, R49, R6.reuse, RZ ;  /* 0x0000000631207227 */ /* 0x080fe200078e00ff */
[----:B------:R-:W-:Y:S02]  /*1f00*/  SHF.R.U32.HI R24, RZ, R7, R24 ;  /* 0x00000007ff187219 */ /* 0x000fe40000011618 */
[----:B------:R-:W-:Y:S01]  /*1f10*/  SEL R27, R52, R27, !P0 ;  /* 0x0000001b341b7207 */ /* 0x000fe20004000000 */
[----:B------:R-:W-:Y:S01]  /*1f20*/  IMAD.HI.U32 R30, R47, R6, RZ ;  /* 0x000000062f1e7227 */ /* 0x000fe200078e00ff */
[----:B------:R-:W-:-:S02]  /*1f30*/  SHF.R.U32.HI R32, RZ, R7, R32 ;  /* 0x00000007ff207219 */ /* 0x000fc40000011620 */
[----:B------:R-:W-:Y:S01]  /*1f40*/  SEL R24, R51, R24, !P0 ;  /* 0x0000001833187207 */ /* 0x000fe20004000000 */
[----:B------:R-:W-:Y:S01]  /*1f50*/  IMAD.HI.U32 R28, R46, R6, RZ ;  /* 0x000000062e1c7227 */ /* 0x000fe200078e00ff */
[----:B------:R-:W-:-:S03]  /*1f60*/  SEL R32, R49, R32, !P0 ;  /* 0x0000002031207207 */ /* 0x000fc60004000000 */
[-C--:B------:R-:W-:Y:S01]  /*1f70*/  IMAD.HI.U32 R2, R45, R6.reuse, RZ ;  /* 0x000000062d027227 */ /* 0x080fe200078e00ff */
[-C--:B------:R-:W-:Y:S02]  /*1f80*/  SHF.R.U32.HI R5, RZ, R7.reuse, R28 ;  /* 0x00000007ff057219 */ /* 0x080fe4000001161c */
[----:B------:R-:W-:Y:S01]  /*1f90*/  IADD3 R40, PT, PT, -R32, RZ, RZ ;  /* 0x000000ff20287210 */ /* 0x000fe20007ffe1ff */
[-C--:B------:R-:W-:Y:S01]  /*1fa0*/  IMAD.HI.U32 R0, R3, R6.reuse, RZ ;  /* 0x0000000603007227 */ /* 0x080fe200078e00ff */
[-C--:B------:R-:W-:Y:S02]  /*1fb0*/  SHF.R.U32.HI R2, RZ, R7.reuse, R2 ;  /* 0x00000007ff027219 */ /* 0x080fe40000011602 */
[----:B-1----:R-:W-:Y:S01]  /*1fc0*/  R2UR UR25, R39 ;  /* 0x00000000271972ca */ /* 0x002fe200000e0000 */
[----:B------:R-:W-:Y:S01]  /*1fd0*/  IMAD.HI.U32 R38, R43, R6, RZ ;  /* 0x000000062b267227 */ /* 0x000fe200078e00ff */
[-C--:B------:R-:W-:Y:S02]  /*1fe0*/  SHF.R.U32.HI R6, RZ, R7.reuse, R30 ;  /* 0x00000007ff067219 */ /* 0x080fe4000001161e */
[----:B------:R-:W-:Y:S01]  /*1ff0*/  SHF.R.U32.HI R0, RZ, R7, R0 ;  /* 0x00000007ff007219 */ /* 0x000fe20000011600 */
[----:B------:R-:W-:Y:S01]  /*2000*/  IMAD R55, R33, R14, R55 ;  /* 0x0000000e21377224 */ /* 0x000fe200078e0237 */
[----:B------:R-:W-:Y:S01]  /*2010*/  SEL R14, R50, R29, !P0 ;  /* 0x0000001d320e7207 */ /* 0x000fe20004000000 */
[----:B------:R-:W-:Y:S01]  /*2020*/  IMAD.MOV R16, RZ, RZ, -R34 ;  /* 0x000000ffff107224 */ /* 0x000fe200078e0a22 */
[----:B------:R-:W-:Y:S01]  /*2030*/  SHF.R.U32.HI R38, RZ, R7, R38 ;  /* 0x00000007ff267219 */ /* 0x000fe20000011626 */
[----:B------:R-:W-:Y:S01]  /*2040*/  IMAD.MOV R28, RZ, RZ, -R37 ;  /* 0x000000ffff1c7224 */ /* 0x000fe200078e0a25 */
[----:B------:R-:W-:Y:S01]  /*2050*/  SEL R30, R54, R35, !P0 ;  /* 0x00000023361e7207 */ /* 0x000fe20004000000 */
[----:B------:R-:W-:Y:S01]  /*2060*/  IMAD.MOV R7, RZ, RZ, -R14 ;  /* 0x000000ffff077224 */ /* 0x000fe200078e0a0e */
[----:B------:R-:W-:Y:S01]  /*2070*/  SEL R35, R53, R8, !P0 ;  /* 0x0000000835237207 */ /* 0x000fe20004000000 */
[----:B------:R-:W-:Y:S01]  /*2080*/  IMAD R56, R33, R16, R56 ;  /* 0x0000001021387224 */ /* 0x000fe200078e0238 */
[----:B------:R-:W-:Y:S01]  /*2090*/  SEL R0, R3, R0, !P0 ;  /* 0x0000000003007207 */ /* 0x000fe20004000000 */
[----:B------:R-:W-:Y:S01]  /*20a0*/  IMAD R50, R33, R7, R50 ;  /* 0x0000000721327224 */ /* 0x000fe200078e0232 */
        /* <DEDUP_REMOVED lines=8> */
[----:B------:R-:W-:Y:S01]  /*2130*/  IADD3 R2, PT, PT, -R5, RZ, RZ ;  /* 0x000000ff05027210 */ /* 0x000fe20007ffe1ff */
[----:B------:R-:W-:Y:S01]  /*2140*/  IMAD.MOV R8, RZ, RZ, -R24 ;  /* 0x000000ffff087224 */ /* 0x000fe200078e0a18 */
[----:B------:R-:W-:Y:S01]  /*2150*/  SEL R38, R43, R38, !P0 ;  /* 0x000000262b267207 */ /* 0x000fe20004000000 */
[----:B------:R-:W-:Y:S01]  /*2160*/  IMAD.MOV R42, RZ, RZ, -R0 ;  /* 0x000000ffff2a7224 */ /* 0x000fe200078e0a00 */
[----:B------:R-:W-:Y:S01]  /*2170*/  IADD3 R29, PT, PT, -R30, RZ, RZ ;  /* 0x000000ff1e1d7210 */ /* 0x000fe20007ffe1ff */
[C---:B------:R-:W-:Y:S01]  /*2180*/  IMAD R45, R33.reuse, R2, R45 ;  /* 0x00000002212d7224 */ /* 0x040fe200078e022d */
[----:B------:R-:W-:Y:S01]  /*2190*/  R2UR UR16, R50 ;  /* 0x00000000321072ca */ /* 0x000fe200000e0000 */
[----:B------:R-:W-:Y:S01]  /*21a0*/  IMAD.MOV R2, RZ, RZ, -R31 ;  /* 0x000000ffff027224 */ /* 0x000fe200078e0a1f */
[----:B------:R-:W-:Y:S01]  /*21b0*/  R2UR UR61, R30 ;  /* 0x000000001e3d72ca */ /* 0x000fe200000e0000 */
[C---:B------:R-:W-:Y:S01]  /*21c0*/  IMAD R53, R33.reuse, R28, R53 ;  /* 0x0000001c21357224 */ /* 0x040fe200078e0235 */
[----:B------:R-:W-:Y:S01]  /*21d0*/  R2UR UR22, R56 ;  /* 0x00000000381672ca */ /* 0x000fe200000e0000 */
[C---:B------:R-:W-:Y:S01]  /*21e0*/  IMAD R51, R33.reuse, R8, R51 ;  /* 0x0000000821337224 */ /* 0x040fe200078e0233 */
[----:B------:R-:W-:Y:S01]  /*21f0*/  R2UR UR18, R52 ;  /* 0x00000000341272ca */ /* 0x000fe200000e0000 */
[----:B------:R-:W-:Y:S01]  /*2200*/  IMAD R49, R33, R40, R49 ;  /* 0x0000002821317224 */ /* 0x000fe200078e0231 */
[----:B------:R-:W-:Y:S01]  /*2210*/  R2UR UR12, R45 ;  /* 0x000000002d0c72ca */ /* 0x000fe200000e0000 */
[----:B------:R-:W-:Y:S01]  /*2220*/  IMAD R44, R33, R2, R44 ;  /* 0x00000002212c7224 */ /* 0x000fe200078e022c */
[----:B------:R-:W-:Y:S01]  /*2230*/  R2UR UR17, R51 ;  /* 0x00000000331172ca */ /* 0x000fe200000e0000 */
[----:B------:R-:W-:Y:S01]  /*2240*/  IMAD R42, R33, R42, R3 ;  /* 0x0000002a212a7224 */ /* 0x000fe200078e0203 */
[----:B------:R-:W-:Y:S01]  /*2250*/  R2UR UR15, R49 ;  /* 0x00000000310f72ca */ /* 0x000fe200000e0000 */
[----:B------:R-:W-:Y:S01]  /*2260*/  IMAD.MOV R9, RZ, RZ, -R16 ;  /* 0x000000ffff097224 */ /* 0x000fe200078e0a10 */
[----:B------:R-:W1:Y:S01]  /*2270*/  LDC.64 R2, c[0x0][0x498] ;  /* 0x00012600ff027b82 */ /* 0x000e620000000a00 */
[----:B------:R-:W-:Y:S01]  /*2280*/  IMAD.MOV R28, RZ, RZ, -R7 ;  /* 0x000000ffff1c7224 */ /* 0x000fe200078e0a07 */
[----:B------:R-:W-:Y:S01]  /*2290*/  R2UR UR11, R44 ;  /* 0x000000002c0b72ca */ /* 0x000fe200000e0000 */
[----:B------:R-:W-:Y:S01]  /*22a0*/  IMAD.MOV R8, RZ, RZ, -R6 ;  /* 0x000000ffff087224 */ /* 0x000fe200078e0a06 */
[----:B------:R-:W-:Y:S01]  /*22b0*/  R2UR UR10, R42 ;  /* 0x000000002a0a72ca */ /* 0x000fe200000e0000 */
[----:B------:R-:W-:Y:S01]  /*22c0*/  IMAD.MOV R40, RZ, RZ, -R38 ;  /* 0x000000ffff287224 */ /* 0x000fe200078e0a26 */
[----:B------:R-:W-:Y:S01]  /*22d0*/  R2UR UR23, R57 ;  /* 0x00000000391772ca */ /* 0x000fe200000e0000 */
[----:B------:R-:W-:Y:S01]  /*22e0*/  IMAD R54, R33, R29, R54 ;  /* 0x0000001d21367224 */ /* 0x000fe200078e0236 */
[----:B------:R-:W-:Y:S01]  /*22f0*/  R2UR UR8, R55 ;  /* 0x00000000370872ca */ /* 0x000fe200000e0000 */
[----:B------:R-:W-:Y:S01]  /*2300*/  IMAD R48, R33, R9, R48 ;  /* 0x0000000921307224 */ /* 0x000fe200078e0230 */
[----:B------:R-:W-:Y:S01]  /*2310*/  R2UR UR4, R53 ;  /* 0x00000000350472ca */ /* 0x000fe200000e0000 */
[C---:B------:R-:W-:Y:S01]  /*2320*/  IMAD R47, R33.reuse, R28, R47 ;  /* 0x0000001c212f7224 */ /* 0x040fe200078e022f */
[----:B------:R-:W-:Y:S01]  /*2330*/  R2UR UR7, R54 ;  /* 0x00000000360772ca */ /* 0x000fe200000e0000 */
[C---:B------:R-:W-:Y:S01]  /*2340*/  IMAD R46, R33.reuse, R8, R46 ;  /* 0x00000008212e7224 */ /* 0x040fe200078e022e */
[----:B------:R-:W2:Y:S01]  /*2350*/  LDC.64 R28, c[0x0][0x4c0] ;  /* 0x00013000ff1c7b82 */ /* 0x000ea20000000a00 */
[----:B------:R-:W-:Y:S01]  /*2360*/  IMAD R40, R33, R40, R43 ;  /* 0x0000002821287224 */ /* 0x000fe200078e022b */
[----:B------:R-:W-:-:S02]  /*2370*/  R2UR UR14, R47 ;  /* 0x000000002f0e72ca */ /* 0x000fc400000e0000 */
[----:B------:R-:W-:Y:S02]  /*2380*/  R2UR UR13, R46 ;  /* 0x000000002e0d72ca */ /* 0x000fe400000e0000 */
[----:B------:R-:W-:Y:S02]  /*2390*/  R2UR UR6, R48 ;  /* 0x00000000300672ca */ /* 0x000fe400000e0000 */
[----:B------:R-:W3:Y:S01]  /*23a0*/  LDC R33, c[0x0][0x4a0] ;  /* 0x00012800ff217b82 */ /* 0x000ee20000000800 */
[----:B------:R-:W-:Y:S01]  /*23b0*/  R2UR UR9, R40 ;  /* 0x00000000280972ca */ /* 0x000fe200000e0000 */
[----:B-1----:R-:W-:Y:S01]  /*23c0*/  IMAD.HI.U32 R50, R34, R3, RZ ;  /* 0x0000000322327227 */ /* 0x002fe200078e00ff */
[----:B------:R-:W-:-:S03]  /*23d0*/  ISETP.NE.AND P0, PT, R2, 0x1, PT ;  /* 0x000000010200780c */ /* 0x000fc60003f05270 */
[-C--:B------:R-:W-:Y:S02]  /*23e0*/  IMAD.HI.U32 R66, R37, R3.reuse, RZ ;  /* 0x0000000325427227 */ /* 0x080fe400078e00ff */
[----:B------:R-:W1:Y:S02]  /*23f0*/  LDC.64 R8, c[0x0][0x4f0] ;  /* 0x00013c00ff087b82 */ /* 0x000e640000000a00 */
[----:B------:R-:W-:-:S04]  /*2400*/  IMAD.HI.U32 R46, R27, R3, RZ ;  /* 0x000000031b2e7227 */ /* 0x000fc800078e00ff */
[-C--:B------:R-:W-:Y:S02]  /*2410*/  IMAD.HI.U32 R62, R35, R3.reuse, RZ ;  /* 0x00000003233e7227 */ /* 0x080fe400078e00ff */
[----:B------:R-:W-:Y:S01]  /*2420*/  VOTEU.ANY UP0, P0 ;  /* 0x0000000000ff7886 */ /* 0x000fe20000000100 */
[----:B--2---:R-:W-:Y:S01]  /*2430*/  R2UR UR26, R28 ;  /* 0x000000001c1a72ca */ /* 0x004fe200000e0000 */
[----:B------:R-:W-:Y:S01]  /*2440*/  IMAD.HI.U32 R48, R30, R3, RZ ;  /* 0x000000031e307227 */ /* 0x000fe200078e00ff */
[----:B------:R-:W-:-:S03]  /*2450*/  R2UR UR21, R29 ;  /* 0x000000001d1572ca */ /* 0x000fc600000e0000 */
[----:B------:R-:W-:Y:S01]  /*2460*/  IMAD.HI.U32 R58, R32, R3, RZ ;  /* 0x00000003203a7227 */ /* 0x000fe200078e00ff */
[-C--:B---3--:R-:W-:Y:S02]  /*2470*/  SHF.R.U32.HI R50, RZ, R33.reuse, R50 ;  /* 0x00000021ff327219 */ /* 0x088fe40000011632 */
[----:B------:R-:W-:Y:S01]  /*2480*/  SHF.R.U32.HI R51, RZ, R33, R66 ;  /* 0x00000021ff337219 */ /* 0x000fe20000011642 */
[----:B------:R-:W-:Y:S01]  /*2490*/  IMAD.HI.U32 R44, R14, R3, RZ ;  /* 0x000000030e2c7227 */ /* 0x000fe200078e00ff */
[----:B------:R-:W-:Y:S02]  /*24a0*/  R2UR UR43, R50 ;  /* 0x00000000322b72ca */ /* 0x000fe400000e0000 */
[----:B------:R-:W-:Y:S01]  /*24b0*/  R2UR UR29, R51 ;  /* 0x00000000331d72ca */ /* 0x000fe200000e0000 */
[----:B------:R-:W-:Y:S01]  /*24c0*/  UIMAD UR56, UR56, UR26, UR25 ;  /* 0x0000001a383872a4 */ /* 0x000fe2000f8e0219 */
[----:B------:R-:W-:Y:S01]  /*24d0*/  SHF.R.U32.HI R46, RZ, R33, R46 ;  /* 0x00000021ff2e7219 */ /* 0x000fe2000001162e */
[----:B------:R-:W-:Y:S01]  /*24e0*/  IMAD.HI.U32 R42, R16, R3, RZ ;  /* 0x00000003102a7227 */ /* 0x000fe200078e00ff */
[----:B------:R-:W-:Y:S01]  /*24f0*/  SHF.R.U32.HI R47, RZ, R33, R62 ;  /* 0x00000021ff2f7219 */ /* 0x000fe2000001163e */
[----:B------:R-:W-:Y:S01]  /*2500*/  UIMAD UR44, UR44, UR26, UR25 ;  /* 0x0000001a2c2c72a4 */ /* 0x000fe2000f8e0219 */
[----:B------:R-:W-:Y:S01]  /*2510*/  R2UR UR50, R46 ;  /* 0x000000002e3272ca */ /* 0x000fe200000e0000 */
[----:B------:R-:W-:Y:S01]  /*2520*/  IMAD.HI.U32 R40, R0, R3, RZ ;  /* 0x0000000300287227 */ /* 0x000fe200078e00ff */
[----:B------:R-:W-:Y:S01]  /*2530*/  R2UR UR52, R47 ;  /* 0x000000002f3472ca */ /* 0x000fe200000e0000 */
[----:B------:R-:W-:Y:S01]  /*2540*/  UIMAD UR24, UR24, UR26, UR25 ;  /* 0x0000001a181872a4 */ /* 0x000fe2000f8e0219 */
[----:B------:R-:W-:Y:S01]  /*2550*/  SHF.R.U32.HI R48, RZ, R33, R48 ;  /* 0x00000021ff307219 */ /* 0x000fe20000011630 */
[----:B------:R-:W-:Y:S01]  /*2560*/  USEL UR43, UR58, UR43, !UP0 ;  /* 0x0000002b3a2b7287 */ /* 0x000fe2000c000000 */
[----:B------:R-:W-:Y:S01]  /*2570*/  R2UR UR58, R27 ;  /* 0x000000001b3a72ca */ /* 0x000fe200000e0000 */
[----:B------:R-:W-:Y:S01]  /*2580*/  USEL UR63, UR60, UR29, !UP0 ;  /* 0x0000001d3c3f7287 */ /* 0x000fe2000c000000 */
[----:B------:R-:W-:Y:S01]  /*2590*/  R2UR UR60, R35 ;  /* 0x00000000233c72ca */ /* 0x000fe200000e0000 */
[----:B------:R-:W-:Y:S01]  /*25a0*/  IMAD.HI.U32 R64, R36, R3, RZ ;  /* 0x0000000324407227 */ /* 0x000fe200078e00ff */
[-C--:B------:R-:W-:Y:S01]  /*25b0*/  SHF.R.U32.HI R43, RZ, R33.reuse, R58 ;  /* 0x00000021ff2b7219 */ /* 0x080fe2000001163a */
[----:B------:R-:W-:Y:S01]  /*25c0*/  UIMAD UR57, UR57, UR26, UR25 ;  /* 0x0000001a393972a4 */ /* 0x000fe2000f8e0219 */
[----:B------:R-:W-:Y:S01]  /*25d0*/  SHF.R.U32.HI R44, RZ, R33, R44 ;  /* 0x00000021ff2c7219 */ /* 0x000fe2000001162c */
[-C--:B------:R-:W-:Y:S01]  /*25e0*/  IMAD.HI.U32 R60, R24, R3.reuse, RZ ;  /* 0x00000003183c7227 */ /* 0x080fe200078e00ff */
[----:B------:R-:W-:Y:S01]  /*25f0*/  R2UR UR53, R48 ;  /* 0x00000000303572ca */ /* 0x000fe200000e0000 */
[----:B------:R-:W-:Y:S01]  /*2600*/  UIMAD UR49, UR49, UR26, UR25 ;  /* 0x0000001a313172a4 */ /* 0x000fe2000f8e0219 */
[----:B------:R-:W-:Y:S01]  /*2610*/  R2UR UR40, R43 ;  /* 0x000000002b2872ca */ /* 0x000fe200000e0000 */
[-C--:B------:R-:W-:Y:S01]  /*2620*/  IMAD.HI.U32 R56, R7, R3.reuse, RZ ;  /* 0x0000000307387227 */ /* 0x080fe200078e00ff */
[----:B-1----:R-:W-:Y:S01]  /*2630*/  R2UR UR20, R8 ;  /* 0x00000000081472ca */ /* 0x002fe200000e0000 */
[----:B------:R-:W-:Y:S01]  /*2640*/  USEL UR58, UR58, UR50, !UP0 ;  /* 0x000000323a3a7287 */ /* 0x000fe2000c000000 */
[----:B------:R-:W-:Y:S01]  /*2650*/  R2UR UR50, R32 ;  /* 0x00000000203272ca */ /* 0x000fe200000e0000 */
[----:B------:R-:W-:Y:S01]  /*2660*/  USEL UR60, UR60, UR52, !UP0 ;  /* 0x000000343c3c7287 */ /* 0x000fe2000c000000 */
[-C--:B------:R-:W-:Y:S01]  /*2670*/  IMAD.HI.U32 R54, R6, R3.reuse, RZ ;  /* 0x0000000306367227 */ /* 0x080fe200078e00ff */
[----:B------:R-:W-:Y:S01]  /*2680*/  R2UR UR41, R44 ;  /* 0x000000002c2972ca */ /* 0x000fe200000e0000 */
[----:B------:R-:W-:Y:S01]  /*2690*/  UIMAD UR48, UR48, UR26, UR25 ;  /* 0x0000001a303072a4 */ /* 0x000fe2000f8e0219 */
[----:B------:R-:W-:Y:S01]  /*26a0*/  R2UR UR52, R14 ;  /* 0x000000000e3472ca */ /* 0x000fe200000e0000 */
[----:B------:R-:W-:Y:S01]  /*26b0*/  IMAD.HI.U32 R52, R5, R3, RZ ;  /* 0x0000000305347227 */ /* 0x000fe200078e00ff */
[----:B------:R-:W-:Y:S01]  /*26c0*/  SHF.R.U32.HI R42, RZ, R33, R42 ;  /* 0x00000021ff2a7219 */ /* 0x000fe2000001162a */
[----:B------:R-:W-:Y:S01]  /*26d0*/  USEL UR61, UR61, UR53, !UP0 ;  /* 0x000000353d3d7287 */ /* 0x000fe2000c000000 */
[----:B------:R-:W-:Y:S01]  /*26e0*/  R2UR UR5, R9 ;  /* 0x00000000090572ca */ /* 0x000fe200000e0000 */
[----:B------:R-:W-:Y:S01]  /*26f0*/  IMAD.HI.U32 R8, R31, R3, RZ ;  /* 0x000000031f087227 */ /* 0x000fe200078e00ff */
[-C--:B------:R-:W-:Y:S01]  /*2700*/  SHF.R.U32.HI R49, RZ, R33.reuse, R64 ;  /* 0x00000021ff317219 */ /* 0x080fe20000011640 */
[----:B------:R-:W-:Y:S01]  /*2710*/  UIMAD UR47, UR47, UR26, UR25 ;  /* 0x0000001a2f2f72a4 */ /* 0x000fe2000f8e0219 */
[----:B------:R-:W-:Y:S01]  /*2720*/  SHF.R.U32.HI R45, RZ, R33, R60 ;  /* 0x00000021ff2d7219 */ /* 0x000fe2000001163c */
[----:B------:R-:W-:Y:S01]  /*2730*/  IMAD.HI.U32 R28, R38, R3, RZ ;  /* 0x00000003261c7227 */ /* 0x000fe200078e00ff */
[-C--:B------:R-:W-:Y:S01]  /*2740*/  SHF.R.U32.HI R3, RZ, R33.reuse, R40 ;  /* 0x00000021ff037219 */ /* 0x080fe20000011628 */
[----:B------:R-:W-:Y:S01]  /*2750*/  USEL UR50, UR50, UR40, !UP0 ;  /* 0x0000002832327287 */ /* 0x000fe2000c000000 */
[-C--:B------:R-:W-:Y:S01]  /*2760*/  SHF.R.U32.HI R39, RZ, R33.reuse, R56 ;  /* 0x00000021ff277219 */ /* 0x080fe20000011638 */
[----:B------:R-:W-:Y:S01]  /*2770*/  IMAD.U32 R90, RZ, RZ, UR56 ;  /* 0x00000038ff5a7e24 */ /* 0x000fe2000f8e00ff */
[----:B------:R-:W-:Y:S01]  /*2780*/  UIMAD UR56, UR55, UR26, UR25 ;  /* 0x0000001a373872a4 */ /* 0x000fe2000f8e0219 */
[-C--:B------:R-:W-:Y:S01]  /*2790*/  SHF.R.U32.HI R29, RZ, R33.reuse, R54 ;  /* 0x00000021ff1d7219 */ /* 0x080fe20000011636 */
[----:B------:R-:W-:Y:S01]  /*27a0*/  UIMAD UR55, UR54, UR26, UR25 ;  /* 0x0000001a363772a4 */ /* 0x000fe2000f8e0219 */
[-C--:B------:R-:W-:Y:S01]  /*27b0*/  SHF.R.U32.HI R9, RZ, R33.reuse, R52 ;  /* 0x00000021ff097219 */ /* 0x080fe20000011634 */
[----:B------:R-:W-:Y:S01]  /*27c0*/  UIMAD UR54, UR46, UR26, UR25 ;  /* 0x0000001a2e3672a4 */ /* 0x000fe2000f8e0219 */
[-C--:B------:R-:W-:Y:S01]  /*27d0*/  SHF.R.U32.HI R8, RZ, R33.reuse, R8 ;  /* 0x00000021ff087219 */ /* 0x080fe20000011608 */
[----:B------:R-:W-:Y:S01]  /*27e0*/  USEL UR52, UR52, UR41, !UP0 ;  /* 0x0000002934347287 */ /* 0x000fe2000c000000 */
[----:B------:R-:W-:Y:S01]  /*27f0*/  R2UR UR45, R42 ;  /* 0x000000002a2d72ca */ /* 0x000fe200000e0000 */
[----:B------:R-:W-:Y:S01]  /*2800*/  UIMAD UR38, UR38, UR26, UR25 ;  /* 0x0000001a262672a4 */ /* 0x000fe2000f8e0219 */
[----:B------:R-:W-:Y:S01]  /*2810*/  R2UR UR46, R16 ;  /* 0x00000000102e72ca */ /* 0x000fe200000e0000 */
[----:B------:R-:W-:Y:S01]  /*2820*/  UIMAD UR37, UR37, UR26, UR25 ;  /* 0x0000001a252572a4 */ /* 0x000fe2000f8e0219 */
[----:B------:R-:W-:Y:S01]  /*2830*/  SHF.R.U32.HI R33, RZ, R33, R28 ;  /* 0x00000021ff217219 */ /* 0x000fe2000001161c */
[----:B------:R-:W-:Y:S01]  /*2840*/  UIMAD UR36, UR36, UR26, UR25 ;  /* 0x0000001a242472a4 */ /* 0x000fe2000f8e0219 */
[----:B------:R-:W-:Y:S01]  /*2850*/  MOV R28, UR31 ;  /* 0x0000001f001c7c02 */ /* 0x000fe20008000f00 */
[----:B------:R-:W-:Y:S01]  /*2860*/  UIMAD UR28, UR28, UR26, UR25 ;  /* 0x0000001a1c1c72a4 */ /* 0x000fe2000f8e0219 */
[----:B------:R-:W-:Y:S01]  /*2870*/  R2UR UR31, R3 ;  /* 0x00000000031f72ca */ /* 0x000fe200000e0000 */
[----:B------:R-:W-:Y:S01]  /*2880*/  IMAD R3, RZ, RZ, -UR43 ;  /* 0x8000002bff037e24 */ /* 0x000fe2000f8e02ff */
[----:B------:R-:W-:Y:S01]  /*2890*/  R2UR UR42, R45 ;  /* 0x000000002d2a72ca */ /* 0x000fe200000e0000 */
[----:B------:R-:W-:Y:S01]  /*28a0*/  UIMAD UR27, UR27, UR26, UR25 ;  /* 0x0000001a1b1b72a4 */ /* 0x000fe2000f8e0219 */
[----:B------:R-:W-:Y:S01]  /*28b0*/  R2UR UR39, R9 ;  /* 0x00000000092772ca */ /* 0x000fe200000e0000 */
[----:B------:R-:W-:Y:S01]  /*28c0*/  IMAD R34, R2, R3, R34 ;  /* 0x0000000302227224 */ /* 0x000fe200078e0222 */
[----:B------:R-:W-:Y:S01]  /*28d0*/  R2UR UR53, R24 ;  /* 0x00000000183572ca */ /* 0x000fe200000e0000 */
[----:B------:R-:W-:Y:S01]  /*28e0*/  IMAD R3, RZ, RZ, -UR58 ;  /* 0x8000003aff037e24 */ /* 0x000fe2000f8e02ff */
[----:B------:R-:W-:Y:S01]  /*28f0*/  R2UR UR40, R5 ;  /* 0x00000000052872ca */ /* 0x000fe200000e0000 */
[----:B------:R-:W-:Y:S01]  /*2900*/  USEL UR45, UR46, UR45, !UP0 ;  /* 0x0000002d2e2d7287 */ /* 0x000fe2000c000000 */
[----:B------:R-:W-:Y:S01]  /*2910*/  MOV R60, UR44 ;  /* 0x0000002c003c7c02 */ /* 0x000fe20008000f00 */
[----:B------:R-:W-:Y:S01]  /*2920*/  UIMAD UR44, UR34, UR26, UR25 ;  /* 0x0000001a222c72a4 */ /* 0x000fe2000f8e0219 */
[----:B------:R-:W-:Y:S01]  /*2930*/  R2UR UR33, R8 ;  /* 0x00000000082172ca */ /* 0x000fe200000e0000 */
[C---:B------:R-:W-:Y:S01]  /*2940*/  IMAD R27, R2.reuse, R3, R27 ;  /* 0x00000003021b7224 */ /* 0x040fe200078e021b */
[----:B------:R-:W-:Y:S01]  /*2950*/  R2UR UR34, R31 ;  /* 0x000000001f2272ca */ /* 0x000fe200000e0000 */
[----:B------:R-:W-:Y:S01]  /*2960*/  IMAD R3, RZ, RZ, -UR52 ;  /* 0x80000034ff037e24 */ /* 0x000fe2000f8e02ff */
[----:B------:R-:W-:Y:S01]  /*2970*/  R2UR UR32, R39 ;  /* 0x00000000272072ca */ /* 0x000fe200000e0000 */
[----:B------:R-:W-:Y:S01]  /*2980*/  IMAD R8, RZ, RZ, -UR63 ;  /* 0x8000003fff087e24 */ /* 0x000fe2000f8e02ff */
[----:B------:R-:W-:Y:S01]  /*2990*/  R2UR UR30, R29 ;  /* 0x000000001d1e72ca */ /* 0x000fe200000e0000 */
[----:B------:R-:W-:Y:S01]  /*29a0*/  USEL UR53, UR53, UR42, !UP0 ;  /* 0x0000002a35357287 */ /* 0x000fe2000c000000 */
[----:B------:R-:W-:Y:S01]  /*29b0*/  IMAD R14, R2, R3, R14 ;  /* 0x00000003020e7224 */ /* 0x000fe200078e020e */
[----:B------:R-:W-:Y:S01]  /*29c0*/  USEL UR39, UR40, UR39, !UP0 ;  /* 0x0000002728277287 */ /* 0x000fe2000c000000 */
[----:B------:R-:W-:Y:S01]  /*29d0*/  R2UR UR42, R7 ;  /* 0x00000000072a72ca */ /* 0x000fe200000e0000 */
[----:B------:R-:W-:Y:S01]  /*29e0*/  IMAD R3, RZ, RZ, -UR45 ;  /* 0x8000002dff037e24 */ /* 0x000fe2000f8e02ff */
[----:B------:R-:W-:Y:S01]  /*29f0*/  R2UR UR41, R6 ;  /* 0x00000000062972ca */ /* 0x000fe200000e0000 */
[C---:B------:R-:W-:Y:S01]  /*2a00*/  IMAD R37, R2.reuse, R8, R37 ;  /* 0x0000000802257224 */ /* 0x040fe200078e0225 */
[----:B------:R-:W-:Y:S01]  /*2a10*/  R2UR UR19, R49 ;  /* 0x00000000311372ca */ /* 0x000fe200000e0000 */
[C---:B------:R-:W-:Y:S01]  /*2a20*/  IMAD R8, R2.reuse, R3, R16 ;  /* 0x0000000302087224 */ /* 0x040fe200078e0210 */
[----:B------:R-:W-:Y:S01]  /*2a30*/  USEL UR33, UR34, UR33, !UP0 ;  /* 0x0000002122217287 */ /* 0x000fe2000c000000 */
[----:B------:R-:W-:Y:S01]  /*2a40*/  IMAD R3, RZ, RZ, -UR39 ;  /* 0x80000027ff037e24 */ /* 0x000fe2000f8e02ff */
[----:B------:R-:W-:Y:S01]  /*2a50*/  R2UR UR29, R33 ;  /* 0x00000000211d72ca */ /* 0x000fe200000e0000 */
[----:B------:R-:W-:Y:S01]  /*2a60*/  IMAD R29, RZ, RZ, -UR60 ;  /* 0x8000003cff1d7e24 */ /* 0x000fe2000f8e02ff */
[----:B------:R-:W-:Y:S01]  /*2a70*/  MOV R77, UR60 ;  /* 0x0000003c004d7c02 */ /* 0x000fe20008000f00 */
[----:B------:R-:W-:Y:S01]  /*2a80*/  IMAD R5, R2, R3, R5 ;  /* 0x0000000302057224 */ /* 0x000fe200078e0205 */
[----:B------:R-:W-:Y:S01]  /*2a90*/  MOV R94, UR57 ;  /* 0x00000039005e7c02 */ /* 0x000fe20008000f00 */
[----:B------:R-:W-:Y:S01]  /*2aa0*/  IMAD R3, RZ, RZ, -UR33 ;  /* 0x80000021ff037e24 */ /* 0x000fe2000f8e02ff */
[----:B------:R-:W-:Y:S01]  /*2ab0*/  USEL UR42, UR42, UR32, !UP0 ;  /* 0x000000202a2a7287 */ /* 0x000fe2000c000000 */
[----:B------:R-:W-:Y:S01]  /*2ac0*/  R2UR UR32, R0 ;  /* 0x00000000002072ca */ /* 0x000fe200000e0000 */
[----:B------:R-:W-:Y:S01]  /*2ad0*/  USEL UR41, UR41, UR30, !UP0 ;  /* 0x0000001e29297287 */ /* 0x000fe2000c000000 */
[----:B------:R-:W-:Y:S01]  /*2ae0*/  IMAD R3, R2, R3, R31 ;  /* 0x0000000302037224 */ /* 0x000fe200078e021f */
[----:B------:R-:W-:Y:S01]  /*2af0*/  MOV R31, UR24 ;  /* 0x00000018001f7c02 */ /* 0x000fe20008000f00 */
[----:B------:R-:W-:Y:S01]  /*2b00*/  UIMAD UR24, UR23, UR21, UR20 ;  /* 0x00000015171872a4 */ /* 0x000fe2000f8e0214 */
[----:B------:R-:W-:Y:S01]  /*2b10*/  IMAD R16, RZ, RZ, -UR42 ;  /* 0x8000002aff107e24 */ /* 0x000fe2000f8e02ff */
[----:B------:R-:W-:Y:S01]  /*2b20*/  UIMAD UR23, UR22, UR21, UR20 ;  /* 0x00000015161772a4 */ /* 0x000fe2000f8e0214 */
[----:B------:R-:W-:Y:S01]  /*2b30*/  R2UR UR30, R38 ;  /* 0x00000000261e72ca */ /* 0x000fe200000e0000 */
[----:B------:R-:W-:Y:S01]  /*2b40*/  UIMAD UR22, UR8, UR21, UR20 ;  /* 0x00000015081672a4 */ /* 0x000fe2000f8e0214 */
[C---:B------:R-:W-:Y:S01]  /*2b50*/  IMAD R7, R2.reuse, R16, R7 ;  /* 0x0000001002077224 */ /* 0x040fe200078e0207 */
[----:B------:R-:W-:Y:S01]  /*2b60*/  USEL UR19, UR35, UR19, !UP0 ;  /* 0x0000001323137287 */ /* 0x000fe2000c000000 */
[----:B------:R-:W1:Y:S01]  /*2b70*/  LDC R16, c[0x0][0x4c8] ;  /* 0x00013200ff107b82 */ /* 0x000e620000000800 */
[----:B------:R-:W-:Y:S01]  /*2b80*/  IMAD.U32 R89, RZ, RZ, UR23 ;  /* 0x00000017ff597e24 */ /* 0x000fe2000f8e00ff */
[----:B------:R-:W-:Y:S01]  /*2b90*/  UIMAD UR23, UR7, UR21, UR20 ;  /* 0x00000015071772a4 */ /* 0x000fe2000f8e0214 */
[----:B------:R-:W-:Y:S01]  /*2ba0*/  IMAD.U32 R83, RZ, RZ, UR22 ;  /* 0x00000016ff537e24 */ /* 0x000fe2000f8e00ff */
[----:B------:R-:W-:Y:S01]  /*2bb0*/  UIMAD UR22, UR4, UR21, UR20 ;  /* 0x00000015041672a4 */ /* 0x000fe2000f8e0214 */
[C---:B------:R-:W-:Y:S01]  /*2bc0*/  IMAD R29, R2.reuse, R29, R35 ;  /* 0x0000001d021d7224 */ /* 0x040fe200078e0223 */
[----:B------:R-:W-:Y:S01]  /*2bd0*/  IADD3 R35, PT, PT, RZ, -UR53, RZ ;  /* 0x80000035ff237c10 */ /* 0x000fe2000fffe0ff */
[----:B------:R-:W-:Y:S01]  /*2be0*/  IMAD R33, RZ, RZ, -UR19 ;  /* 0x80000013ff217e24 */ /* 0x000fe2000f8e02ff */
[----:B------:R-:W-:Y:S01]  /*2bf0*/  MOV R79, UR23 ;  /* 0x00000017004f7c02 */ /* 0x000fe20008000f00 */
[----:B------:R-:W-:Y:S01]  /*2c00*/  UIMAD UR23, UR18, UR21, UR20 ;  /* 0x00000015121772a4 */ /* 0x000fe2000f8e0214 */
[----:B------:R-:W-:Y:S01]  /*2c10*/  IMAD.U32 R75, RZ, RZ, UR22 ;  /* 0x00000016ff4b7e24 */ /* 0x000fe2000f8e00ff */
[----:B------:R-:W-:Y:S01]  /*2c20*/  UIMAD UR22, UR17, UR21, UR20 ;  /* 0x00000015111672a4 */ /* 0x000fe2000f8e0214 */
[----:B------:R-:W-:Y:S01]  /*2c30*/  IMAD R9, RZ, RZ, -UR61 ;  /* 0x8000003dff097e24 */ /* 0x000fe2000f8e02ff */
[----:B------:R-:W-:Y:S01]  /*2c40*/  USEL UR31, UR32, UR31, !UP0 ;  /* 0x0000001f201f7287 */ /* 0x000fe2000c000000 */
[----:B------:R-:W-:Y:S01]  /*2c50*/  R2UR UR8, R37 ;  /* 0x00000000250872ca */ /* 0x000fe200000e0000 */
[----:B------:R-:W-:Y:S01]  /*2c60*/  IMAD.U32 R71, RZ, RZ, UR23 ;  /* 0x00000017ff477e24 */ /* 0x000fe2000f8e00ff */
[----:B------:R-:W-:Y:S01]  /*2c70*/  UIMAD UR23, UR16, UR21, UR20 ;  /* 0x00000015101772a4 */ /* 0x000fe2000f8e0214 */
[----:B------:R-:W-:Y:S01]  /*2c80*/  IMAD.U32 R67, RZ, RZ, UR22 ;  /* 0x00000016ff437e24 */ /* 0x000fe2000f8e00ff */
[----:B------:R-:W-:Y:S01]  /*2c90*/  UIMAD UR22, UR15, UR21, UR20 ;  /* 0x000000150f1672a4 */ /* 0x000fe2000f8e0214 */
[C---:B------:R-:W-:Y:S01]  /*2ca0*/  IMAD R33, R2.reuse, R33, R36 ;  /* 0x0000002102217224 */ /* 0x040fe200078e0224 */
[----:B------:R-:W-:Y:S01]  /*2cb0*/  USEL UR29, UR30, UR29, !UP0 ;  /* 0x0000001d1e1d7287 */ /* 0x000fe2000c000000 */
[----:B------:R-:W-:Y:S01]  /*2cc0*/  IMAD R24, R2, R35, R24 ;  /* 0x0000002302187224 */ /* 0x000fe200078e0218 */
[----:B------:R-:W-:Y:S01]  /*2cd0*/  MOV R63, UR23 ;  /* 0x00000017003f7c02 */ /* 0x000fe20008000f00 */
[----:B------:R-:W-:Y:S01]  /*2ce0*/  UIMAD UR23, UR6, UR21, UR20 ;  /* 0x00000015061772a4 */ /* 0x000fe2000f8e0214 */
[----:B------:R-:W-:Y:S01]  /*2cf0*/  IMAD.U32 R59, RZ, RZ, UR22 ;  /* 0x00000016ff3b7e24 */ /* 0x000fe2000f8e00ff */
[----:B------:R-:W-:Y:S01]  /*2d00*/  UIMAD UR22, UR14, UR21, UR20 ;  /* 0x000000150e1672a4 */ /* 0x000fe2000f8e0214 */
[----:B-1----:R-:W-:Y:S01]  /*2d10*/  R2UR UR6, R16 ;  /* 0x00000000100672ca */ /* 0x002fe200000e0000 */
[----:B------:R-:W-:Y:S01]  /*2d20*/  IMAD R30, R2, R9, R30 ;  /* 0x00000009021e7224 */ /* 0x000fe200078e021e */
[----:B------:R-:W-:Y:S01]  /*2d30*/  IADD3 R35, PT, PT, RZ, -UR41, RZ ;  /* 0x80000029ff237c10 */ /* 0x000fe2000fffe0ff */
[----:B------:R-:W-:Y:S01]  /*2d40*/  IMAD.U32 R55, RZ, RZ, UR23 ;  /* 0x00000017ff377e24 */ /* 0x000fe2000f8e00ff */
[----:B------:R-:W-:Y:S01]  /*2d50*/  UIMAD UR23, UR13, UR21, UR20 ;  /* 0x000000150d1772a4 */ /* 0x000fe2000f8e0214 */
[----:B------:R-:W-:Y:S01]  /*2d60*/  IMAD.U32 R51, RZ, RZ, UR22 ;  /* 0x00000016ff337e24 */ /* 0x000fe2000f8e00ff */
[----:B------:R-:W-:Y:S01]  /*2d70*/  UIMAD UR22, UR12, UR21, UR20 ;  /* 0x000000150c1672a4 */ /* 0x000fe2000f8e0214 */
[----:B------:R-:W-:Y:S01]  /*2d80*/  IMAD R9, RZ, RZ, -UR50 ;  /* 0x80000032ff097e24 */ /* 0x000fe2000f8e02ff */
[----:B------:R-:W-:Y:S01]  /*2d90*/  R2UR UR4, R33 ;  /* 0x00000000210472ca */ /* 0x000fe200000e0000 */
[----:B------:R-:W-:Y:S01]  /*2da0*/  IMAD R47, RZ, RZ, -UR31 ;  /* 0x8000001fff2f7e24 */ /* 0x000fe2000f8e02ff */
[----:B------:R-:W-:Y:S01]  /*2db0*/  R2UR UR7, R34 ;  /* 0x00000000220772ca */ /* 0x000fe200000e0000 */
[----:B------:R-:W-:Y:S01]  /*2dc0*/  IMAD R43, RZ, RZ, -UR29 ;  /* 0x8000001dff2b7e24 */ /* 0x000fe2000f8e02ff */
[----:B------:R-:W-:Y:S01]  /*2dd0*/  R2UR UR18, R30 ;  /* 0x000000001e1272ca */ /* 0x000fe200000e0000 */
[----:B------:R-:W-:Y:S01]  /*2de0*/  IMAD R9, R2, R9, R32 ;  /* 0x0000000902097224 */ /* 0x000fe200078e0220 */
[----:B------:R-:W-:Y:S01]  /*2df0*/  R2UR UR15, R24 ;  /* 0x00000000180f72ca */ /* 0x000fe200000e0000 */
[----:B------:R-:W-:Y:S01]  /*2e00*/  IMAD R6, R2, R35, R6 ;  /* 0x0000002302067224 */ /* 0x000fe200078e0206 */
[----:B------:R-:W-:Y:S01]  /*2e10*/  R2UR UR12, R8 ;  /* 0x00000000080c72ca */ /* 0x000fe200000e0000 */
[C---:B------:R-:W-:Y:S01]  /*2e20*/  IMAD R0, R2.reuse, R47, R0 ;  /* 0x0000002f02007224 */ /* 0x040fe200078e0200 */
[----:B------:R-:W-:Y:S01]  /*2e30*/  MOV R47, UR23 ;  /* 0x00000017002f7c02 */ /* 0x000fe20008000f00 */
[----:B------:R-:W-:Y:S01]  /*2e40*/  IMAD R2, R2, R43, R38 ;  /* 0x0000002b02027224 */ /* 0x000fe200078e0226 */
[----:B------:R-:W-:Y:S01]  /*2e50*/  UIMAD UR23, UR11, UR21, UR20 ;  /* 0x000000150b1772a4 */ /* 0x000fe2000f8e0214 */
[----:B------:R-:W-:Y:S01]  /*2e60*/  IMAD.U32 R43, RZ, RZ, UR22 ;  /* 0x00000016ff2b7e24 */ /* 0x000fe2000f8e00ff */
[----:B------:R-:W-:Y:S01]  /*2e70*/  UIMAD UR22, UR10, UR21, UR20 ;  /* 0x000000150a1672a4 */ /* 0x000fe2000f8e0214 */
[----:B------:R-:W-:Y:S01]  /*2e80*/  R2UR UR13, R9 ;  /* 0x00000000090d72ca */ /* 0x000fe200000e0000 */
[----:B------:R-:W-:Y:S01]  /*2e90*/  UIMAD UR21, UR9, UR21, UR20 ;  /* 0x00000015091572a4 */ /* 0x000fe2000f8e0214 */
[----:B------:R-:W1:Y:S01]  /*2ea0*/  LDC R24, c[0x0][0x38c] ;  /* 0x0000e300ff187b82 */ /* 0x000e620000000800 */
[----:B------:R-:W-:Y:S01]  /*2eb0*/  UIMAD UR20, UR8, UR6, UR5 ;  /* 0x00000006081472a4 */ /* 0x000fe2000f8e0205 */
[----:B------:R-:W-:Y:S01]  /*2ec0*/  R2UR UR17, R29 ;  /* 0x000000001d1172ca */ /* 0x000fe200000e0000 */
[----:B------:R-:W-:Y:S01]  /*2ed0*/  UIMAD UR18, UR18, UR6, UR5 ;  /* 0x00000006121272a4 */ /* 0x000fe2000f8e0205 */
[----:B------:R-:W-:Y:S01]  /*2ee0*/  R2UR UR16, R27 ;  /* 0x000000001b1072ca */ /* 0x000fe200000e0000 */
[----:B------:R-:W-:Y:S01]  /*2ef0*/  UIMAD UR15, UR15, UR6, UR5 ;  /* 0x000000060f0f72a4 */ /* 0x000fe2000f8e0205 */
[----:B------:R-:W-:Y:S01]  /*2f00*/  MOV R30, UR21 ;  /* 0x00000015001e7c02 */ /* 0x000fe20008000f00 */
[----:B------:R-:W-:Y:S01]  /*2f10*/  IMAD.U32 R92, RZ, RZ, UR20 ;  /* 0x00000014ff5c7e24 */ /* 0x000fe2000f8e00ff */
[----:B------:R-:W-:Y:S01]  /*2f20*/  UIMAD UR20, UR4, UR6, UR5 ;  /* 0x00000006041472a4 */ /* 0x000fe2000f8e0205 */
[----:B------:R-:W-:Y:S01]  /*2f30*/  R2UR UR4, R2 ;  /* 0x00000000020472ca */ /* 0x000fe200000e0000 */
[----:B------:R-:W-:Y:S01]  /*2f40*/  UIMAD UR21, UR7, UR6, UR5 ;  /* 0x00000006071572a4 */ /* 0x000fe2000f8e0205 */
[----:B------:R-:W2:Y:S01]  /*2f50*/  LDC.64 R8, c[0x0][0x390] ;  /* 0x0000e400ff087b82 */ /* 0x000ea20000000a00 */
[----:B------:R-:W-:Y:S01]  /*2f60*/  R2UR UR14, R14 ;  /* 0x000000000e0e72ca */ /* 0x000fe200000e0000 */
[----:B------:R-:W-:Y:S01]  /*2f70*/  UIMAD UR13, UR13, UR6, UR5 ;  /* 0x000000060d0d72a4 */ /* 0x000fe2000f8e0205 */
[----:B------:R-:W-:Y:S01]  /*2f80*/  R2UR UR11, R7 ;  /* 0x00000000070b72ca */ /* 0x000fe200000e0000 */
[----:B------:R-:W-:Y:S01]  /*2f90*/  UIMAD UR17, UR17, UR6, UR5 ;  /* 0x00000006111172a4 */ /* 0x000fe2000f8e0205 */
[----:B------:R-:W-:Y:S01]  /*2fa0*/  R2UR UR10, R6 ;  /* 0x00000000060a72ca */ /* 0x000fe200000e0000 */
[----:B------:R-:W-:Y:S01]  /*2fb0*/  UIMAD UR16, UR16, UR6, UR5 ;  /* 0x00000006101072a4 */ /* 0x000fe2000f8e0205 */
[----:B------:R-:W-:Y:S01]  /*2fc0*/  R2UR UR9, R5 ;  /* 0x00000000050972ca */ /* 0x000fe200000e0000 */
[----:B------:R-:W-:Y:S01]  /*2fd0*/  UIMAD UR12, UR12, UR6, UR5 ;  /* 0x000000060c0c72a4 */ /* 0x000fe2000f8e0205 */
[----:B------:R-:W-:Y:S01]  /*2fe0*/  R2UR UR8, R3 ;  /* 0x00000000030872ca */ /* 0x000fe200000e0000 */
[----:B------:R-:W-:Y:S01]  /*2ff0*/  IMAD.U32 R95, RZ, RZ, UR63 ;  /* 0x0000003fff5f7e24 */ /* 0x000fe2000f8e00ff */
[----:B------:R-:W-:Y:S01]  /*3000*/  R2UR UR7, R0 ;  /* 0x00000000000772ca */ /* 0x000fe200000e0000 */
[----:B------:R-:W-:Y:S01]  /*3010*/  UIMAD UR4, UR4, UR6, UR5 ;  /* 0x00000006040472a4 */ /* 0x000fe2000f8e0205 */
[----:B------:R-:W-:Y:S01]  /*3020*/  IMAD.U32 R81, RZ, RZ, UR61 ;  /* 0x0000003dff517e24 */ /* 0x000fe2000f8e00ff */
[----:B------:R-:W-:Y:S01]  /*3030*/  UIMAD UR14, UR14, UR6, UR5 ;  /* 0x000000060e0e72a4 */ /* 0x000fe2000f8e0205 */
[----:B------:R-:W-:Y:S01]  /*3040*/  IMAD.U32 R73, RZ, RZ, UR58 ;  /* 0x0000003aff497e24 */ /* 0x000fe2000f8e00ff */
[----:B------:R-:W-:Y:S01]  /*3050*/  UIMAD UR11, UR11, UR6, UR5 ;  /* 0x000000060b0b72a4 */ /* 0x000fe2000f8e0205 */
[----:B------:R-:W-:Y:S01]  /*3060*/  IMAD.U32 R85, RZ, RZ, UR56 ;  /* 0x00000038ff557e24 */ /* 0x000fe2000f8e00ff */
[----:B------:R-:W-:Y:S01]  /*3070*/  UIMAD UR10, UR10, UR6, UR5 ;  /* 0x000000060a0a72a4 */ /* 0x000fe2000f8e0205 */
[----:B------:R-:W-:Y:S01]  /*3080*/  IMAD.U32 R29, RZ, RZ, UR4 ;  /* 0x00000004ff1d7e24 */ /* 0x000fe2000f8e00ff */
[----:B------:R-:W-:Y:S01]  /*3090*/  UIMAD UR9, UR9, UR6, UR5 ;  /* 0x00000006090972a4 */ /* 0x000fe2000f8e0205 */
[----:B------:R-:W-:Y:S01]  /*30a0*/  MOV R80, UR55 ;  /* 0x0000003700507c02 */ /* 0x000fe20008000f00 */
[----:B------:R-:W-:Y:S01]  /*30b0*/  UIMAD UR8, UR8, UR6, UR5 ;  /* 0x00000006080872a4 */ /* 0x000fe2000f8e0205 */
[----:B------:R-:W-:Y:S01]  /*30c0*/  IMAD.U32 R76, RZ, RZ, UR54 ;  /* 0x00000036ff4c7e24 */ /* 0x000fe2000f8e00ff */
[----:B------:R-:W-:Y:S01]  /*30d0*/  UIMAD UR7, UR7, UR6, UR5 ;  /* 0x00000006070772a4 */ /* 0x000fe2000f8e0205 */
[----:B------:R-:W-:Y:S01]  /*30e0*/  IMAD.U32 R69, RZ, RZ, UR53 ;  /* 0x00000035ff457e24 */ /* 0x000fe2000f8e00ff */
[----:B------:R-:W-:Y:S01]  /*30f0*/  UMOV UR4, URZ ;  /* 0x000000ff00047c82 */ /* 0x000fe20008000000 */
[----:B------:R-:W-:Y:S01]  /*3100*/  UMOV UR6, URZ ;  /* 0x000000ff00067c82 */ /* 0x000fe20008000000 */
[----:B------:R-:W-:Y:S01]  /*3110*/  UMOV UR5, URZ ;  /* 0x000000ff00057c82 */ /* 0x000fe20008000000 */
[----:B------:R-:W-:Y:S01]  /*3120*/  IMAD.U32 R65, RZ, RZ, UR52 ;  /* 0x00000034ff417e24 */ /* 0x000fe2000f8e00ff */
[----:B------:R-:W-:Y:S01]  /*3130*/  MOV R68, UR48 ;  /* 0x0000003000447c02 */ /* 0x000fe20008000f00 */
        /* <DEDUP_REMOVED lines=13> */
[----:B------:R-:W-:Y:S01]  /*3210*/  MOV R27, R99 ;  /* 0x00000063001b7202 */ /* 0x000fe20000000f00 */
[----:B------:R-:W-:Y:S01]  /*3220*/  IMAD.U32 R52, RZ, RZ, UR38 ;  /* 0x00000026ff347e24 */ /* 0x000fe2000f8e00ff */
[----:B------:R-:W-:Y:S01]  /*3230*/  MOV R100, UR6 ;  /* 0x0000000600647c02 */ /* 0x000fe20008000f00 */
[----:B------:R-:W-:Y:S01]  /*3240*/  IMAD.U32 R48, RZ, RZ, UR37 ;  /* 0x00000025ff307e24 */ /* 0x000fe2000f8e00ff */
[----:B------:R-:W-:Y:S01]  /*3250*/  MOV R87, UR19 ;  /* 0x0000001300577c02 */ /* 0x000fe20008000f00 */
[----:B------:R-:W-:Y:S01]  /*3260*/  IMAD.U32 R44, RZ, RZ, UR36 ;  /* 0x00000024ff2c7e24 */ /* 0x000fe2000f8e00ff */
[----:B------:R-:W-:Y:S01]  /*3270*/  UIADD3 UR35, UPT, UPT, UR62, 0x30, URZ ;  /* 0x000000303e237890 */ /* 0x000fe2000fffe0ff */
[----:B------:R-:W-:Y:S01]  /*3280*/  IMAD.U32 R36, RZ, RZ, UR31 ;  /* 0x0000001fff247e24 */ /* 0x000fe2000f8e00ff */
[----:B------:R-:W-:Y:S01]  /*3290*/  UIADD3 UR19, UPT, UPT, UR62, 0x38, URZ ;  /* 0x000000383e137890 */ /* 0x000fe2000fffe0ff */
[----:B------:R-:W-:-:S02]  /*32a0*/  IMAD.U32 R32, RZ, RZ, UR29 ;  /* 0x0000001dff207e24 */ /* 0x000fc4000f8e00ff */
[----:B------:R-:W-:Y:S02]  /*32b0*/  IMAD.U32 R35, RZ, RZ, UR27 ;  /* 0x0000001bff237e24 */ /* 0x000fe4000f8e00ff */
[----:B------:R-:W-:Y:S02]  /*32c0*/  IMAD.U32 R93, RZ, RZ, UR24 ;  /* 0x00000018ff5d7e24 */ /* 0x000fe4000f8e00ff */
[----:B------:R-:W-:Y:S02]  /*32d0*/  IMAD.U32 R38, RZ, RZ, UR23 ;  /* 0x00000017ff267e24 */ /* 0x000fe4000f8e00ff */
[----:B------:R-:W-:Y:S02]  /*32e0*/  IMAD.U32 R34, RZ, RZ, UR22 ;  /* 0x00000016ff227e24 */ /* 0x000fe4000f8e00ff */
[----:B------:R-:W-:Y:S02]  /*32f0*/  IMAD.U32 R88, RZ, RZ, UR21 ;  /* 0x00000015ff587e24 */ /* 0x000fe4000f8e00ff */
        /* <DEDUP_REMOVED lines=10> */
[----:B------:R-:W-:Y:S02]  /*33a0*/  IMAD.IADD R14, R10, 0x1, R25 ;  /* 0x000000010a0e7824 */ /* 0x000fe400078e0219 */
[----:B------:R-:W-:Y:S02]  /*33b0*/  IMAD.MOV.U32 R16, RZ, RZ, RZ ;  /* 0x000000ffff107224 */ /* 0x000fe400078e00ff */
[----:B------:R-:W-:-:S02]  /*33c0*/  IMAD.U32 R102, RZ, RZ, UR4 ;  /* 0x00000004ff667e24 */ /* 0x000fc4000f8e00ff */
[----:B------:R-:W-:Y:S02]  /*33d0*/  IMAD.U32 R101, RZ, RZ, UR5 ;  /* 0x00000005ff657e24 */ /* 0x000fe4000f8e00ff */
[----:B------:R-:W-:Y:S01]  /*33e0*/  IMAD.U32 R91, RZ, RZ, UR43 ;  /* 0x0000002bff5b7e24 */ /* 0x000fe2000f8e00ff */
[----:B-12---:R-:W-:-:S12]  /*33f0*/  UIADD3 UR43, UPT, UPT, UR62, 0x28, URZ ;  /* 0x000000283e2b7890 */ /* 0x006fd8000fffe0ff */
.L_x_22:
[----:B------:R-:W-:Y:S01]  /*3400*/  @!P1 IMAD.MOV.U32 R2, RZ, RZ, 0xc000 ;  /* 0x0000c000ff029424 */ /* 0x000fe200078e00ff */
[----:B------:R-:W-:Y:S02]  /*3410*/  R2UR UR5, R27 ;  /* 0x000000001b0572ca */ /* 0x000fe400000e0000 */
[----:B------:R-:W-:Y:S11]  /*3420*/  R2UR UR4, R4 ;  /* 0x00000000040472ca */ /* 0x000ff600000e0000 */
[----:B------:R-:W-:Y:S02]  /*3430*/  @!UPT UIADD3 URZ, UPT, UPT, URZ, URZ, URZ ;  /* 0x000000fffffff290 */ /* 0x000fe4000fffe0ff */
[----:B------:R-:W-:Y:S06]  /*3440*/  ULEA UR4, UR5, UR4, 0x3 ;  /* 0x0000000405047291 */ /* 0x000fec000f8e18ff */
[----:B------:R-:W-:Y:S01]  /*3450*/  IMAD.U32 R96, RZ, RZ, UR4 ;  /* 0x00000004ff607e24 */ /* 0x000fe2000f8e00ff */
[----:B----4-:R-:W-:Y:S06]  /*3460*/  @P4 BRA `(.L_x_18) ;  /* 0x0000000000104947 */ /* 0x010fec0003800000 */
[----:B------:R-:W-:Y:S02]  /*3470*/  R2UR UR4, R96 ;  /* 0x00000000600472ca */ /* 0x000fe400000e0000 */
[----:B------:R-:W-:Y:S11]  /*3480*/  SHF.L.U32 R3, R18, 0x1f, RZ ;  /* 0x0000001f12037819 */ /* 0x000ff600000006ff */
[----:B------:R-:W1:Y:S02]  /*3490*/  SYNCS.PHASECHK.TRANS64.TRYWAIT P0, [UR4+0x20], R3 ;  /* 0x00002003ff0075a7 */ /* 0x000e640008001104 */
[----:B-1----:R-:W-:Y:S05]  /*34a0*/  @!P0 BRA `(.L_x_19) ;  /* 0x000000c400708947 */ /* 0x002fea0003800000 */
.L_x_18:
[----:B------:R-:W-:Y:S01]  /*34b0*/  R2UR UR4, R96 ;  /* 0x00000000600472ca */ /* 0x000fe200000e0000 */
[----:B------:R-:W-:Y:S11]  /*34c0*/  BSSY.RECONVERGENT B0, `(.L_x_20) ;  /* 0x0000005000007945 */ /* 0x000ff60003800200 */
[----:B------:R-:W-:Y:S01]  /*34d0*/  @!UPT UIADD3 URZ, UPT, UPT, URZ, URZ, URZ ;  /* 0x000000fffffff290 */ /* 0x000fe2000fffe0ff */
[----:B------:R2:W-:Y:S01]  /*34e0*/  @!P1 SYNCS.ARRIVE.TRANS64 RZ, [UR4], R2 ;  /* 0x00000002ffff99a7 */ /* 0x0005e20008000004 */
[----:B------:R-:W-:Y:S05]  /*34f0*/  @P2 BRA `(.L_x_21) ;  /* 0x0000000000042947 */ /* 0x000fea0003800000 */
[----:B------:R-:W-:Y:S05]  /*3500*/  BPT.TRAP 0x1 ;  /* 0x000000040000795c */ /* 0x000fea0000300000 */
.L_x_21:
[----:B------:R-:W-:Y:S05]  /*3510*/  BSYNC.RECONVERGENT B0 ;  /* 0x0000000000007941 */ /* 0x000fea0003800200 */
.L_x_20:
[----:B------:R-:W-:Y:S02]  /*3520*/  ELECT P0, URZ, PT ;  /* 0x0000000000ff782f */ /* 0x000fe40003800000 */
[----:B------:R-:W-:Y:S01]  /*3530*/  R2UR UR52, R100 ;  /* 0x00000000643472ca */ /* 0x000fe200000e0000 */
[----:B------:R-:W-:Y:S01]  /*3540*/  VIADD R25, R25, 0x1 ;  /* 0x0000000119197836 */ /* 0x000fe20000000000 */
[----:B------:R-:W-:Y:S02]  /*3550*/  R2UR UR53, R101 ;  /* 0x00000000653572ca */ /* 0x000fe400000e0000 */
[----:B------:R-:W-:Y:S02]  /*3560*/  R2UR UR54, R102 ;  /* 0x00000000663672ca */ /* 0x000fe400000e0000 */
[----:B------:R-:W-:Y:S02]  /*3570*/  R2UR UR25, R96 ;  /* 0x00000000601972ca */ /* 0x000fe400000e0000 */
[----:B------:R-:W-:Y:S02]  /*3580*/  R2UR UR27, R94 ;  /* 0x000000005e1b72ca */ /* 0x000fe400000e0000 */
[----:B------:R-:W-:Y:S01]  /*3590*/  R2UR UR28, R93 ;  /* 0x000000005d1c72ca */ /* 0x000fe200000e0000 */
[----:B------:R-:W3:Y:S01]  /*35a0*/  @P0 LDC R5, c[0x0][0x4cc] ;  /* 0x00013300ff050b82 */ /* 0x000ee20000000800 */
[----:B------:R-:W-:Y:S01]  /*35b0*/  @P0 IADD3 R99, P4, PT, R22, 0x80, RZ ;  /* 0x0000008016630810 */ /* 0x000fe20007f9e0ff */
[----:B------:R-:W-:Y:S01]  /*35c0*/  @P0 IMAD R106, R27, 0x8000, R4 ;  /* 0x000080001b6a0824 */ /* 0x000fe200078e0204 */
[----:B------:R-:W-:Y:S01]  /*35d0*/  R2UR UR29, R92 ;  /* 0x000000005c1d72ca */ /* 0x000fe200000e0000 */
[----:B------:R-:W-:Y:S01]  /*35e0*/  @P0 IMAD.SHL.U32 R105, R16, 0x40, RZ ;  /* 0x0000004010690824 */ /* 0x000fe200078e00ff */
[----:B------:R-:W-:Y:S01]  /*35f0*/  @P0 R2UR UR4, R99 ;  /* 0x00000000630402ca */ /* 0x000fe200000e0000 */
[----:B------:R-:W-:Y:S01]  /*3600*/  @P0 IMAD.X R99, RZ, RZ, R23, P4 ;  /* 0x000000ffff630224 */ /* 0x000fe200020e0617 */
[----:B------:R-:W-:Y:S01]  /*3610*/  R2UR UR30, R95 ;  /* 0x000000005f1e72ca */ /* 0x000fe200000e0000 */
[----:B-12---:R-:W3:Y:S01]  /*3620*/  @P0 LDC.64 R2, c[0x0][0x4f8] ;  /* 0x00013e00ff020b82 */ /* 0x006ee20000000a00 */
[----:B------:R-:W-:Y:S01]  /*3630*/  @P0 R2UR UR26, R105 ;  /* 0x00000000691a02ca */ /* 0x000fe200000e0000 */
[----:B------:R-:W-:Y:S01]  /*3640*/  UMOV UR10, UR27 ;  /* 0x0000001b000a7c82 */ /* 0x000fe20008000000 */
[----:B------:R-:W-:Y:S01]  /*3650*/  MOV.SPILL R98, UR67 ;  /* 0x0000004300627c02 */ /* 0x000fe20009000f00 */
[----:B------:R-:W-:Y:S01]  /*3660*/  UMOV UR9, UR28 ;  /* 0x0000001c00097c82 */ /* 0x000fe20008000000 */
[----:B------:R-:W-:Y:S01]  /*3670*/  R2UR UR67, R90 ;  /* 0x000000005a4372ca */ /* 0x000fe200000e0000 */
[----:B------:R-:W-:Y:S01]  /*3680*/  UMOV UR39, UR25 ;  /* 0x0000001900277c82 */ /* 0x000fe20008000000 */
[----:B------:R-:W-:Y:S01]  /*3690*/  R2UR UR68, R89 ;  /* 0x00000000594472ca */ /* 0x000fe200000e0000 */
[----:B------:R-:W1:Y:S01]  /*36a0*/  @P0 LDC.64 R6, c[0x0][0x4d0] ;  /* 0x00013400ff060b82 */ /* 0x000e620000000a00 */
[----:B------:R-:W-:Y:S01]  /*36b0*/  R2UR UR69, R88 ;  /* 0x00000000584572ca */ /* 0x000fe200000e0000 */
[----:B------:R-:W-:Y:S01]  /*36c0*/  IMAD.U32 R102, RZ, RZ, UR4 ;  /* 0x00000004ff667e24 */ /* 0x000fe2000f8e00ff */
[----:B------:R-:W-:Y:S01]  /*36d0*/  @P0 R2UR UR4, R99 ;  /* 0x00000000630402ca */ /* 0x000fe200000e0000 */
[----:B------:R-:W-:Y:S01]  /*36e0*/  UMOV UR8, UR29 ;  /* 0x0000001d00087c82 */ /* 0x000fe20008000000 */
[----:B------:R-:W-:Y:S01]  /*36f0*/  R2UR UR70, R91 ;  /* 0x000000005b4672ca */ /* 0x000fe200000e0000 */
[----:B------:R-:W-:Y:S01]  /*3700*/  UMOV UR16, UR26 ;  /* 0x0000001a00107c82 */ /* 0x000fe20008000000 */
[----:B------:R-:W-:Y:S01]  /*3710*/  @P0 R2UR UR6, R102 ;  /* 0x00000000660602ca */ /* 0x000fe200000e0000 */
[----:B------:R-:W2:Y:S01]  /*3720*/  @P0 LDC R0, c[0x0][0x500] ;  /* 0x00014000ff000b82 */ /* 0x000ea20000000800 */
[----:B------:R-:W-:Y:S01]  /*3730*/  UMOV UR5, UR30 ;  /* 0x0000001e00057c82 */ /* 0x000fe20008000000 */
[----:B------:R-:W-:Y:S01]  /*3740*/  UMOV UR65, UR39 ;  /* 0x0000002700417c82 */ /* 0x000fe20008000000 */
[----:B------:R-:W-:Y:S01]  /*3750*/  UMOV UR66, UR16 ;  /* 0x0000001000427c82 */ /* 0x000fe20008000000 */
[----:B------:R-:W-:Y:S01]  /*3760*/  UMOV UR11, UR67 ;  /* 0x00000043000b7c82 */ /* 0x000fe20008000000 */
[----:B------:R-:W-:Y:S01]  /*3770*/  UMOV UR12, UR68 ;  /* 0x00000044000c7c82 */ /* 0x000fe20008000000 */
[----:B------:R-:W-:Y:S01]  /*3780*/  MOV.SPILL R97, UR59 ;  /* 0x0000003b00617c02 */ /* 0x000fe20009000f00 */
[----:B------:R-:W-:Y:S01]  /*3790*/  UMOV UR57, UR39 ;  /* 0x0000002700397c82 */ /* 0x000fe20008000000 */
[----:B------:R-:W-:Y:S01]  /*37a0*/  IMAD.U32 R103, RZ, RZ, UR4 ;  /* 0x00000004ff677e24 */ /* 0x000fe2000f8e00ff */
[----:B------:R-:W-:Y:S01]  /*37b0*/  R2UR UR59, R85 ;  /* 0x00000000553b72ca */ /* 0x000fe200000e0000 */
[----:B------:R-:W-:Y:S01]  /*37c0*/  UMOV UR58, UR16 ;  /* 0x00000010003a7c82 */ /* 0x000fe20008000000 */
[----:B------:R-:W-:Y:S01]  /*37d0*/  R2UR UR60, R83 ;  /* 0x00000000533c72ca */ /* 0x000fe200000e0000 */
[----:B------:R-:W-:Y:S01]  /*37e0*/  UMOV UR41, UR39 ;  /* 0x0000002700297c82 */ /* 0x000fe20008000000 */
[----:B------:R-:W-:Y:S01]  /*37f0*/  @P0 R2UR UR7, R103 ;  /* 0x00000000670702ca */ /* 0x000fe200000e0000 */
[----:B------:R-:W-:Y:S01]  /*3800*/  UMOV UR42, UR16 ;  /* 0x00000010002a7c82 */ /* 0x000fe20008000000 */
[----:B------:R-:W-:Y:S01]  /*3810*/  R2UR UR61, R82 ;  /* 0x00000000523d72ca */ /* 0x000fe200000e0000 */
[----:B------:R-:W-:Y:S01]  /*3820*/  UMOV UR49, UR39 ;  /* 0x0000002700317c82 */ /* 0x000fe20008000000 */
[----:B------:R-:W-:Y:S01]  /*3830*/  R2UR UR62, R87 ;  /* 0x00000000573e72ca */ /* 0x000fe200000e0000 */
[----:B------:R-:W-:Y:S01]  /*3840*/  UMOV UR50, UR16 ;  /* 0x0000001000327c82 */ /* 0x000fe20008000000 */
[----:B------:R-:W-:Y:S01]  /*3850*/  MOV.SPILL R100, UR43 ;  /* 0x0000002b00647c02 */ /* 0x000fe20009000f00 */
[----:B------:R-:W-:Y:S01]  /*3860*/  UMOV UR33, UR39 ;  /* 0x0000002700217c82 */ /* 0x000fe20008000000 */
[----:B------:R-:W-:Y:S01]  /*3870*/  R2UR UR43, R80 ;  /* 0x00000000502b72ca */ /* 0x000fe200000e0000 */
[----:B------:R-:W-:Y:S01]  /*3880*/  UMOV UR34, UR16 ;  /* 0x0000001000227c82 */ /* 0x000fe20008000000 */
[----:B------:R-:W-:Y:S01]  /*3890*/  R2UR UR44, R79 ;  /* 0x000000004f2c72ca */ /* 0x000fe200000e0000 */
[----:B---3--:R-:W-:Y:S01]  /*38a0*/  @P0 IMAD R2, R5, UR52, R2 ;  /* 0x0000003405020c24 */ /* 0x008fe2000f8e0202 */
[----:B------:R-:W-:Y:S01]  /*38b0*/  R2UR UR45, R78 ;  /* 0x000000004e2d72ca */ /* 0x000fe200000e0000 */
[----:B-1----:R-:W-:Y:S01]  /*38c0*/  @P0 IMAD R3, R6, UR53, R3 ;  /* 0x0000003506030c24 */ /* 0x002fe2000f8e0203 */
[----:B------:R-:W-:Y:S01]  /*38d0*/  R2UR UR46, R81 ;  /* 0x00000000512e72ca */ /* 0x000fe200000e0000 */
[----:B--2---:R-:W-:Y:S01]  /*38e0*/  @P0 IMAD R0, R7, UR54, R0 ;  /* 0x0000003607000c24 */ /* 0x004fe2000f8e0200 */
[----:B------:R-:W-:Y:S01]  /*38f0*/  UMOV UR18, UR16 ;  /* 0x0000001000127c82 */ /* 0x000fe20008000000 */
[----:B------:R-:W-:Y:S01]  /*3900*/  @P0 IMAD.U32 R99, R3, 0x20, R2 ;  /* 0x0000002003630824 */ /* 0x000fe200078e0002 */
[----:B------:R-:W-:Y:S01]  /*3910*/  UMOV UR17, UR39 ;  /* 0x0000002700117c82 */ /* 0x000fe20008000000 */
[----:B------:R-:W-:Y:S01]  /*3920*/  MOV.SPILL R96, UR51 ;  /* 0x0000003300607c02 */ /* 0x000fe20009000f00 */
[----:B------:R-:W-:Y:S01]  /*3930*/  UMOV UR31, UR52 ;  /* 0x00000034001f7c82 */ /* 0x000fe20008000000 */
[----:B------:R-:W-:Y:S01]  /*3940*/  @P0 IMAD.U32 R99, R0, 0x400, R99 ;  /* 0x0000040000630824 */ /* 0x000fe200078e0063 */
[----:B------:R-:W-:Y:S01]  /*3950*/  R2UR UR51, R21 ;  /* 0x00000000153372ca */ /* 0x000fe200000e0000 */
[----:B------:R-:W-:Y:S01]  /*3960*/  UMOV UR36, UR31 ;  /* 0x0000001f00247c82 */ /* 0x000fe20008000000 */
[----:B------:R-:W-:Y:S01]  /*3970*/  UMOV UR20, UR31 ;  /* 0x0000001f00147c82 */ /* 0x000fe20008000000 */
[----:B------:R-:W-:Y:S01]  /*3980*/  UMOV UR23, UR53 ;  /* 0x0000003500177c82 */ /* 0x000fe20008000000 */
[----:B------:R-:W-:Y:S01]  /*3990*/  @P0 R2UR UR4, R99 ;  /* 0x00000000630402ca */ /* 0x000fe200000e0000 */
[----:B------:R-:W-:Y:S01]  /*39a0*/  VIADD R99, R27, 0x1 ;  /* 0x000000011b637836 */ /* 0x000fe20000000000 */
[----:B------:R-:W-:Y:S01]  /*39b0*/  UMOV UR37, UR23 ;  /* 0x0000001700257c82 */ /* 0x000fe20008000000 */
[----:B------:R-:W-:Y:S03]  /*39c0*/  UMOV UR21, UR23 ;  /* 0x0000001700157c82 */ /* 0x000fe60008000000 */
[C---:B------:R-:W-:Y:S04]  /*39d0*/  ISETP.NE.AND P4, PT, R99.reuse, 0x4, PT ;  /* 0x000000046300780c */ /* 0x040fe80003f85270 */
[----:B------:R-:W-:Y:S02]  /*39e0*/  SEL R101, RZ, 0x1, P4 ;  /* 0x00000001ff657807 */ /* 0x000fe40002000000 */
[----:B------:R-:W-:Y:S01]  /*39f0*/  SEL R99, R99, RZ, P4 ;  /* 0x000000ff63637207 */ /* 0x000fe20002000000 */
[----:B------:R-:W-:Y:S01]  /*3a00*/  IMAD.U32 R104, RZ, RZ, UR4 ;  /* 0x00000004ff687e24 */ /* 0x000fe2000f8e00ff */
[----:B------:R-:W-:Y:S01]  /*3a10*/  LOP3.LUT R18, R18, R101, RZ, 0x3c, !PT ;  /* 0x0000006512127212 */ /* 0x000fe200078e3cff */
[----:B------:R-:W-:Y:S02]  /*3a20*/  @P0 VIADD R101, R106, 0x8400 ;  /* 0x000084006a650836 */ /* 0x000fe40000000000 */
[--C-:B------:R-:W-:Y:S01]  /*3a30*/  IMAD R108, R99, 0x8, R4.reuse ;  /* 0x00000008636c7824 */ /* 0x100fe200078e0204 */
[----:B------:R-:W-:Y:S02]  /*3a40*/  @P0 PRMT R104, R104, 0x5410, RZ ;  /* 0x0000541068680816 */ /* 0x000fe400000000ff */
[----:B------:R-:W-:Y:S01]  /*3a50*/  @P0 R2UR UR24, R101 ;  /* 0x00000000651802ca */ /* 0x000fe200000e0000 */
[----:B------:R-:W-:Y:S01]  /*3a60*/  @P0 VIADD R101, R106, 0x8800 ;  /* 0x000088006a650836 */ /* 0x000fe20000000000 */
[----:B------:R-:W-:Y:S02]  /*3a70*/  @P0 R2UR UR4, R104 ;  /* 0x00000000680402ca */ /* 0x000fe400000e0000 */
[----:B------:R-:W-:Y:S04]  /*3a80*/  SHF.L.U32 R107, R18, 0x1f, RZ ;  /* 0x0000001f126b7819 */ /* 0x000fe800000006ff */
[----:B------:R1:W2:Y:S07]  /*3a90*/  SYNCS.PHASECHK.TRANS64.TRYWAIT P4, [R108+URZ+0x20], R107 ;  /* 0x0000206b6c0075a7 */ /* 0x0002ae00080811ff */
[----:B------:R3:W-:Y:S02]  /*3aa0*/  UTMALDG.5D.IM2COL [UR24], [UR6], UR4 ;  /* 0x00000018060073b4 */ /* 0x0007e40008060004 */
[----:B---3--:R-:W-:Y:S01]  /*3ab0*/  @P0 R2UR UR24, R101 ;  /* 0x00000000651802ca */ /* 0x008fe200000e0000 */
[C---:B------:R-:W-:Y:S01]  /*3ac0*/  @P0 VIADD R101, R106.reuse, 0x8c00 ;  /* 0x00008c006a650836 */ /* 0x040fe20000000000 */
[----:B------:R-:W-:Y:S01]  /*3ad0*/  UIADD3 UR26, UPT, UPT, UR16, 0x20, URZ ;  /* 0x00000020101a7890 */ /* 0x000fe2000fffe0ff */
[----:B------:R-:W-:Y:S01]  /*3ae0*/  UMOV UR25, UR39 ;  /* 0x0000002700197c82 */ /* 0x000fe20008000000 */
[----:B------:R-:W-:Y:S02]  /*3af0*/  UMOV UR27, UR10 ;  /* 0x0000000a001b7c82 */ /* 0x000fe40008000000 */
[----:B------:R-:W-:Y:S01]  /*3b00*/  @P0 R2UR UR64, R101 ;  /* 0x00000000654002ca */ /* 0x000fe200000e0000 */
[----:B------:R-:W-:Y:S01]  /*3b10*/  UMOV UR28, UR9 ;  /* 0x00000009001c7c82 */ /* 0x000fe20008000000 */
[----:B------:R-:W-:Y:S01]  /*3b20*/  UMOV UR29, UR8 ;  /* 0x00000008001d7c82 */ /* 0x000fe20008000000 */
[----:B------:R-:W-:Y:S01]  /*3b30*/  UMOV UR30, UR5 ;  /* 0x00000005001e7c82 */ /* 0x000fe20008000000 */
[C---:B------:R-:W-:Y:S01]  /*3b40*/  @P0 VIADD R101, R106.reuse, 0x9000 ;  /* 0x000090006a650836 */ /* 0x040fe20000000000 */
[----:B------:R-:W-:Y:S01]  /*3b50*/  UMOV UR9, UR39 ;  /* 0x0000002700097c82 */ /* 0x000fe20008000000 */
[----:B------:R-:W-:Y:S01]  /*3b60*/  UMOV UR10, UR69 ;  /* 0x00000045000a7c82 */ /* 0x000fe20008000000 */
[----:B------:R3:W-:Y:S01]  /*3b70*/  UTMALDG.5D.IM2COL [UR24], [UR6], UR4 ;  /* 0x00000018060073b4 */ /* 0x0007e20008060004 */
[----:B------:R-:W-:Y:S01]  /*3b80*/  UMOV UR13, UR10 ;  /* 0x0000000a000d7c82 */ /* 0x000fe20008000000 */
[----:B------:R-:W-:Y:S01]  /*3b90*/  @P0 R2UR UR8, R101 ;  /* 0x00000000650802ca */ /* 0x000fe200000e0000 */
[----:B------:R-:W-:Y:S01]  /*3ba0*/  UMOV UR10, UR26 ;  /* 0x0000001a000a7c82 */ /* 0x000fe20008000000 */
[----:B------:R-:W-:Y:S01]  /*3bb0*/  UMOV UR5, UR70 ;  /* 0x0000004600057c82 */ /* 0x000fe20008000000 */
[C---:B------:R-:W-:Y:S01]  /*3bc0*/  @P0 VIADD R101, R106.reuse, 0x9400 ;  /* 0x000094006a650836 */ /* 0x040fe20000000000 */
[----:B------:R-:W-:Y:S01]  /*3bd0*/  UMOV UR14, UR5 ;  /* 0x00000005000e7c82 */ /* 0x000fe20008000000 */
[----:B------:R-:W-:Y:S01]  /*3be0*/  UMOV UR5, UR62 ;  /* 0x0000003e00057c82 */ /* 0x000fe20008000000 */
[----:B------:R4:W-:Y:S02]  /*3bf0*/  UTMALDG.5D.IM2COL [UR64], [UR6], UR4 ;  /* 0x00000040060073b4 */ /* 0x0009e40008060004 */
[----:B------:R-:W-:Y:S01]  /*3c00*/  @P0 R2UR UR56, R101 ;  /* 0x00000000653802ca */ /* 0x000fe200000e0000 */
[C---:B------:R-:W-:Y:S04]  /*3c10*/  @P0 VIADD R101, R106.reuse, 0x9800 ;  /* 0x000098006a650836 */ /* 0x040fe80000000000 */
[----:B------:R5:W-:Y:S08]  /*3c20*/  UTMALDG.5D.IM2COL [UR8], [UR6], UR4 ;  /* 0x00000008060073b4 */ /* 0x000bf00008060004 */
[----:B------:R1:W-:Y:S01]  /*3c30*/  UTMALDG.5D.IM2COL [UR56], [UR6], UR4 ;  /* 0x00000038060073b4 */ /* 0x0003e20008060004 */
[----:B---3--:R-:W-:Y:S01]  /*3c40*/  @P0 R2UR UR24, R101 ;  /* 0x00000000651802ca */ /* 0x008fe200000e0000 */
[C---:B------:R-:W-:Y:S01]  /*3c50*/  @P0 VIADD R101, R106.reuse, 0x9c00 ;  /* 0x00009c006a650836 */ /* 0x040fe20000000000 */
[----:B------:R-:W-:Y:S01]  /*3c60*/  UMOV UR30, UR5 ;  /* 0x00000005001e7c82 */ /* 0x000fe20008000000 */
[----:B------:R-:W-:Y:S03]  /*3c70*/  UMOV UR5, UR46 ;  /* 0x0000002e00057c82 */ /* 0x000fe60008000000 */
[----:B------:R-:W-:Y:S01]  /*3c80*/  @P0 R2UR UR40, R101 ;  /* 0x00000000652802ca */ /* 0x000fe200000e0000 */
[----:B------:R-:W-:Y:S01]  /*3c90*/  @P0 VIADD R101, R106, 0xa000 ;  /* 0x0000a0006a650836 */ /* 0x000fe20000000000 */
[----:B----4-:R-:W-:Y:S02]  /*3ca0*/  R2UR UR67, R76 ;  /* 0x000000004c4372ca */ /* 0x010fe400000e0000 */
[----:B------:R-:W-:Y:S02]  /*3cb0*/  R2UR UR68, R75 ;  /* 0x000000004b4472ca */ /* 0x000fe400000e0000 */
[----:B------:R-:W-:Y:S02]  /*3cc0*/  R2UR UR69, R74 ;  /* 0x000000004a4572ca */ /* 0x000fe400000e0000 */
[----:B------:R-:W-:Y:S01]  /*3cd0*/  R2UR UR70, R77 ;  /* 0x000000004d4672ca */ /* 0x000fe200000e0000 */
[----:B-----5:R-:W-:Y:S01]  /*3ce0*/  UMOV UR10, UR59 ;  /* 0x0000003b000a7c82 */ /* 0x020fe20008000000 */
[----:B------:R-:W-:Y:S01]  /*3cf0*/  UMOV UR9, UR60 ;  /* 0x0000003c00097c82 */ /* 0x000fe20008000000 */
[----:B------:R-:W-:Y:S01]  /*3d00*/  UMOV UR8, UR61 ;  /* 0x0000003d00087c82 */ /* 0x000fe20008000000 */
[----:B------:R-:W-:Y:S01]  /*3d10*/  UMOV UR27, UR10 ;  /* 0x0000000a001b7c82 */ /* 0x000fe20008000000 */
[----:B------:R-:W-:Y:S01]  /*3d20*/  UMOV UR28, UR9 ;  /* 0x00000009001c7c82 */ /* 0x000fe20008000000 */
[----:B------:R-:W-:Y:S01]  /*3d30*/  UMOV UR29, UR8 ;  /* 0x00000008001d7c82 */ /* 0x000fe20008000000 */
[----:B------:R-:W-:Y:S01]  /*3d40*/  @P0 R2UR UR8, R101 ;  /* 0x00000000650802ca */ /* 0x000fe200000e0000 */
[----:B------:R3:W-:Y:S01]  /*3d50*/  UTMALDG.5D.IM2COL [UR24], [UR6], UR4 ;  /* 0x00000018060073b4 */ /* 0x0007e20008060004 */
[----:B------:R-:W-:Y:S01]  /*3d60*/  UMOV UR11, UR43 ;  /* 0x0000002b000b7c82 */ /* 0x000fe20008000000 */
[----:B------:R-:W-:Y:S01]  /*3d70*/  UMOV UR12, UR44 ;  /* 0x0000002c000c7c82 */ /* 0x000fe20008000000 */
[----:B------:R-:W-:Y:S01]  /*3d80*/  UMOV UR9, UR39 ;  /* 0x0000002700097c82 */ /* 0x000fe20008000000 */
[----:B------:R-:W-:Y:S01]  /*3d90*/  UMOV UR14, UR5 ;  /* 0x00000005000e7c82 */ /* 0x000fe20008000000 */
[----:B-1----:R-:W-:Y:S01]  /*3da0*/  R2UR UR59, R72 ;  /* 0x00000000483b72ca */ /* 0x002fe200000e0000 */
[----:B------:R-:W-:Y:S01]  /*3db0*/  UMOV UR10, UR45 ;  /* 0x0000002d000a7c82 */ /* 0x000fe20008000000 */
[----:B------:R-:W-:Y:S01]  /*3dc0*/  R2UR UR60, R71 ;  /* 0x00000000473c72ca */ /* 0x000fe200000e0000 */
[----:B------:R1:W-:Y:S01]  /*3dd0*/  UTMALDG.5D.IM2COL [UR40], [UR6], UR4 ;  /* 0x00000028060073b4 */ /* 0x0003e20008060004 */
[----:B------:R-:W-:Y:S01]  /*3de0*/  UMOV UR13, UR10 ;  /* 0x0000000a000d7c82 */ /* 0x000fe20008000000 */
[----:B------:R-:W-:Y:S01]  /*3df0*/  UMOV UR10, UR26 ;  /* 0x0000001a000a7c82 */ /* 0x000fe20008000000 */
[----:B------:R-:W-:Y:S01]  /*3e00*/  R2UR UR61, R70 ;  /* 0x00000000463d72ca */ /* 0x000fe200000e0000 */
[C---:B------:R-:W-:Y:S01]  /*3e10*/  @P0 VIADD R101, R106.reuse, 0xa400 ;  /* 0x0000a4006a650836 */ /* 0x040fe20000000000 */
[----:B------:R-:W-:Y:S01]  /*3e20*/  R2UR UR62, R73 ;  /* 0x00000000493e72ca */ /* 0x000fe200000e0000 */
[----:B------:R-:W-:Y:S01]  /*3e30*/  UMOV UR5, UR70 ;  /* 0x0000004600057c82 */ /* 0x000fe20008000000 */
[----:B------:R4:W-:Y:S02]  /*3e40*/  UTMALDG.5D.IM2COL [UR8], [UR6], UR4 ;  /* 0x00000008060073b4 */ /* 0x0009e40008060004 */
[----:B------:R-:W-:Y:S01]  /*3e50*/  @P0 R2UR UR64, R101 ;  /* 0x00000000654002ca */ /* 0x000fe200000e0000 */
[C---:B------:R-:W-:Y:S11]  /*3e60*/  @P0 VIADD R101, R106.reuse, 0xa800 ;  /* 0x0000a8006a650836 */ /* 0x040ff60000000000 */
[----:B------:R-:W-:Y:S01]  /*3e70*/  @!UPT UIADD3 URZ, UPT, UPT, URZ, URZ, URZ ;  /* 0x000000fffffff290 */ /* 0x000fe2000fffe0ff */
[----:B------:R5:W-:Y:S01]  /*3e80*/  UTMALDG.5D.IM2COL [UR64], [UR6], UR4 ;  /* 0x00000040060073b4 */ /* 0x000be20008060004 */
[----:B---3--:R-:W-:Y:S01]  /*3e90*/  @P0 R2UR UR24, R101 ;  /* 0x00000000651802ca */ /* 0x008fe200000e0000 */
[C---:B------:R-:W-:Y:S01]  /*3ea0*/  @P0 VIADD R101, R106.reuse, 0xac00 ;  /* 0x0000ac006a650836 */ /* 0x040fe20000000000 */
[----:B------:R-:W-:Y:S01]  /*3eb0*/  UMOV UR30, UR5 ;  /* 0x00000005001e7c82 */ /* 0x000fe20008000000 */
[----:B------:R-:W-:Y:S03]  /*3ec0*/  UMOV UR5, UR62 ;  /* 0x0000003e00057c82 */ /* 0x000fe60008000000 */
[----:B------:R-:W-:Y:S01]  /*3ed0*/  @P0 R2UR UR56, R101 ;  /* 0x00000000653802ca */ /* 0x000fe200000e0000 */
[----:B------:R-:W-:Y:S01]  /*3ee0*/  @P0 VIADD R101, R106, 0xb000 ;  /* 0x0000b0006a650836 */ /* 0x000fe20000000000 */
[----:B-1----:R-:W-:Y:S02]  /*3ef0*/  R2UR UR43, R68 ;  /* 0x00000000442b72ca */ /* 0x002fe400000e0000 */
[----:B------:R-:W-:Y:S02]  /*3f00*/  R2UR UR44, R67 ;  /* 0x00000000432c72ca */ /* 0x000fe400000e0000 */
[----:B------:R-:W-:Y:S02]  /*3f10*/  R2UR UR45, R66 ;  /* 0x00000000422d72ca */ /* 0x000fe400000e0000 */
[----:B------:R-:W-:Y:S01]  /*3f20*/  R2UR UR46, R69 ;  /* 0x00000000452e72ca */ /* 0x000fe200000e0000 */
[----:B----4-:R-:W-:Y:S01]  /*3f30*/  UMOV UR10, UR67 ;  /* 0x00000043000a7c82 */ /* 0x010fe20008000000 */
        /* <DEDUP_REMOVED lines=11> */
[----:B------:R-:W-:Y:S01]  /*3ff0*/  UMOV UR10, UR61 ;  /* 0x0000003d000a7c82 */ /* 0x000fe20008000000 */
[----:B------:R-:W-:Y:S01]  /*4000*/  @P0 VIADD R101, R106, 0xb400 ;  /* 0x0000b4006a650836 */ /* 0x000fe20000000000 */
[----:B------:R-:W-:Y:S01]  /*4010*/  UMOV UR13, UR10 ;  /* 0x0000000a000d7c82 */ /* 0x000fe20008000000 */
[----:B------:R3:W-:Y:S01]  /*4020*/  UTMALDG.5D.IM2COL [UR56], [UR6], UR4 ;  /* 0x00000038060073b4 */ /* 0x0007e20008060004 */
[----:B------:R-:W-:Y:S01]  /*4030*/  UMOV UR10, UR26 ;  /* 0x0000001a000a7c82 */ /* 0x000fe20008000000 */
[----:B-----5:R-:W-:Y:S01]  /*4040*/  R2UR UR67, R64 ;  /* 0x00000000404372ca */ /* 0x020fe200000e0000 */
[----:B------:R-:W-:Y:S01]  /*4050*/  UMOV UR5, UR46 ;  /* 0x0000002e00057c82 */ /* 0x000fe20008000000 */
[----:B------:R-:W-:Y:S01]  /*4060*/  @P0 R2UR UR40, R101 ;  /* 0x00000000652802ca */ /* 0x000fe200000e0000 */
[----:B------:R-:W-:Y:S01]  /*4070*/  @P0 VIADD R101, R106, 0xb800 ;  /* 0x0000b8006a650836 */ /* 0x000fe20000000000 */
[----:B------:R-:W-:Y:S01]  /*4080*/  R2UR UR68, R63 ;  /* 0x000000003f4472ca */ /* 0x000fe200000e0000 */
[----:B------:R4:W-:Y:S01]  /*4090*/  UTMALDG.5D.IM2COL [UR8], [UR6], UR4 ;  /* 0x00000008060073b4 */ /* 0x0009e20008060004 */
[----:B------:R-:W-:Y:S02]  /*40a0*/  R2UR UR69, R62 ;  /* 0x000000003e4572ca */ /* 0x000fe400000e0000 */
[----:B------:R-:W-:Y:S07]  /*40b0*/  R2UR UR70, R65 ;  /* 0x00000000414672ca */ /* 0x000fee00000e0000 */
[----:B------:R5:W-:Y:S01]  /*40c0*/  UTMALDG.5D.IM2COL [UR40], [UR6], UR4 ;  /* 0x00000028060073b4 */ /* 0x000be20008060004 */
[----:B-1----:R-:W-:Y:S01]  /*40d0*/  @P0 R2UR UR24, R101 ;  /* 0x00000000651802ca */ /* 0x002fe200000e0000 */
[C---:B------:R-:W-:Y:S01]  /*40e0*/  @P0 VIADD R101, R106.reuse, 0xbc00 ;  /* 0x0000bc006a650836 */ /* 0x040fe20000000000 */
[----:B------:R-:W-:Y:S03]  /*40f0*/  UMOV UR30, UR5 ;  /* 0x00000005001e7c82 */ /* 0x000fe60008000000 */
[----:B------:R-:W-:Y:S01]  /*4100*/  UMOV UR5, UR70 ;  /* 0x0000004600057c82 */ /* 0x000fe20008000000 */
[----:B------:R-:W-:Y:S01]  /*4110*/  @P0 R2UR UR64, R101 ;  /* 0x00000000654002ca */ /* 0x000fe200000e0000 */
[----:B------:R-:W-:Y:S01]  /*4120*/  @P0 VIADD R101, R106, 0xc000 ;  /* 0x0000c0006a650836 */ /* 0x000fe20000000000 */
[----:B---3--:R-:W-:Y:S02]  /*4130*/  R2UR UR59, R60 ;  /* 0x000000003c3b72ca */ /* 0x008fe400000e0000 */
        /* <DEDUP_REMOVED lines=15> */
[----:B-----5:R-:W-:Y:S01]  /*4230*/  R2UR UR43, R56 ;  /* 0x00000000382b72ca */ /* 0x020fe200000e0000 */
        /* <DEDUP_REMOVED lines=14> */
[----:B-1----:R-:W-:Y:S01]  /*4320*/  @P0 R2UR UR24, R101 ;  /* 0x00000000651802ca */ /* 0x002fe200000e0000 */
[C---:B------:R-:W-:Y:S01]  /*4330*/  @P0 VIADD R101, R106.reuse, 0xcc00 ;  /* 0x0000cc006a650836 */ /* 0x040fe20000000000 */
[----:B------:R-:W-:Y:S01]  /*4340*/  UMOV UR30, UR5 ;  /* 0x00000005001e7c82 */ /* 0x000fe20008000000 */
[----:B------:R-:W-:Y:S03]  /*4350*/  UMOV UR5, UR46 ;  /* 0x0000002e00057c82 */ /* 0x000fe60008000000 */
        /* <DEDUP_REMOVED lines=61> */
[----:B------:R-:W-:Y:S01]  /*4730*/  @P0 VIADD R101, R106, 0xe400 ;  /* 0x0000e4006a650836 */ /* 0x000fe20000000000 */
        /* <DEDUP_REMOVED lines=8> */
[----:B------:R-:W-:Y:S01]  /*47c0*/  @P0 VIADD R101, R106, 0xec00 ;  /* 0x0000ec006a650836 */ /* 0x000fe20000000000 */
[----:B------:R-:W-:Y:S01]  /*47d0*/  UMOV UR30, UR5 ;  /* 0x00000005001e7c82 */ /* 0x000fe20008000000 */
[----:B------:R-:W-:Y:S03]  /*47e0*/  UMOV UR5, UR70 ;  /* 0x0000004600057c82 */ /* 0x000fe60008000000 */
[----:B------:R-:W-:Y:S02]  /*47f0*/  @P0 R2UR UR64, R101 ;  /* 0x00000000654002ca */ /* 0x000fe400000e0000 */
        /* <DEDUP_REMOVED lines=10> */
[----:B------:R-:W-:Y:S01]  /*48a0*/  UMOV UR11, UR67 ;  /* 0x00000043000b7c82 */ /* 0x000fe20008000000 */
[----:B------:R1:W-:Y:S01]  /*48b0*/  UTMALDG.5D.IM2COL [UR24], [UR6], UR4 ;  /* 0x00000018060073b4 */ /* 0x0003e20008060004 */
[----:B------:R-:W-:Y:S01]  /*48c0*/  UMOV UR12, UR68 ;  /* 0x00000044000c7c82 */ /* 0x000fe20008000000 */
[----:B------:R-:W-:Y:S01]  /*48d0*/  UMOV UR9, UR39 ;  /* 0x0000002700097c82 */ /* 0x000fe20008000000 */
[----:B------:R-:W-:Y:S01]  /*48e0*/  UMOV UR14, UR5 ;  /* 0x00000005000e7c82 */ /* 0x000fe20008000000 */
[----:B------:R-:W-:Y:S01]  /*48f0*/  UMOV UR10, UR69 ;  /* 0x00000045000a7c82 */ /* 0x000fe20008000000 */
[----:B------:R-:W-:Y:S01]  /*4900*/  UMOV UR5, UR62 ;  /* 0x0000003e00057c82 */ /* 0x000fe20008000000 */
[----:B------:R-:W-:Y:S01]  /*4910*/  UMOV UR13, UR10 ;  /* 0x0000000a000d7c82 */ /* 0x000fe20008000000 */
[----:B------:R-:W-:Y:S01]  /*4920*/  UMOV UR10, UR26 ;  /* 0x0000001a000a7c82 */ /* 0x000fe20008000000 */
[----:B------:R3:W-:Y:S01]  /*4930*/  UTMALDG.5D.IM2COL [UR64], [UR6], UR4 ;  /* 0x00000040060073b4 */ /* 0x0007e20008060004 */
[----:B-----5:R-:W-:Y:S02]  /*4940*/  R2UR UR43, R31 ;  /* 0x000000001f2b72ca */ /* 0x020fe400000e0000 */
[----:B------:R-:W-:Y:S02]  /*4950*/  R2UR UR44, R30 ;  /* 0x000000001e2c72ca */ /* 0x000fe400000e0000 */
[----:B------:R-:W-:Y:S02]  /*4960*/  R2UR UR45, R29 ;  /* 0x000000001d2d72ca */ /* 0x000fe400000e0000 */
[----:B------:R-:W-:Y:S01]  /*4970*/  R2UR UR46, R32 ;  /* 0x00000000202e72ca */ /* 0x000fe200000e0000 */
[----:B-1----:R-:W-:Y:S11]  /*4980*/  UMOV UR30, UR5 ;  /* 0x00000005001e7c82 */ /* 0x002ff60008000000 */
[----:B------:R-:W-:Y:S01]  /*4990*/  @!UPT UIADD3 URZ, UPT, UPT, URZ, URZ, URZ ;  /* 0x000000fffffff290 */ /* 0x000fe2000fffe0ff */
[----:B------:R-:W-:Y:S01]  /*49a0*/  UMOV UR5, UR46 ;  /* 0x0000002e00057c82 */ /* 0x000fe20008000000 */
[----:B---3--:R-:W-:Y:S01]  /*49b0*/  R2UR.FILL UR67, R98 ;  /* 0x00000000624372ca */ /* 0x008fe200004e0000 */
[----:B------:R-:W-:Y:S01]  /*49c0*/  @P0 VIADD R98, R106, 0xf000 ;  /* 0x0000f0006a620836 */ /* 0x000fe20000000000 */
[----:B------:R-:W-:Y:S01]  /*49d0*/  UMOV UR68, UR31 ;  /* 0x0000001f00447c82 */ /* 0x000fe20008000000 */
[----:B------:R-:W-:Y:S03]  /*49e0*/  UMOV UR69, UR23 ;  /* 0x0000001700457c82 */ /* 0x000fe60008000000 */
[----:B------:R-:W-:Y:S01]  /*49f0*/  @P0 R2UR UR8, R98 ;  /* 0x00000000620802ca */ /* 0x000fe200000e0000 */
[----:B------:R-:W-:Y:S05]  /*4a00*/  @P0 VIADD R98, R106, 0xf400 ;  /* 0x0000f4006a620836 */ /* 0x000fea0000000000 */
[----:B------:R-:W-:Y:S07]  /*4a10*/  @P0 R2UR UR56, R98 ;  /* 0x00000000623802ca */ /* 0x000fee00000e0000 */
[----:B------:R1:W-:Y:S06]  /*4a20*/  UTMALDG.5D.IM2COL [UR8], [UR6], UR4 ;  /* 0x00000008060073b4 */ /* 0x0003ec0008060004 */
[----:B------:R3:W-:Y:S01]  /*4a30*/  UTMALDG.5D.IM2COL [UR56], [UR6], UR4 ;  /* 0x00000038060073b4 */ /* 0x0007e20008060004 */
[----:B-1----:R-:W-:Y:S01]  /*4a40*/  UMOV UR10, UR59 ;  /* 0x0000003b000a7c82 */ /* 0x002fe20008000000 */
[----:B------:R-:W-:Y:S01]  /*4a50*/  UMOV UR9, UR60 ;  /* 0x0000003c00097c82 */ /* 0x000fe20008000000 */
[----:B------:R-:W-:Y:S01]  /*4a60*/  UMOV UR8, UR61 ;  /* 0x0000003d00087c82 */ /* 0x000fe20008000000 */
[----:B------:R-:W-:Y:S01]  /*4a70*/  UMOV UR27, UR10 ;  /* 0x0000000a001b7c82 */ /* 0x000fe20008000000 */
[----:B------:R-:W-:Y:S01]  /*4a80*/  UMOV UR28, UR9 ;  /* 0x00000009001c7c82 */ /* 0x000fe20008000000 */
[----:B------:R-:W-:Y:S01]  /*4a90*/  UMOV UR29, UR8 ;  /* 0x00000008001d7c82 */ /* 0x000fe20008000000 */
[----:B------:R-:W-:Y:S01]  /*4aa0*/  UMOV UR10, UR45 ;  /* 0x0000002d000a7c82 */ /* 0x000fe20008000000 */
[----:B------:R-:W-:Y:S01]  /*4ab0*/  UMOV UR11, UR43 ;  /* 0x0000002b000b7c82 */ /* 0x000fe20008000000 */
[----:B---3--:R-:W-:Y:S01]  /*4ac0*/  R2UR.FILL UR59, R97 ;  /* 0x00000000613b72ca */ /* 0x008fe200004e0000 */
[C---:B------:R-:W-:Y:S01]  /*4ad0*/  @P0 VIADD R97, R106.reuse, 0xf800 ;  /* 0x0000f8006a610836 */ /* 0x040fe20000000000 */
[----:B------:R-:W-:Y:S01]  /*4ae0*/  UMOV UR13, UR10 ;  /* 0x0000000a000d7c82 */ /* 0x000fe20008000000 */
[----:B------:R-:W-:Y:S01]  /*4af0*/  UMOV UR12, UR44 ;  /* 0x0000002c000c7c82 */ /* 0x000fe20008000000 */
[----:B------:R-:W-:Y:S01]  /*4b00*/  UMOV UR9, UR39 ;  /* 0x0000002700097c82 */ /* 0x000fe20008000000 */
[----:B------:R-:W-:Y:S01]  /*4b10*/  UMOV UR14, UR5 ;  /* 0x00000005000e7c82 */ /* 0x000fe20008000000 */
[----:B------:R-:W-:Y:S01]  /*4b20*/  @P0 R2UR UR24, R97 ;  /* 0x00000000611802ca */ /* 0x000fe200000e0000 */
[C---:B------:R-:W-:Y:S01]  /*4b30*/  @P0 VIADD R97, R106.reuse, 0xfc00 ;  /* 0x0000fc006a610836 */ /* 0x040fe20000000000 */
[----:B------:R-:W-:Y:S01]  /*4b40*/  UMOV UR10, UR26 ;  /* 0x0000001a000a7c82 */ /* 0x000fe20008000000 */
[----:B------:R-:W-:Y:S01]  /*4b50*/  @P0 VIADD R106, R106, 0x10000 ;  /* 0x000100006a6a0836 */ /* 0x000fe20000000000 */
[----:B------:R-:W-:Y:S01]  /*4b60*/  UMOV UR60, UR31 ;  /* 0x0000001f003c7c82 */ /* 0x000fe20008000000 */
[----:B------:R-:W-:Y:S01]  /*4b70*/  UMOV UR61, UR23 ;  /* 0x00000017003d7c82 */ /* 0x000fe20008000000 */
[----:B------:R-:W-:Y:S02]  /*4b80*/  @P0 R2UR UR40, R97 ;  /* 0x00000000612802ca */ /* 0x000fe400000e0000 */
[----:B------:R-:W-:Y:S02]  /*4b90*/  @P0 R2UR UR8, R106 ;  /* 0x000000006a0802ca */ /* 0x000fe400000e0000 */
[----:B------:R-:W-:Y:S03]  /*4ba0*/  @P0 IADD3 R97, P5, PT, R22, 0x200, RZ ;  /* 0x0000020016610810 */ /* 0x000fe60007fbe0ff */
[----:B------:R1:W-:Y:S01]  /*4bb0*/  UTMALDG.5D.IM2COL [UR24], [UR6], UR4 ;  /* 0x00000018060073b4 */ /* 0x0003e20008060004 */
[----:B------:R-:W-:Y:S01]  /*4bc0*/  @P0 R2UR UR5, R97 ;  /* 0x00000000610502ca */ /* 0x000fe200000e0000 */
[----:B------:R-:W-:Y:S05]  /*4bd0*/  @P0 IMAD.X R97, RZ, RZ, R23, P5 ;  /* 0x000000ffff610224 */ /* 0x000fea00028e0617 */
[----:B------:R-:W-:Y:S01]  /*4be0*/  @P0 R2UR UR15, R97 ;  /* 0x00000000610f02ca */ /* 0x000fe200000e0000 */
[----:B------:R3:W-:Y:S01]  /*4bf0*/  UTMALDG.5D.IM2COL [UR40], [UR6], UR4 ;  /* 0x00000028060073b4 */ /* 0x0007e20008060004 */
[----:B------:R-:W-:Y:S04]  /*4c00*/  @P0 IMAD R97, R27, 0x4000, R4 ;  /* 0x000040001b610824 */ /* 0x000fe800078e0204 */
[----:B------:R-:W-:Y:S02]  /*4c10*/  @P0 VIADD R27, R97, 0x28400 ;  /* 0x00028400611b0836 */ /* 0x000fe40000000000 */
[----:B------:R-:W-:Y:S01]  /*4c20*/  IMAD.U32 R102, RZ, RZ, UR5 ;  /* 0x00000005ff667e24 */ /* 0x000fe2000f8e00ff */
[----:B------:R4:W-:Y:S01]  /*4c30*/  UTMALDG.5D.IM2COL [UR8], [UR6], UR4 ;  /* 0x00000008060073b4 */ /* 0x0009e20008060004 */
[----:B------:R-:W-:Y:S01]  /*4c40*/  UMOV UR5, 0x10000000 ;  /* 0x1000000000057882 */ /* 0x000fe20000000000 */
[----:B------:R-:W-:Y:S01]  /*4c50*/  @P0 R2UR UR48, R27 ;  /* 0x000000001b3002ca */ /* 0x000fe200000e0000 */
[----:B------:R-:W-:Y:S02]  /*4c60*/  @P0 VIADD R27, R97, 0x28800 ;  /* 0x00028800611b0836 */ /* 0x000fe40000000000 */
[----:B------:R-:W-:Y:S01]  /*4c70*/  IMAD.U32 R103, RZ, RZ, UR15 ;  /* 0x0000000fff677e24 */ /* 0x000fe2000f8e00ff */
[----:B------:R-:W-:Y:S02]  /*4c80*/  UMOV UR15, UR54 ;  /* 0x00000036000f7c82 */ /* 0x000fe40008000000 */
[----:B------:R-:W-:Y:S01]  /*4c90*/  UMOV UR70, UR15 ;  /* 0x0000000f00467c82 */ /* 0x000fe20008000000 */
[----:B------:R-:W-:Y:S01]  /*4ca0*/  UMOV UR62, UR15 ;  /* 0x0000000f003e7c82 */ /* 0x000fe20008000000 */
[----:B------:R-:W-:Y:S01]  /*4cb0*/  UMOV UR38, UR15 ;  /* 0x0000000f00267c82 */ /* 0x000fe20008000000 */
[----:B------:R-:W-:Y:S01]  /*4cc0*/  UMOV UR22, UR15 ;  /* 0x0000000f00167c82 */ /* 0x000fe20008000000 */
[----:B------:R-:W-:Y:S04]  /*4cd0*/  IMAD.U32 R98, RZ, RZ, UR15 ;  /* 0x0000000fff627e24 */ /* 0x000fe8000f8e00ff */
[----:B------:R-:W-:Y:S01]  /*4ce0*/  VIADD R98, R98, 0x1 ;  /* 0x0000000162627836 */ /* 0x000fe20000000000 */
[----:B-1----:R-:W-:Y:S01]  /*4cf0*/  @P0 R2UR UR24, R27 ;  /* 0x000000001b1802ca */ /* 0x002fe200000e0000 */
[----:B------:R-:W-:Y:S01]  /*4d00*/  @P0 VIADD R27, R97, 0x28c00 ;  /* 0x00028c00611b0836 */ /* 0x000fe20000000000 */
[----:B------:R-:W-:Y:S01]  /*4d10*/  UMOV UR28, UR31 ;  /* 0x0000001f001c7c82 */ /* 0x000fe20008000000 */
[----:B------:R-:W-:Y:S01]  /*4d20*/  UMOV UR29, UR23 ;  /* 0x00000017001d7c82 */ /* 0x000fe20008000000 */
[----:B------:R-:W-:Y:S01]  /*4d30*/  UMOV UR30, UR15 ;  /* 0x0000000f001e7c82 */ /* 0x000fe20008000000 */
[----:B---3--:R-:W-:Y:S01]  /*4d40*/  R2UR UR43, R28 ;  /* 0x000000001c2b72ca */ /* 0x008fe200000e0000 */
[----:B------:R-:W-:Y:S01]  /*4d50*/  UMOV UR44, UR31 ;  /* 0x0000001f002c7c82 */ /* 0x000fe20008000000 */
[----:B------:R-:W-:Y:S01]  /*4d60*/  @P0 R2UR UR40, R27 ;  /* 0x000000001b2802ca */ /* 0x000fe200000e0000 */
[----:B------:R-:W-:Y:S01]  /*4d70*/  @P0 VIADD R27, R97, 0x29000 ;  /* 0x00029000611b0836 */ /* 0x000fe20000000000 */
[----:B------:R-:W-:Y:S01]  /*4d80*/  UMOV UR45, UR23 ;  /* 0x00000017002d7c82 */ /* 0x000fe20008000000 */
[----:B------:R-:W-:Y:S01]  /*4d90*/  UMOV UR46, UR15 ;  /* 0x0000000f002e7c82 */ /* 0x000fe20008000000 */
[----:B----4-:R-:W-:Y:S01]  /*4da0*/  @P0 R2UR UR6, R102 ;  /* 0x00000000660602ca */ /* 0x010fe200000e0000 */
[----:B------:R-:W-:Y:S01]  /*4db0*/  UMOV UR4, 0x0 ;  /* 0x0000000000047882 */ /* 0x000fe20000000000 */
[----:B------:R-:W-:Y:S01]  /*4dc0*/  @P0 R2UR UR7, R103 ;  /* 0x00000000670702ca */ /* 0x000fe200000e0000 */
[----:B------:R-:W-:Y:S01]  /*4dd0*/  UMOV UR12, UR31 ;  /* 0x0000001f000c7c82 */ /* 0x000fe20008000000 */
[----:B------:R-:W-:Y:S01]  /*4de0*/  UMOV UR13, UR23 ;  /* 0x00000017000d7c82 */ /* 0x000fe20008000000 */
[----:B------:R-:W-:Y:S01]  /*4df0*/  UMOV UR14, UR15 ;  /* 0x0000000f000e7c82 */ /* 0x000fe20008000000 */
[----:B------:R-:W-:Y:S01]  /*4e00*/  UMOV UR8, UR51 ;  /* 0x0000003300087c82 */ /* 0x000fe20008000000 */
[----:B------:R-:W-:Y:S01]  /*4e10*/  UMOV UR10, UR43 ;  /* 0x0000002b000a7c82 */ /* 0x000fe20008000000 */
[----:B------:R-:W-:Y:S01]  /*4e20*/  UMOV UR27, UR8 ;  /* 0x00000008001b7c82 */ /* 0x000fe20008000000 */
[----:B------:R-:W-:Y:S01]  /*4e30*/  @P0 R2UR UR8, R27 ;  /* 0x000000001b0802ca */ /* 0x000fe200000e0000 */
[----:B------:R-:W-:Y:S01]  /*4e40*/  UMOV UR11, UR10 ;  /* 0x0000000a000b7c82 */ /* 0x000fe20008000000 */
[----:B------:R-:W-:Y:S01]  /*4e50*/  UMOV UR10, UR26 ;  /* 0x0000001a000a7c82 */ /* 0x000fe20008000000 */
[----:B------:R-:W-:Y:S03]  /*4e60*/  @P0 VIADD R27, R97, 0x29400 ;  /* 0x00029400611b0836 */ /* 0x000fe60000000000 */
[----:B------:R1:W-:Y:S02]  /*4e70*/  UTMALDG.5D [UR48], [UR6], desc[UR4] ;  /* 0x00000430060075b4 */ /* 0x0003e40008021000 */
[----:B------:R-:W-:Y:S01]  /*4e80*/  @P0 R2UR UR64, R27 ;  /* 0x000000001b4002ca */ /* 0x000fe200000e0000 */
[----:B------:R-:W-:Y:S01]  /*4e90*/  @P0 VIADD R27, R97, 0x29800 ;  /* 0x00029800611b0836 */ /* 0x000fe20000000000 */
[----:B------:R3:W-:Y:S01]  /*4ea0*/  UTMALDG.5D [UR24], [UR6], desc[UR4] ;  /* 0x00000418060075b4 */ /* 0x0007e20008021000 */
[----:B------:R4:W-:Y:S02]  /*4eb0*/  UTMALDG.5D [UR40], [UR6], desc[UR4] ;  /* 0x00000428060075b4 */ /* 0x0009e40008021000 */
[----:B------:R5:W-:Y:S08]  /*4ec0*/  UTMALDG.5D [UR8], [UR6], desc[UR4] ;  /* 0x00000408060075b4 */ /* 0x000bf00008021000 */
[----:B------:R-:W-:Y:S01]  /*4ed0*/  UTMALDG.5D [UR64], [UR6], desc[UR4] ;  /* 0x00000440060075b4 */ /* 0x000fe20008021000 */
[----:B-1----:R-:W-:Y:S01]  /*4ee0*/  R2UR.FILL UR51, R96 ;  /* 0x00000000603372ca */ /* 0x002fe200004e0000 */
[----:B------:R-:W-:Y:S01]  /*4ef0*/  UMOV UR52, UR31 ;  /* 0x0000001f00347c82 */ /* 0x000fe20008000000 */
[----:B------:R-:W-:Y:S01]  /*4f00*/  UMOV UR53, UR23 ;  /* 0x0000001700357c82 */ /* 0x000fe20008000000 */
[----:B------:R-:W-:Y:S01]  /*4f10*/  UMOV UR54, UR15 ;  /* 0x0000000f00367c82 */ /* 0x000fe20008000000 */
[----:B------:R-:W-:Y:S01]  /*4f20*/  VIADD R96, R16, 0x1 ;  /* 0x0000000110607836 */ /* 0x000fe20000000000 */
[----:B---3--:R-:W-:Y:S01]  /*4f30*/  @P0 R2UR UR24, R27 ;  /* 0x000000001b1802ca */ /* 0x008fe200000e0000 */
[----:B------:R-:W-:Y:S01]  /*4f40*/  @P0 VIADD R27, R97, 0x29c00 ;  /* 0x00029c00611b0836 */ /* 0x000fe20000000000 */
[----:B------:R-:W-:Y:S04]  /*4f50*/  UMOV UR27, UR67 ;  /* 0x00000043001b7c82 */ /* 0x000fe80008000000 */
[----:B------:R-:W-:Y:S01]  /*4f60*/  @P0 R2UR UR56, R27 ;  /* 0x000000001b3802ca */ /* 0x000fe200000e0000 */
[----:B------:R-:W-:Y:S01]  /*4f70*/  @P0 VIADD R27, R97, 0x2a000 ;  /* 0x0002a000611b0836 */ /* 0x000fe20000000000 */
[----:B----4-:R-:W-:Y:S05]  /*4f80*/  R2UR.FILL UR43, R100 ;  /* 0x00000000642b72ca */ /* 0x010fea00004e0000 */
[----:B------:R1:W-:Y:S01]  /*4f90*/  UTMALDG.5D [UR24], [UR6], desc[UR4] ;  /* 0x00000418060075b4 */ /* 0x0003e20008021000 */
[----:B-----5:R-:W-:Y:S01]  /*4fa0*/  @P0 R2UR UR8, R27 ;  /* 0x000000001b0802ca */ /* 0x020fe200000e0000 */
[----:B------:R-:W-:Y:S01]  /*4fb0*/  UMOV UR11, UR59 ;  /* 0x0000003b000b7c82 */ /* 0x000fe20008000000 */
[----:B------:R-:W-:Y:S03]  /*4fc0*/  @P0 VIADD R27, R97, 0x2a400 ;  /* 0x0002a400611b0836 */ /* 0x000fe60000000000 */
[----:B------:R-:W-:Y:S02]  /*4fd0*/  UTMALDG.5D [UR56], [UR6], desc[UR4] ;  /* 0x00000438060075b4 */ /* 0x000fe40008021000 */
[----:B------:R-:W-:Y:S01]  /*4fe0*/  @P0 R2UR UR48, R27 ;  /* 0x000000001b3002ca */ /* 0x000fe200000e0000 */
[----:B------:R-:W-:Y:S05]  /*4ff0*/  @P0 VIADD R27, R97, 0x2a800 ;  /* 0x0002a800611b0836 */ /* 0x000fea0000000000 */
[----:B------:R3:W-:Y:S07]  /*5000*/  UTMALDG.5D [UR8], [UR6], desc[UR4] ;  /* 0x00000408060075b4 */ /* 0x0007ee0008021000 */
[----:B------:R-:W-:Y:S01]  /*5010*/  UTMALDG.5D [UR48], [UR6], desc[UR4] ;  /* 0x00000430060075b4 */ /* 0x000fe20008021000 */
[----:B-1----:R-:W-:Y:S01]  /*5020*/  @P0 R2UR UR24, R27 ;  /* 0x000000001b1802ca */ /* 0x002fe200000e0000 */
[----:B------:R-:W-:Y:S01]  /*5030*/  @P0 VIADD R27, R97, 0x2ac00 ;  /* 0x0002ac00611b0836 */ /* 0x000fe20000000000 */
[----:B------:R-:W-:Y:S04]  /*5040*/  UMOV UR27, UR51 ;  /* 0x00000033001b7c82 */ /* 0x000fe80008000000 */
[----:B------:R-:W-:Y:S01]  /*5050*/  @P0 R2UR UR40, R27 ;  /* 0x000000001b2802ca */ /* 0x000fe200000e0000 */
[----:B------:R-:W-:Y:S06]  /*5060*/  @P0 VIADD R27, R97, 0x2b000 ;  /* 0x0002b000611b0836 */ /* 0x000fec0000000000 */
[----:B------:R1:W-:Y:S01]  /*5070*/  UTMALDG.5D [UR24], [UR6], desc[UR4] ;  /* 0x00000418060075b4 */ /* 0x0003e20008021000 */
[----:B---3--:R-:W-:Y:S01]  /*5080*/  @P0 R2UR UR8, R27 ;  /* 0x000000001b0802ca */ /* 0x008fe200000e0000 */
        /* <DEDUP_REMOVED lines=8> */
[C---:B------:R-:W-:Y:S01]  /*5110*/  @P0 VIADD R27, R97.reuse, 0x2bc00 ;  /* 0x0002bc00611b0836 */ /* 0x040fe20000000000 */
[----:B------:R-:W-:Y:S01]  /*5120*/  UMOV UR27, UR35 ;  /* 0x00000023001b7c82 */ /* 0x000fe20008000000 */
[----:B------:R-:W-:Y:S03]  /*5130*/  @P0 VIADD R97, R97, 0x2c000 ;  /* 0x0002c00061610836 */ /* 0x000fe60000000000 */
[----:B------:R-:W-:Y:S01]  /*5140*/  @P0 R2UR UR16, R27 ;  /* 0x000000001b1002ca */ /* 0x000fe200000e0000 */
[----:B------:R-:W-:Y:S04]  /*5150*/  IMAD.U32 R27, RZ, RZ, UR23 ;  /* 0x00000017ff1b7e24 */ /* 0x000fe8000f8e00ff */
[----:B------:R-:W-:Y:S02]  /*5160*/  VIADD R27, R27, 0x1 ;  /* 0x000000011b1b7836 */ /* 0x000fe40000000000 */
[----:B------:R-:W-:Y:S01]  /*5170*/  UTMALDG.5D [UR24], [UR6], desc[UR4] ;  /* 0x00000418060075b4 */ /* 0x000fe20008021000 */
[----:B---3--:R-:W-:Y:S01]  /*5180*/  @P0 R2UR UR8, R97 ;  /* 0x00000000610802ca */ /* 0x008fe200000e0000 */
[----:B------:R-:W-:Y:S01]  /*5190*/  UMOV UR11, UR19 ;  /* 0x00000013000b7c82 */ /* 0x000fe20008000000 */
[----:B------:R-:W-:Y:S03]  /*51a0*/  IMAD.U32 R97, RZ, RZ, UR31 ;  /* 0x0000001fff617e24 */ /* 0x000fe6000f8e00ff */
[----:B------:R-:W-:Y:S01]  /*51b0*/  UTMALDG.5D [UR16], [UR6], desc[UR4] ;  /* 0x00000410060075b4 */ /* 0x000fe20008021000 */
[----:B------:R-:W-:Y:S05]  /*51c0*/  VIADD R97, R97, 0x1 ;  /* 0x0000000161617836 */ /* 0x000fea0000000000 */
[C---:B------:R-:W-:Y:S02]  /*51d0*/  ISETP.NE.AND P6, PT, R97.reuse, R24, PT ;  /* 0x000000186100720c */ /* 0x040fe40003fc5270 */
[----:B------:R1:W-:Y:S02]  /*51e0*/  UTMALDG.5D [UR8], [UR6], desc[UR4] ;  /* 0x00000408060075b4 */ /* 0x0003e40008021000 */
[----:B------:R-:W-:Y:S09]  /*51f0*/  SEL R97, R97, RZ, P6 ;  /* 0x000000ff61617207 */ /* 0x000ff20003000000 */
[----:B------:R-:W-:Y:S05]  /*5200*/  @P6 IMAD R27, RZ, RZ, UR23 ;  /* 0x00000017ff1b6e24 */ /* 0x000fea000f8e02ff */
[C---:B------:R-:W-:Y:S04]  /*5210*/  ISETP.NE.AND P5, PT, R27.reuse, R8, PT ;  /* 0x000000081b00720c */ /* 0x040fe80003fa5270 */
[----:B------:R-:W-:Y:S09]  /*5220*/  SEL R27, R27, RZ, P5 ;  /* 0x000000ff1b1b7207 */ /* 0x000ff20002800000 */
[----:B------:R-:W-:Y:S05]  /*5230*/  @P5 IMAD R98, RZ, RZ, UR15 ;  /* 0x0000000fff625e24 */ /* 0x000fea000f8e02ff */
[C---:B------:R-:W-:Y:S02]  /*5240*/  ISETP.NE.AND P0, PT, R98.reuse, R9, PT ;  /* 0x000000096200720c */ /* 0x040fe40003f05270 */
[----:B-1----:R-:W-:Y:S01]  /*5250*/  R2UR UR4, R27 ;  /* 0x000000001b0472ca */ /* 0x002fe200000e0000 */
[----:B------:R-:W-:Y:S01]  /*5260*/  IMAD.MOV.U32 R27, RZ, RZ, R99 ;  /* 0x000000ffff1b7224 */ /* 0x000fe200078e0063 */
[----:B------:R-:W-:Y:S09]  /*5270*/  R2UR UR5, R97 ;  /* 0x00000000610572ca */ /* 0x000ff200000e0000 */
[----:B------:R-:W-:Y:S01]  /*5280*/  @P0 IMAD.MOV R96, RZ, RZ, R16 ;  /* 0x000000ffff600224 */ /* 0x000fe200078e0210 */
[----:B------:R-:W-:Y:S02]  /*5290*/  SEL R97, R98, RZ, P0 ;  /* 0x000000ff62617207 */ /* 0x000fe40000000000 */
[----:B------:R-:W-:Y:S01]  /*52a0*/  ISETP.NE.AND P0, PT, R25, R14, PT ;  /* 0x0000000e1900720c */ /* 0x000fe20003f05270 */
[----:B------:R-:W-:Y:S02]  /*52b0*/  IMAD.MOV.U32 R16, RZ, RZ, R96 ;  /* 0x000000ffff107224 */ /* 0x000fe400078e0060 */
[----:B------:R-:W-:Y:S01]  /*52c0*/  IMAD.U32 R101, RZ, RZ, UR4 ;  /* 0x00000004ff657e24 */ /* 0x000fe2000f8e00ff */
[----:B------:R-:W-:Y:S01]  /*52d0*/  R2UR UR4, R97 ;  /* 0x00000000610472ca */ /* 0x000fe200000e0000 */
[----:B------:R-:W-:Y:S11]  /*52e0*/  IMAD.U32 R100, RZ, RZ, UR5 ;  /* 0x00000005ff647e24 */ /* 0x000ff6000f8e00ff */
[----:B------:R-:W-:Y:S01]  /*52f0*/  @!UPT UIADD3 URZ, UPT, UPT, URZ, URZ, URZ ;  /* 0x000000fffffff290 */ /* 0x000fe2000fffe0ff */
[----:B------:R-:W-:Y:S01]  /*5300*/  IMAD.U32 R102, RZ, RZ, UR4 ;  /* 0x00000004ff667e24 */ /* 0x000fe2000f8e00ff */
[----:B--2---:R-:W-:Y:S06]  /*5310*/  @P0 BRA `(.L_x_22) ;  /* 0xffffffe000380947 */ /* 0x004fec000383ffff */
.L_x_17:
[----:B------:R-:W-:Y:S01]  /*5320*/  ISETP.GE.AND P0, PT, R19, 0x1, PT ;  /* 0x000000011300780c */ /* 0x000fe20003f06270 */
[----:B--2---:R-:W-:Y:S01]  /*5330*/  IMAD R3, R99, 0x8, R4 ;  /* 0x0000000863037824 */ /* 0x004fe200078e0204 */
[----:B------:R-:W-:Y:S01]  /*5340*/  SHF.L.U32 R0, R18, 0x1f, RZ ;  /* 0x0000001f12007819 */ /* 0x000fe200000006ff */
[----:B------:R2:W-:Y:S03]  /*5350*/  @!P3 SYNCS.ARRIVE.TRANS64.A1T0 RZ, [R4+URZ+0x88], RZ ;  /* 0x000088ff04ffb9a7 */ /* 0x0005e600081000ff */
[----:B------:R2:W1:Y:S07]  /*5360*/  SYNCS.PHASECHK.TRANS64.TRYWAIT P3, [R3+URZ+0x20], R0 ;  /* 0x00002000030075a7 */ /* 0x00046e00080611ff */
[----:B------:R-:W-:Y:S05]  /*5370*/  @!P0 BRA `(.L_x_23) ;  /* 0x0000003c00388947 */ /* 0x000fea0003800000 */
[----:B------:R-:W3:Y:S01]  /*5380*/  LDC.64 R6, c[0x0][0x480] ;  /* 0x00012000ff067b82 */ /* 0x000ee20000000a00 */
[C---:B------:R-:W-:Y:S01]  /*5390*/  VIADD R55, R41.reuse, 0x8 ;  /* 0x0000000829377836 */ /* 0x040fe20000000000 */
[C---:B------:R-:W-:Y:S01]  /*53a0*/  IADD3 R29, PT, PT, R41.reuse, 0x50, RZ ;  /* 0x00000050291d7810 */ /* 0x040fe20007ffe0ff */
[C---:B------:R-:W-:Y:S01]  /*53b0*/  VIADD R38, R41.reuse, 0x20 ;  /* 0x0000002029267836 */ /* 0x040fe20000000000 */
[C---:B------:R-:W-:Y:S01]  /*53c0*/  IADD3 R36, PT, PT, R41.reuse, 0x28, RZ ;  /* 0x0000002829247810 */ /* 0x040fe20007ffe0ff */
[C---:B------:R-:W-:Y:S01]  /*53d0*/  VIADD R9, R41.reuse, 0x60 ;  /* 0x0000006029097836 */ /* 0x040fe20000000000 */
[C---:B--2---:R-:W-:Y:S01]  /*53e0*/  IADD3 R0, PT, PT, R41.reuse, 0x78, RZ ;  /* 0x0000007829007810 */ /* 0x044fe20007ffe0ff */
[C---:B------:R-:W-:Y:S01]  /*53f0*/  VIADD R47, R41.reuse, 0x10 ;  /* 0x00000010292f7836 */ /* 0x040fe20000000000 */
[----:B------:R-:W2:Y:S01]  /*5400*/  LDC.64 R30, c[0x0][0x488] ;  /* 0x00012200ff1e7b82 */ /* 0x000ea20000000a00 */
[----:B-----5:R-:W-:Y:S01]  /*5410*/  VIADD R35, R41, 0x30 ;  /* 0x0000003029237836 */ /* 0x020fe20000000000 */
[----:B------:R-:W-:Y:S01]  /*5420*/  R2UR UR58, R21 ;  /* 0x00000000153a72ca */ /* 0x000fe200000e0000 */
[----:B------:R-:W-:-:S02]  /*5430*/  VIADD R5, R41, 0x70 ;  /* 0x0000007029057836 */ /* 0x000fc40000000000 */
[C---:B------:R-:W-:Y:S02]  /*5440*/  VIADD R33, R41.reuse, 0x38 ;  /* 0x0000003829217836 */ /* 0x040fe40000000000 */
[C---:B------:R-:W-:Y:S02]  /*5450*/  VIADD R28, R41.reuse, 0x58 ;  /* 0x00000058291c7836 */ /* 0x040fe40000000000 */
[C---:B------:R-:W-:Y:S02]  /*5460*/  VIADD R2, R41.reuse, 0x48 ;  /* 0x0000004829027836 */ /* 0x040fe40000000000 */
[C---:B------:R-:W-:Y:S02]  /*5470*/  VIADD R44, R41.reuse, 0x18 ;  /* 0x00000018292c7836 */ /* 0x040fe40000000000 */
[C---:B------:R-:W-:Y:S02]  /*5480*/  VIADD R32, R41.reuse, 0x40 ;  /* 0x0000004029207836 */ /* 0x040fe40000000000 */
[----:B------:R-:W-:Y:S01]  /*5490*/  VIADD R8, R41, 0x68 ;  /* 0x0000006829087836 */ /* 0x000fe20000000000 */
[----:B---3--:R-:W-:Y:S01]  /*54a0*/  ISETP.NE.AND P0, PT, R6, 0x1, PT ;  /* 0x000000010600780c */ /* 0x008fe20003f05270 */
[----:B------:R-:W-:Y:S01]  /*54b0*/  IMAD.HI.U32 R65, R55, R7, RZ ;  /* 0x0000000737417227 */ /* 0x000fe200078e00ff */
[----:B------:R-:W-:-:S02]  /*54c0*/  UIADD3 UR27, UPT, UPT, UR58, 0x8, URZ ;  /* 0x000000083a1b7890 */ /* 0x000fc4000fffe0ff */
[----:B------:R-:W-:Y:S01]  /*54d0*/  UIADD3 UR67, UPT, UPT, UR58, 0x10, URZ ;  /* 0x000000103a437890 */ /* 0x000fe2000fffe0ff */
[-C--:B------:R-:W-:Y:S01]  /*54e0*/  IMAD.HI.U32 R51, R38, R7.reuse, RZ ;  /* 0x0000000726337227 */ /* 0x080fe200078e00ff */
[----:B------:R-:W-:Y:S01]  /*54f0*/  UIADD3 UR59, UPT, UPT, UR58, 0x18, URZ ;  /* 0x000000183a3b7890 */ /* 0x000fe2000fffe0ff */
[-C--:B--2---:R-:W-:Y:S02]  /*5500*/  SHF.R.U32.HI R54, RZ, R30.reuse, R65 ;  /* 0x0000001eff367219 */ /* 0x084fe40000011641 */
[-C--:B------:R-:W-:Y:S01]  /*5510*/  IMAD.HI.U32 R43, R9, R7.reuse, RZ ;  /* 0x00000007092b7227 */ /* 0x080fe200078e00ff */
[----:B------:R-:W-:Y:S02]  /*5520*/  SHF.R.U32.HI R51, RZ, R30, R51 ;  /* 0x0000001eff337219 */ /* 0x000fe40000011633 */
[----:B------:R-:W-:Y:S01]  /*5530*/  SEL R54, R55, R54, !P0 ;  /* 0x0000003637367207 */ /* 0x000fe20004000000 */
[----:B------:R-:W-:Y:S01]  /*5540*/  IMAD.HI.U32 R63, R47, R7, RZ ;  /* 0x000000072f3f7227 */ /* 0x000fe200078e00ff */
[----:B------:R-:W-:-:S02]  /*5550*/  SHF.R.U32.HI R40, RZ, R30, R43 ;  /* 0x0000001eff287219 */ /* 0x000fc4000001162b */
[----:B------:R-:W-:Y:S01]  /*5560*/  SEL R51, R38, R51, !P0 ;  /* 0x0000003326337207 */ /* 0x000fe20004000000 */
[-C--:B------:R-:W-:Y:S01]  /*5570*/  IMAD.HI.U32 R61, R35, R7.reuse, RZ ;  /* 0x00000007233d7227 */ /* 0x080fe200078e00ff */
[----:B------:R-:W-:Y:S02]  /*5580*/  SHF.R.U32.HI R50, RZ, R30, R63 ;  /* 0x0000001eff327219 */ /* 0x000fe4000001163f */
[----:B------:R-:W-:Y:S01]  /*5590*/  SEL R40, R9, R40, !P0 ;  /* 0x0000002809287207 */ /* 0x000fe20004000000 */
[----:B------:R-:W-:Y:S01]  /*55a0*/  IMAD.HI.U32 R53, R41, R7, RZ ;  /* 0x0000000729357227 */ /* 0x000fe200078e00ff */
[----:B------:R-:W-:-:S03]  /*55b0*/  SHF.R.U32.HI R46, RZ, R30, R61 ;  /* 0x0000001eff2e7219 */ /* 0x000fc6000001163d */
[----:B------:R-:W-:Y:S01]  /*55c0*/  IMAD.MOV R43, RZ, RZ, -R54 ;  /* 0x000000ffff2b7224 */ /* 0x000fe200078e0a36 */
[----:B------:R-:W-:Y:S01]  /*55d0*/  SHF.R.U32.HI R34, RZ, R30, R53 ;  /* 0x0000001eff227219 */ /* 0x000fe20000011635 */
[----:B------:R-:W-:Y:S01]  /*55e0*/  IMAD.HI.U32 R57, R29, R7, RZ ;  /* 0x000000071d397227 */ /* 0x000fe200078e00ff */
[----:B------:R-:W-:-:S03]  /*55f0*/  SEL R53, R47, R50, !P0 ;  /* 0x000000322f357207 */ /* 0x000fc60004000000 */
[----:B------:R-:W-:Y:S01]  /*5600*/  IMAD.HI.U32 R49, R5, R7, RZ ;  /* 0x0000000705317227 */ /* 0x000fe200078e00ff */
[----:B------:R-:W-:-:S03]  /*5610*/  SHF.R.U32.HI R42, RZ, R30, R57 ;  /* 0x0000001eff2a7219 */ /* 0x000fc60000011639 */
[-C--:B------:R-:W-:Y:S01]  /*5620*/  IMAD.HI.U32 R27, R36, R7.reuse, RZ ;  /* 0x00000007241b7227 */ /* 0x080fe200078e00ff */
[----:B------:R-:W-:Y:S02]  /*5630*/  SHF.R.U32.HI R24, RZ, R30, R49 ;  /* 0x0000001eff187219 */ /* 0x000fe40000011631 */
[----:B------:R-:W-:Y:S01]  /*5640*/  SEL R49, R35, R46, !P0 ;  /* 0x0000002e23317207 */ /* 0x000fe20004000000 */
        /* <DEDUP_REMOVED lines=13> */
[----:B------:R-:W-:Y:S01]  /*5720*/  IMAD.HI.U32 R39, R8, R7, RZ ;  /* 0x0000000708277227 */ /* 0x000fe200078e00ff */
[-C--:B------:R-:W-:Y:S02]  /*5730*/  SHF.R.U32.HI R25, RZ, R30.reuse, R25 ;  /* 0x0000001eff197219 */ /* 0x080fe40000011619 */
[----:B------:R-:W-:Y:S01]  /*5740*/  SEL R52, R44, R37, !P0 ;  /* 0x000000252c347207 */ /* 0x000fe20004000000 */
[----:B------:R-:W-:Y:S01]  /*5750*/  IMAD R55, R6, R43, R55 ;  /* 0x0000002b06377224 */ /* 0x000fe200078e0237 */
[----:B------:R-:W-:Y:S01]  /*5760*/  SHF.R.U32.HI R39, RZ, R30, R39 ;  /* 0x0000001eff277219 */ /* 0x000fe20000011627 */
[----:B------:R-:W-:Y:S01]  /*5770*/  IMAD.HI.U32 R7, R0, R7, RZ ;  /* 0x0000000700077227 */ /* 0x000fe200078e00ff */
[----:B------:R-:W-:-:S02]  /*5780*/  IADD3 R37, PT, PT, -R50, RZ, RZ ;  /* 0x000000ff32257210 */ /* 0x000fc40007ffe1ff */
[----:B------:R-:W-:Y:S01]  /*5790*/  SEL R46, R32, R25, !P0 ;  /* 0x00000019202e7207 */ /* 0x000fe20004000000 */
[----:B------:R-:W-:Y:S01]  /*57a0*/  IMAD.MOV R43, RZ, RZ, -R51 ;  /* 0x000000ffff2b7224 */ /* 0x000fe200078e0a33 */
[----:B------:R-:W-:Y:S01]  /*57b0*/  SHF.R.U32.HI R7, RZ, R30, R7 ;  /* 0x0000001eff077219 */ /* 0x000fe20000011607 */
[----:B------:R-:W-:Y:S01]  /*57c0*/  IMAD.MOV R30, RZ, RZ, -R53 ;  /* 0x000000ffff1e7224 */ /* 0x000fe200078e0a35 */
[----:B------:R-:W-:Y:S01]  /*57d0*/  SEL R39, R8, R39, !P0 ;  /* 0x0000002708277207 */ /* 0x000fe20004000000 */
[----:B------:R-:W-:Y:S01]  /*57e0*/  IMAD R38, R6, R43, R38 ;  /* 0x0000002b06267224 */ /* 0x000fe200078e0226 */
[----:B------:R-:W-:Y:S01]  /*57f0*/  SEL R43, R29, R42, !P0 ;  /* 0x0000002a1d2b7207 */ /* 0x000fe20004000000 */
[----:B------:R-:W-:Y:S01]  /*5800*/  IMAD.MOV R27, RZ, RZ, -R49 ;  /* 0x000000ffff1b7224 */ /* 0x000fe200078e0a31 */
[----:B------:R-:W-:Y:S01]  /*5810*/  SEL R42, R28, R3, !P0 ;  /* 0x000000031c2a7207 */ /* 0x000fe20004000000 */
[C---:B------:R-:W-:Y:S01]  /*5820*/  IMAD R47, R6.reuse, R30, R47 ;  /* 0x0000001e062f7224 */ /* 0x040fe200078e022f */
[----:B------:R-:W-:Y:S01]  /*5830*/  IADD3 R25, PT, PT, -R43, RZ, RZ ;  /* 0x000000ff2b197210 */ /* 0x000fe20007ffe1ff */
[----:B------:R-:W-:Y:S01]  /*5840*/  IMAD R35, R6, R27, R35 ;  /* 0x0000001b06237224 */ /* 0x000fe200078e0223 */
[----:B------:R-:W-:Y:S01]  /*5850*/  R2UR UR48, R38 ;  /* 0x00000000263072ca */ /* 0x000fe200000e0000 */
[----:B------:R-:W-:Y:S01]  /*5860*/  IMAD.MOV R30, RZ, RZ, -R48 ;  /* 0x000000ffff1e7224 */ /* 0x000fe200078e0a30 */
[----:B------:R-:W-:Y:S01]  /*5870*/  R2UR UR50, R47 ;  /* 0x000000002f3272ca */ /* 0x000fe200000e0000 */
[----:B------:R-:W-:Y:S01]  /*5880*/  IMAD.MOV R3, RZ, RZ, -R42 ;  /* 0x000000ffff037224 */ /* 0x000fe200078e0a2a */
[----:B------:R-:W-:Y:S01]  /*5890*/  R2UR UR44, R35 ;  /* 0x00000000232c72ca */ /* 0x000fe200000e0000 */
[----:B------:R-:W-:Y:S01]  /*58a0*/  IMAD.MOV R27, RZ, RZ, -R45 ;  /* 0x000000ffff1b7224 */ /* 0x000fe200078e0a2d */
[----:B------:R-:W-:Y:S01]  /*58b0*/  R2UR UR52, R55 ;  /* 0x00000000373472ca */ /* 0x000fe200000e0000 */
[C---:B------:R-:W-:Y:S01]  /*58c0*/  IMAD R33, R6.reuse, R30, R33 ;  /* 0x0000001e06217224 */ /* 0x040fe200078e0221 */
[----:B------:R-:W2:Y:S01]  /*58d0*/  LDC R55, c[0x0][0x4ec] ;  /* 0x00013b00ff377b82 */ /* 0x000ea20000000800 */
[----:B------:R-:W-:-:S02]  /*58e0*/  IMAD R30, R6, R27, R2 ;  /* 0x0000001b061e7224 */ /* 0x000fc400078e0202 */
[----:B------:R-:W-:Y:S01]  /*58f0*/  IMAD R28, R6, R3, R28 ;  /* 0x00000003061c7224 */ /* 0x000fe200078e021c */
[----:B------:R-:W-:Y:S01]  /*5900*/  R2UR UR39, R33 ;  /* 0x00000000212772ca */ /* 0x000fe200000e0000 */
[----:B------:R-:W-:Y:S01]  /*5910*/  IMAD.MOV R57, RZ, RZ, -R52 ;  /* 0x000000ffff397224 */ /* 0x000fe200078e0a34 */
[----:B------:R-:W-:Y:S01]  /*5920*/  R2UR UR42, R30 ;  /* 0x000000001e2a72ca */ /* 0x000fe200000e0000 */
[----:B------:R-:W-:Y:S01]  /*5930*/  IMAD R36, R6, R37, R36 ;  /* 0x0000002506247224 */ /* 0x000fe200078e0224 */
[----:B------:R-:W3:Y:S01]  /*5940*/  LDC.64 R2, c[0x0][0x490] ;  /* 0x00012400ff027b82 */ /* 0x000ee20000000a00 */
[----:B------:R-:W-:Y:S01]  /*5950*/  IMAD.MOV R37, RZ, RZ, -R46 ;  /* 0x000000ffff257224 */ /* 0x000fe200078e0a2e */
[----:B------:R-:W-:Y:S01]  /*5960*/  R2UR UR34, R28 ;  /* 0x000000001c2272ca */ /* 0x000fe200000e0000 */
[C---:B------:R-:W-:Y:S01]  /*5970*/  IMAD R44, R6.reuse, R57, R44 ;  /* 0x00000039062c7224 */ /* 0x040fe200078e022c */
[----:B------:R-:W-:Y:S01]  /*5980*/  SEL R57, R41, R34, !P0 ;  /* 0x0000002229397207 */ /* 0x000fe20004000000 */
[----:B------:R-:W-:Y:S01]  /*5990*/  IMAD R32, R6, R37, R32 ;  /* 0x0000002506207224 */ /* 0x000fe200078e0220 */
[----:B------:R-:W-:Y:S01]  /*59a0*/  SEL R37, R5, R24, !P0 ;  /* 0x0000001805257207 */ /* 0x000fe20004000000 */
[----:B------:R-:W-:Y:S01]  /*59b0*/  IMAD.MOV R27, RZ, RZ, -R40 ;  /* 0x000000ffff1b7224 */ /* 0x000fe200078e0a28 */
[----:B------:R-:W-:Y:S01]  /*59c0*/  R2UR UR49, R44 ;  /* 0x000000002c3172ca */ /* 0x000fe200000e0000 */
[----:B------:R-:W-:Y:S01]  /*59d0*/  IMAD.MOV R56, RZ, RZ, -R57 ;  /* 0x000000ffff387224 */ /* 0x000fe200078e0a39 */
[----:B------:R-:W-:Y:S01]  /*59e0*/  SEL R34, R0, R7, !P0 ;  /* 0x0000000700227207 */ /* 0x000fe20004000000 */
[C---:B------:R-:W-:Y:S01]  /*59f0*/  IMAD R27, R6.reuse, R27, R9 ;  /* 0x0000001b061b7224 */ /* 0x040fe200078e0209 */
[----:B------:R-:W-:Y:S01]  /*5a00*/  IADD3 R24, PT, PT, -R37, RZ, RZ ;  /* 0x000000ff25187210 */ /* 0x000fe20007ffe1ff */
[C---:B------:R-:W-:Y:S01]  /*5a10*/  IMAD R29, R6.reuse, R25, R29 ;  /* 0x00000019061d7224 */ /* 0x040fe200078e021d */
[----:B------:R-:W-:Y:S01]  /*5a20*/  ISETP.NE.AND P0, PT, R31, 0x1, PT ;  /* 0x000000011f00780c */ /* 0x000fe20003f05270 */
[----:B------:R-:W-:Y:S01]  /*5a30*/  IMAD.MOV R7, RZ, RZ, -R34 ;  /* 0x000000ffff077224 */ /* 0x000fe200078e0a22 */
[----:B------:R-:W-:Y:S01]  /*5a40*/  R2UR UR38, R27 ;  /* 0x000000001b2672ca */ /* 0x000fe200000e0000 */
[----:B------:R-:W-:Y:S01]  /*5a50*/  IMAD R56, R6, R56, R41 ;  /* 0x0000003806387224 */ /* 0x000fe200078e0229 */
[----:B------:R-:W-:Y:S01]  /*5a60*/  R2UR UR40, R36 ;  /* 0x00000000242872ca */ /* 0x000fe200000e0000 */
[----:B------:R-:W-:Y:S01]  /*5a70*/  IMAD R24, R6, R24, R5 ;  /* 0x0000001806187224 */ /* 0x000fe200078e0205 */
[----:B------:R-:W-:Y:S01]  /*5a80*/  R2UR UR43, R32 ;  /* 0x00000000202b72ca */ /* 0x000fe200000e0000 */
[----:B------:R-:W-:Y:S01]  /*5a90*/  IMAD.MOV R25, RZ, RZ, -R39 ;  /* 0x000000ffff197224 */ /* 0x000fe200078e0a27 */
[----:B------:R-:W-:Y:S01]  /*5aa0*/  R2UR UR57, R56 ;  /* 0x00000000383972ca */ /* 0x000fe200000e0000 */
[----:B------:R-:W-:Y:S01]  /*5ab0*/  IMAD R7, R6, R7, R0 ;  /* 0x0000000706077224 */ /* 0x000fe200078e0200 */
[----:B------:R-:W-:Y:S01]  /*5ac0*/  R2UR UR32, R24 ;  /* 0x00000000182072ca */ /* 0x000fe200000e0000 */
[----:B---3--:R-:W-:Y:S01]  /*5ad0*/  IMAD.HI.U32 R44, R57, R2, RZ ;  /* 0x00000002392c7227 */ /* 0x008fe200078e00ff */
[----:B------:R-:W-:-:S02]  /*5ae0*/  R2UR UR36, R29 ;  /* 0x000000001d2472ca */ /* 0x000fc400000e0000 */
[----:B------:R-:W-:Y:S01]  /*5af0*/  R2UR UR29, R7 ;  /* 0x00000000071d72ca */ /* 0x000fe200000e0000 */
[-C--:B------:R-:W-:Y:S01]  /*5b00*/  IMAD.HI.U32 R62, R50, R2.reuse, RZ ;  /* 0x00000002323e7227 */ /* 0x080fe200078e00ff */
[-C--:B------:R-:W-:Y:S02]  /*5b10*/  SHF.R.U32.HI R44, RZ, R3.reuse, R44 ;  /* 0x00000003ff2c7219 */ /* 0x080fe4000001162c */
[----:B--2---:R-:W-:Y:S01]  /*5b20*/  R2UR UR30, R55 ;  /* 0x00000000371e72ca */ /* 0x004fe200000e0000 */
[----:B------:R-:W-:Y:S01]  /*5b30*/  IMAD.HI.U32 R30, R43, R2, RZ ;  /* 0x000000022b1e7227 */ /* 0x000fe200078e00ff */
[----:B------:R-:W-:Y:S02]  /*5b40*/  SEL R44, R57, R44, !P0 ;  /* 0x0000002c392c7207 */ /* 0x000fe40004000000 */
[----:B------:R-:W-:Y:S01]  /*5b50*/  SHF.R.U32.HI R27, RZ, R3, R62 ;  /* 0x00000003ff1b7219 */ /* 0x000fe2000001163e */
[----:B------:R-:W-:Y:S01]  /*5b60*/  IMAD.HI.U32 R60, R48, R2, RZ ;  /* 0x00000002303c7227 */ /* 0x000fe200078e00ff */
[----:B------:R-:W-:-:S02]  /*5b70*/  R2UR UR56, R44 ;  /* 0x000000002c3872ca */ /* 0x000fc400000e0000 */
[----:B------:R-:W-:Y:S01]  /*5b80*/  SEL R27, R50, R27, !P0 ;  /* 0x0000001b321b7207 */ /* 0x000fe20004000000 */
[----:B------:R-:W-:Y:S01]  /*5b90*/  IMAD R25, R6, R25, R8 ;  /* 0x0000001906197224 */ /* 0x000fe200078e0208 */
[----:B------:R-:W-:Y:S01]  /*5ba0*/  SHF.R.U32.HI R7, RZ, R3, R60 ;  /* 0x00000003ff077219 */ /* 0x000fe2000001163c */
[----:B------:R-:W-:-:S03]  /*5bb0*/  IMAD.HI.U32 R66, R54, R2, RZ ;  /* 0x0000000236427227 */ /* 0x000fc600078e00ff */
[----:B------:R-:W-:Y:S01]  /*5bc0*/  R2UR UR37, R25 ;  /* 0x00000000192572ca */ /* 0x000fe200000e0000 */
[----:B------:R-:W-:Y:S01]  /*5bd0*/  IMAD.HI.U32 R38, R53, R2, RZ ;  /* 0x0000000235267227 */ /* 0x000fe200078e00ff */
[----:B------:R-:W-:-:S03]  /*5be0*/  SHF.R.U32.HI R41, RZ, R3, R66 ;  /* 0x00000003ff297219 */ /* 0x000fc60000011642 */
[-C--:B------:R-:W-:Y:S01]  /*5bf0*/  IMAD.HI.U32 R64, R52, R2.reuse, RZ ;  /* 0x0000000234407227 */ /* 0x080fe200078e00ff */
[----:B------:R-:W-:Y:S02]  /*5c00*/  SHF.R.U32.HI R38, RZ, R3, R38 ;  /* 0x00000003ff267219 */ /* 0x000fe40000011626 */
[----:B------:R-:W-:Y:S01]  /*5c10*/  SEL R41, R54, R41, !P0 ;  /* 0x0000002936297207 */ /* 0x000fe20004000000 */
[----:B------:R-:W-:Y:S01]  /*5c20*/  IMAD.HI.U32 R6, R51, R2, RZ ;  /* 0x0000000233067227 */ /* 0x000fe200078e00ff */
[----:B------:R-:W-:Y:S02]  /*5c30*/  SEL R38, R53, R38, !P0 ;  /* 0x0000002635267207 */ /* 0x000fe40004000000 */
[-C--:B------:R-:W-:Y:S01]  /*5c40*/  SHF.R.U32.HI R35, RZ, R3.reuse, R64 ;  /* 0x00000003ff237219 */ /* 0x080fe20000011640 */
[-C--:B------:R-:W-:Y:S01]  /*5c50*/  IMAD.HI.U32 R32, R49, R2.reuse, RZ ;  /* 0x0000000231207227 */ /* 0x080fe200078e00ff */
[----:B------:R-:W-:Y:S02]  /*5c60*/  SHF.R.U32.HI R6, RZ, R3, R6 ;  /* 0x00000003ff067219 */ /* 0x000fe40000011606 */
[----:B------:R-:W-:Y:S01]  /*5c70*/  SEL R35, R52, R35, !P0 ;  /* 0x0000002334237207 */ /* 0x000fe20004000000 */
[----:B------:R-:W-:Y:S01]  /*5c80*/  IMAD.HI.U32 R58, R46, R2, RZ ;  /* 0x000000022e3a7227 */ /* 0x000fe200078e00ff */
[----:B------:R-:W-:-:S02]  /*5c90*/  SHF.R.U32.HI R32, RZ, R3, R32 ;  /* 0x00000003ff207219 */ /* 0x000fc40000011620 */
[----:B------:R-:W-:Y:S01]  /*5ca0*/  SEL R33, R51, R6, !P0 ;  /* 0x0000000633217207 */ /* 0x000fe20004000000 */
[----:B------:R-:W-:Y:S01]  /*5cb0*/  IMAD.HI.U32 R8, R45, R2, RZ ;  /* 0x000000022d087227 */ /* 0x000fe200078e00ff */
[----:B------:R-:W-:Y:S02]  /*5cc0*/  SHF.R.U32.HI R9, RZ, R3, R58 ;  /* 0x00000003ff097219 */ /* 0x000fe4000001163a */
[----:B------:R-:W-:Y:S01]  /*5cd0*/  SEL R32, R49, R32, !P0 ;  /* 0x0000002031207207 */ /* 0x000fe20004000000 */
[-C--:B------:R-:W-:Y:S01]  /*5ce0*/  IMAD.HI.U32 R28, R42, R2.reuse, RZ ;  /* 0x000000022a1c7227 */ /* 0x080fe200078e00ff */
[----:B------:R-:W-:Y:S02]  /*5cf0*/  SEL R9, R46, R9, !P0 ;  /* 0x000000092e097207 */ /* 0x000fe40004000000 */
[-C--:B------:R-:W-:Y:S01]  /*5d00*/  SHF.R.U32.HI R8, RZ, R3.reuse, R8 ;  /* 0x00000003ff087219 */ /* 0x080fe20000011608 */
[----:B------:R-:W-:Y:S01]  /*5d10*/  IMAD.HI.U32 R24, R40, R2, RZ ;  /* 0x0000000228187227 */ /* 0x000fe200078e00ff */
[----:B------:R-:W-:-:S02]  /*5d20*/  SHF.R.U32.HI R25, RZ, R3, R28 ;  /* 0x00000003ff197219 */ /* 0x000fc4000001161c */
[----:B------:R-:W-:Y:S01]  /*5d30*/  SEL R8, R45, R8, !P0 ;  /* 0x000000082d087207 */ /* 0x000fe20004000000 */
[-C--:B------:R-:W-:Y:S01]  /*5d40*/  IMAD.HI.U32 R56, R39, R2.reuse, RZ ;  /* 0x0000000227387227 */ /* 0x080fe200078e00ff */
[----:B------:R-:W-:Y:S02]  /*5d50*/  SHF.R.U32.HI R5, RZ, R3, R24 ;  /* 0x00000003ff057219 */ /* 0x000fe40000011618 */
[----:B------:R-:W-:Y:S01]  /*5d60*/  R2UR UR54, R41 ;  /* 0x00000000293672ca */ /* 0x000fe200000e0000 */
[-C--:B------:R-:W-:Y:S01]  /*5d70*/  IMAD.HI.U32 R0, R37, R2.reuse, RZ ;  /* 0x0000000225007227 */ /* 0x080fe200078e00ff */
[----:B------:R-:W-:Y:S02]  /*5d80*/  SEL R5, R40, R5, !P0 ;  /* 0x0000000528057207 */ /* 0x000fe40004000000 */
[-C--:B------:R-:W-:Y:S01]  /*5d90*/  SHF.R.U32.HI R56, RZ, R3.reuse, R56 ;  /* 0x00000003ff387219 */ /* 0x080fe20000011638 */
[----:B------:R-:W-:Y:S01]  /*5da0*/  IMAD.HI.U32 R36, R34, R2, RZ ;  /* 0x0000000222247227 */ /* 0x000fe200078e00ff */
[----:B------:R-:W-:-:S02]  /*5db0*/  SHF.R.U32.HI R2, RZ, R3, R30 ;  /* 0x00000003ff027219 */ /* 0x000fc4000001161e */
[-C--:B------:R-:W-:Y:S01]  /*5dc0*/  SHF.R.U32.HI R0, RZ, R3.reuse, R0 ;  /* 0x00000003ff007219 */ /* 0x080fe20000011600 */
        /* <DEDUP_REMOVED lines=8> */
[----:B------:R-:W-:Y:S01]  /*5e50*/  IMAD.MOV R6, RZ, RZ, -R32 ;  /* 0x000000ffff067224 */ /* 0x000fe200078e0a20 */
[----:B------:R-:W-:Y:S01]  /*5e60*/  SEL R47, R34, R47, !P0 ;  /* 0x0000002f222f7207 */ /* 0x000fe20004000000 */
[----:B------:R-:W-:Y:S01]  /*5e70*/  IMAD R50, R31, R7, R50 ;  /* 0x000000071f327224 */ /* 0x000fe200078e0232 */
[----:B------:R-:W-:Y:S01]  /*5e80*/  SEL R7, R43, R2, !P0 ;  /* 0x000000022b077207 */ /* 0x000fe20004000000 */
[----:B------:R-:W-:Y:S01]  /*5e90*/  IMAD R53, R31, R24, R53 ;  /* 0x000000181f357224 */ /* 0x000fe200078e0235 */
[----:B------:R-:W-:Y:S01]  /*5ea0*/  IADD3 R2, PT, PT, -R9, RZ, RZ ;  /* 0x000000ff09027210 */ /* 0x000fe20007ffe1ff */
[C---:B------:R-:W-:Y:S01]  /*5eb0*/  IMAD R49, R31.reuse, R6, R49 ;  /* 0x000000061f317224 */ /* 0x040fe200078e0231 */
[----:B------:R-:W-:Y:S01]  /*5ec0*/  SEL R6, R42, R25, !P0 ;  /* 0x000000192a067207 */ /* 0x000fe20004000000 */
[----:B------:R-:W-:Y:S01]  /*5ed0*/  IMAD.MOV R28, RZ, RZ, -R41 ;  /* 0x000000ffff1c7224 */ /* 0x000fe200078e0a29 */
[----:B------:R-:W-:Y:S01]  /*5ee0*/  R2UR UR51, R38 ;  /* 0x00000000263372ca */ /* 0x000fe200000e0000 */
        /* <DEDUP_REMOVED lines=8> */
[----:B------:R-:W-:Y:S01]  /*5f70*/  IMAD R54, R31, R28, R54 ;  /* 0x0000001c1f367224 */ /* 0x000fe200078e0236 */
[----:B------:R-:W-:Y:S01]  /*5f80*/  IADD3 R28, PT, PT, -R35, RZ, RZ ;  /* 0x000000ff231c7210 */ /* 0x000fe20007ffe1ff */
[----:B------:R-:W-:Y:S01]  /*5f90*/  IMAD R51, R31, R24, R51 ;  /* 0x000000181f337224 */ /* 0x000fe200078e0233 */
[----:B------:R-:W-:Y:S01]  /*5fa0*/  R2UR UR22, R57 ;  /* 0x00000000391672ca */ /* 0x000fe200000e0000 */
[C---:B------:R-:W-:Y:S01]  /*5fb0*/  IMAD R48, R31.reuse, R3, R48 ;  /* 0x000000031f307224 */ /* 0x040fe200078e0230 */
[----:B------:R-:W-:Y:S01]  /*5fc0*/  R2UR UR21, R54 ;  /* 0x00000000361572ca */ /* 0x000fe200000e0000 */
[----:B------:R-:W-:Y:S01]  /*5fd0*/  IMAD R40, R31, R2, R40 ;  /* 0x000000021f287224 */ /* 0x000fe200078e0228 */
[----:B------:R-:W-:Y:S01]  /*5fe0*/  R2UR UR18, R51 ;  /* 0x00000000331272ca */ /* 0x000fe200000e0000 */
[----:B------:R-:W-:Y:S01]  /*5ff0*/  IMAD.MOV R24, RZ, RZ, -R7 ;  /* 0x000000ffff187224 */ /* 0x000fe200078e0a07 */
[----:B------:R-:W-:Y:S01]  /*6000*/  R2UR UR9, R48 ;  /* 0x00000000300972ca */ /* 0x000fe200000e0000 */
[----:B------:R-:W-:Y:S01]  /*6010*/  IMAD.MOV R3, RZ, RZ, -R6 ;  /* 0x000000ffff037224 */ /* 0x000fe200078e0a06 */
[----:B------:R-:W-:Y:S01]  /*6020*/  R2UR UR15, R40 ;  /* 0x00000000280f72ca */ /* 0x000fe200000e0000 */
[----:B------:R-:W-:-:S02]  /*6030*/  IMAD.MOV R2, RZ, RZ, -R0 ;  /* 0x000000ffff027224 */ /* 0x000fc400078e0a00 */
[C---:B------:R-:W-:Y:S01]  /*6040*/  IMAD R43, R31.reuse, R24, R43 ;  /* 0x000000181f2b7224 */ /* 0x040fe200078e022b */
[----:B------:R-:W-:Y:S01]  /*6050*/  IADD3 R24, PT, PT, -R56, RZ, RZ ;  /* 0x000000ff38187210 */ /* 0x000fe20007ffe1ff */
[C---:B------:R-:W-:Y:S02]  /*6060*/  IMAD R52, R31.reuse, R28, R52 ;  /* 0x0000001c1f347224 */ /* 0x040fe400078e0234 */
[----:B------:R-:W-:Y:S01]  /*6070*/  IMAD R42, R31, R3, R42 ;  /* 0x000000031f2a7224 */ /* 0x000fe200078e022a */
[----:B------:R-:W-:Y:S01]  /*6080*/  R2UR UR7, R43 ;  /* 0x000000002b0772ca */ /* 0x000fe200000e0000 */
[C---:B------:R-:W-:Y:S01]  /*6090*/  IMAD R37, R31.reuse, R2, R37 ;  /* 0x000000021f257224 */ /* 0x040fe200078e0225 */
[----:B------:R-:W-:Y:S01]  /*60a0*/  R2UR UR19, R52 ;  /* 0x00000000341372ca */ /* 0x000fe200000e0000 */
[----:B------:R-:W-:Y:S01]  /*60b0*/  IMAD.MOV R28, RZ, RZ, -R8 ;  /* 0x000000ffff1c7224 */ /* 0x000fe200078e0a08 */
[----:B------:R-:W2:Y:S01]  /*60c0*/  LDC.64 R2, c[0x0][0x498] ;  /* 0x00012600ff027b82 */ /* 0x000ea20000000a00 */
[----:B------:R-:W-:Y:S01]  /*60d0*/  IMAD.MOV R36, RZ, RZ, -R47 ;  /* 0x000000ffff247224 */ /* 0x000fe200078e0a2f */
[----:B------:R-:W-:Y:S01]  /*60e0*/  R2UR UR4, R42 ;  /* 0x000000002a0472ca */ /* 0x000fe200000e0000 */
[----:B------:R-:W-:Y:S01]  /*60f0*/  IMAD R45, R31, R28, R45 ;  /* 0x0000001c1f2d7224 */ /* 0x000fe200078e022d */
[----:B------:R-:W-:Y:S01]  /*6100*/  R2UR UR13, R37 ;  /* 0x00000000250d72ca */ /* 0x000fe200000e0000 */
[----:B------:R-:W-:-:S02]  /*6110*/  IMAD R39, R31, R24, R39 ;  /* 0x000000181f277224 */ /* 0x000fc400078e0227 */
[----:B------:R-:W-:Y:S01]  /*6120*/  IMAD R36, R31, R36, R34 ;  /* 0x000000241f247224 */ /* 0x000fe200078e0222 */
[----:B------:R-:W3:Y:S01]  /*6130*/  LDC.64 R28, c[0x0][0x4c0] ;  /* 0x00013000ff1c7b82 */ /* 0x000ee20000000a00 */
[----:B------:R-:W-:Y:S01]  /*6140*/  R2UR UR6, R45 ;  /* 0x000000002d0672ca */ /* 0x000fe200000e0000 */
[----:B------:R-:W-:Y:S01]  /*6150*/  IMAD.IADD R14, R19, 0x1, R14 ;  /* 0x00000001130e7824 */ /* 0x000fe200078e020e */
[----:B------:R-:W-:Y:S02]  /*6160*/  R2UR UR14, R39 ;  /* 0x00000000270e72ca */ /* 0x000fe400000e0000 */
[----:B------:R-:W-:-:S03]  /*6170*/  R2UR UR12, R36 ;  /* 0x00000000240c72ca */ /* 0x000fc600000e0000 */
[----:B------:R-:W4:Y:S01]  /*6180*/  LDC R31, c[0x0][0x4a0] ;  /* 0x00012800ff1f7b82 */ /* 0x000f220000000800 */
[----:B--2---:R-:W-:Y:S01]  /*6190*/  IMAD.HI.U32 R48, R44, R3, RZ ;  /* 0x000000032c307227 */ /* 0x004fe200078e00ff */
[----:B------:R-:W-:-:S06]  /*61a0*/  ISETP.NE.AND P0, PT, R2, 0x1, PT ;  /* 0x000000010200780c */ /* 0x000fcc0003f05270 */
[----:B------:R-:W2:Y:S01]  /*61b0*/  LDC.64 R24, c[0x0][0x4f0] ;  /* 0x00013c00ff187b82 */ /* 0x000ea20000000a00 */
[----:B------:R-:W-:-:S04]  /*61c0*/  IMAD.HI.U32 R64, R35, R3, RZ ;  /* 0x0000000323407227 */ /* 0x000fc800078e00ff */
[-C--:B------:R-:W-:Y:S01]  /*61d0*/  IMAD.HI.U32 R42, R33, R3.reuse, RZ ;  /* 0x00000003212a7227 */ /* 0x080fe200078e00ff */
[----:B---3--:R-:W-:Y:S02]  /*61e0*/  R2UR UR31, R28 ;  /* 0x000000001c1f72ca */ /* 0x008fe400000e0000 */
[----:B------:R-:W-:Y:S01]  /*61f0*/  R2UR UR17, R29 ;  /* 0x000000001d1172ca */ /* 0x000fe200000e0000 */
[----:B------:R-:W-:Y:S01]  /*6200*/  IMAD.HI.U32 R46, R41, R3, RZ ;  /* 0x00000003292e7227 */ /* 0x000fe200078e00ff */
[----:B------:R-:W-:Y:S01]  /*6210*/  VOTEU.ANY UP0, P0 ;  /* 0x0000000000ff7886 */ /* 0x000fe20000000100 */
[----:B----4-:R-:W-:Y:S02]  /*6220*/  SHF.R.U32.HI R48, RZ, R31, R48 ;  /* 0x0000001fff307219 */ /* 0x010fe40000011630 */
[----:B------:R-:W-:Y:S01]  /*6230*/  IMAD.HI.U32 R62, R32, R3, RZ ;  /* 0x00000003203e7227 */ /* 0x000fe200078e00ff */
[----:B------:R-:W-:Y:S02]  /*6240*/  SHF.R.U32.HI R43, RZ, R31, R64 ;  /* 0x0000001fff2b7219 */ /* 0x000fe40000011640 */
[----:B------:R-:W-:Y:S01]  /*6250*/  R2UR UR55, R48 ;  /* 0x00000000303772ca */ /* 0x000fe200000e0000 */
[----:B------:R-:W-:Y:S01]  /*6260*/  IMAD.HI.U32 R60, R30, R3, RZ ;  /* 0x000000031e3c7227 */ /* 0x000fe200078e00ff */
        /* <DEDUP_REMOVED lines=8> */
[----:B------:R-:W-:Y:S01]  /*62f0*/  SHF.R.U32.HI R39, RZ, R31, R62 ;  /* 0x0000001fff277219 */ /* 0x000fe2000001163e */
[----:B------:R-:W-:Y:S01]  /*6300*/  UIMAD UR57, UR57, UR31, UR30 ;  /* 0x0000001f393972a4 */ /* 0x000fe2000f8e021e */
[----:B------:R-:W-:Y:S01]  /*6310*/  R2UR UR25, R46 ;  /* 0x000000002e1972ca */ /* 0x000fe200000e0000 */
[----:B------:R-:W-:Y:S01]  /*6320*/  USEL UR60, UR56, UR55, !UP0 ;  /* 0x00000037383c7287 */ /* 0x000fe2000c000000 */
[----:B------:R-:W-:Y:S01]  /*6330*/  R2UR UR56, R35 ;  /* 0x00000000233872ca */ /* 0x000fe200000e0000 */
[-C--:B------:R-:W-:Y:S01]  /*6340*/  IMAD.HI.U32 R36, R9, R3.reuse, RZ ;  /* 0x0000000309247227 */ /* 0x080fe200078e00ff */
[----:B------:R-:W-:Y:S01]  /*6350*/  R2UR UR55, R33 ;  /* 0x00000000213772ca */ /* 0x000fe200000e0000 */
[----:B------:R-:W-:Y:S01]  /*6360*/  UIMAD UR52, UR52, UR31, UR30 ;  /* 0x0000001f343472a4 */ /* 0x000fe2000f8e021e */
[----:B------:R-:W-:Y:S01]  /*6370*/  R2UR UR46, R39 ;  /* 0x00000000272e72ca */ /* 0x000fe200000e0000 */
[----:B------:R-:W-:Y:S01]  /*6380*/  IMAD.HI.U32 R54, R5, R3, RZ ;  /* 0x0000000305367227 */ /* 0x000fe200078e00ff */
[-C--:B------:R-:W-:Y:S01]  /*6390*/  SHF.R.U32.HI R37, RZ, R31.reuse, R60 ;  /* 0x0000001fff257219 */ /* 0x080fe2000001163c */
[----:B------:R-:W-:Y:S01]  /*63a0*/  UIMAD UR50, UR50, UR31, UR30 ;  /* 0x0000001f323272a4 */ /* 0x000fe2000f8e021e */
[----:B------:R-:W-:Y:S01]  /*63b0*/  SHF.R.U32.HI R45, RZ, R31, R66 ;  /* 0x0000001fff2d7219 */ /* 0x000fe20000011642 */
[-C--:B------:R-:W-:Y:S01]  /*63c0*/  IMAD.HI.U32 R52, R0, R3.reuse, RZ ;  /* 0x0000000300347227 */ /* 0x080fe200078e00ff */
[----:B------:R-:W-:Y:S01]  /*63d0*/  R2UR UR41, R37 ;  /* 0x00000000252972ca */ /* 0x000fe200000e0000 */
[----:B------:R-:W-:Y:S01]  /*63e0*/  USEL UR61, UR54, UR25, !UP0 ;  /* 0x00000019363d7287 */ /* 0x000fe2000c000000 */
[----:B------:R-:W-:Y:S01]  /*63f0*/  R2UR UR23, R45 ;  /* 0x000000002d1772ca */ /* 0x000fe200000e0000 */
[----:B------:R-:W-:Y:S01]  /*6400*/  USEL UR56, UR56, UR47, !UP0 ;  /* 0x0000002f38387287 */ /* 0x000fe2000c000000 */
[----:B------:R-:W-:Y:S01]  /*6410*/  R2UR UR47, R32 ;  /* 0x00000000202f72ca */ /* 0x000fe200000e0000 */
[----:B------:R-:W-:Y:S01]  /*6420*/  USEL UR55, UR55, UR45, !UP0 ;  /* 0x0000002d37377287 */ /* 0x000fe2000c000000 */
[----:B------:R-:W-:Y:S01]  /*6430*/  R2UR UR45, R30 ;  /* 0x000000001e2d72ca */ /* 0x000fe200000e0000 */
[----:B------:R-:W-:Y:S01]  /*6440*/  IMAD.HI.U32 R58, R7, R3, RZ ;  /* 0x00000003073a7227 */ /* 0x000fe200078e00ff */
[----:B------:R-:W-:Y:S01]  /*6450*/  SHF.R.U32.HI R40, RZ, R31, R40 ;  /* 0x0000001fff287219 */ /* 0x000fe20000011628 */
[----:B------:R-:W-:Y:S01]  /*6460*/  UIMAD UR49, UR49, UR31, UR30 ;  /* 0x0000001f313172a4 */ /* 0x000fe2000f8e021e */
[----:B------:R-:W-:Y:S01]  /*6470*/  R2UR UR54, R27 ;  /* 0x000000001b3672ca */ /* 0x000fe200000e0000 */
[-C--:B------:R-:W-:Y:S01]  /*6480*/  IMAD.HI.U32 R34, R8, R3.reuse, RZ ;  /* 0x0000000308227227 */ /* 0x080fe200078e00ff */
[----:B------:R-:W-:Y:S01]  /*6490*/  R2UR UR53, R40 ;  /* 0x00000000283572ca */ /* 0x000fe200000e0000 */
[----:B------:R-:W-:Y:S01]  /*64a0*/  UIMAD UR48, UR48, UR31, UR30 ;  /* 0x0000001f303072a4 */ /* 0x000fe2000f8e021e */
[----:B--2---:R-:W-:Y:S01]  /*64b0*/  R2UR UR5, R25 ;  /* 0x00000000190572ca */ /* 0x004fe200000e0000 */
[----:B------:R-:W-:Y:S01]  /*64c0*/  IMAD.HI.U32 R28, R6, R3, RZ ;  /* 0x00000003061c7227 */ /* 0x000fe200078e00ff */
[----:B------:R-:W-:Y:S01]  /*64d0*/  R2UR UR16, R24 ;  /* 0x00000000181072ca */ /* 0x000fe200000e0000 */
[----:B------:R-:W-:Y:S01]  /*64e0*/  USEL UR46, UR47, UR46, !UP0 ;  /* 0x0000002e2f2e7287 */ /* 0x000fe2000c000000 */
[-C--:B------:R-:W-:Y:S01]  /*64f0*/  SHF.R.U32.HI R36, RZ, R31.reuse, R36 ;  /* 0x0000001fff247219 */ /* 0x080fe20000011624 */
[----:B------:R-:W-:Y:S01]  /*6500*/  UIMAD UR47, UR40, UR31, UR30 ;  /* 0x0000001f282f72a4 */ /* 0x000fe2000f8e021e */
[----:B------:R-:W-:Y:S01]  /*6510*/  SHF.R.U32.HI R25, RZ, R31, R54 ;  /* 0x0000001fff197219 */ /* 0x000fe20000011636 */
[----:B------:R-:W-:Y:S01]  /*6520*/  IMAD.HI.U32 R24, R56, R3, RZ ;  /* 0x0000000338187227 */ /* 0x000fe200078e00ff */
[----:B------:R-:W-:Y:S01]  /*6530*/  USEL UR45, UR45, UR41, !UP0 ;  /* 0x000000292d2d7287 */ /* 0x000fe2000c000000 */
[----:B------:R-:W-:Y:S01]  /*6540*/  SHF.R.U32.HI R29, RZ, R31, R58 ;  /* 0x0000001fff1d7219 */ /* 0x000fe2000001163a */
[----:B------:R-:W-:Y:S01]  /*6550*/  UIMAD UR38, UR38, UR31, UR30 ;  /* 0x0000001f262672a4 */ /* 0x000fe2000f8e021e */
[----:B------:R-:W-:Y:S01]  /*6560*/  IMAD.HI.U32 R50, R47, R3, RZ ;  /* 0x000000032f327227 */ /* 0x000fe200078e00ff */
[-C--:B------:R-:W-:Y:S01]  /*6570*/  SHF.R.U32.HI R3, RZ, R31.reuse, R52 ;  /* 0x0000001fff037219 */ /* 0x080fe20000011634 */
[----:B------:R-:W-:Y:S01]  /*6580*/  USEL UR53, UR54, UR53, !UP0 ;  /* 0x0000003536357287 */ /* 0x000fe2000c000000 */
[----:B------:R-:W-:Y:S01]  /*6590*/  R2UR UR28, R36 ;  /* 0x00000000241c72ca */ /* 0x000fe200000e0000 */
[----:B------:R-:W-:Y:S01]  /*65a0*/  IMAD.U32 R60, RZ, RZ, UR47 ;  /* 0x0000002fff3c7e24 */ /* 0x000fe2000f8e00ff */
[----:B------:R-:W-:Y:S01]  /*65b0*/  R2UR UR33, R25 ;  /* 0x00000000192172ca */ /* 0x000fe200000e0000 */
[----:B------:R-:W-:Y:S01]  /*65c0*/  IMAD R25, RZ, RZ, -UR60 ;  /* 0x8000003cff197e24 */ /* 0x000fe2000f8e02ff */
[----:B------:R-:W-:Y:S01]  /*65d0*/  R2UR UR41, R9 ;  /* 0x00000000092972ca */ /* 0x000fe200000e0000 */
[----:B------:R-:W-:Y:S01]  /*65e0*/  UIMAD UR47, UR44, UR31, UR30 ;  /* 0x0000001f2c2f72a4 */ /* 0x000fe2000f8e021e */
[----:B------:R-:W-:Y:S01]  /*65f0*/  MOV R76, UR60 ;  /* 0x0000003c004c7c02 */ /* 0x000fe20008000f00 */
[----:B------:R-:W-:Y:S01]  /*6600*/  USEL UR60, UR51, UR23, !UP0 ;  /* 0x00000017333c7287 */ /* 0x000fe2000c000000 */
[----:B------:R-:W-:Y:S01]  /*6610*/  R2UR UR25, R3 ;  /* 0x00000000031972ca */ /* 0x000fe200000e0000 */
[----:B------:R-:W-:Y:S01]  /*6620*/  IMAD R3, RZ, RZ, -UR61 ;  /* 0x8000003dff037e24 */ /* 0x000fe2000f8e02ff */
[----:B------:R-:W-:Y:S01]  /*6630*/  SHF.R.U32.HI R34, RZ, R31, R34 ;  /* 0x0000001fff227219 */ /* 0x000fe20000011622 */
[----:B------:R-:W-:Y:S01]  /*6640*/  UIMAD UR44, UR39, UR31, UR30 ;  /* 0x0000001f272c72a4 */ /* 0x000fe2000f8e021e */
[----:B------:R-:W-:Y:S01]  /*6650*/  R2UR UR24, R29 ;  /* 0x000000001d1872ca */ /* 0x000fe200000e0000 */
[----:B------:R-:W-:Y:S01]  /*6660*/  IMAD R41, R2, R3, R41 ;  /* 0x0000000302297224 */ /* 0x000fe200078e0229 */
[----:B------:R-:W-:Y:S01]  /*6670*/  R2UR UR39, R7 ;  /* 0x00000000072772ca */ /* 0x000fe200000e0000 */
[----:B------:R-:W-:Y:S01]  /*6680*/  IMAD.U32 R48, RZ, RZ, UR42 ;  /* 0x0000002aff307e24 */ /* 0x000fe2000f8e00ff */
[----:B------:R-:W-:Y:S01]  /*6690*/  R2UR UR26, R34 ;  /* 0x00000000221a72ca */ /* 0x000fe200000e0000 */
[----:B------:R-:W-:Y:S01]  /*66a0*/  IMAD R3, RZ, RZ, -UR60 ;  /* 0x8000003cff037e24 */ /* 0x000fe2000f8e02ff */
[----:B------:R-:W-:Y:S01]  /*66b0*/  R2UR UR40, R8 ;  /* 0x00000000082872ca */ /* 0x000fe200000e0000 */
[----:B------:R-:W-:Y:S01]  /*66c0*/  UIMAD UR42, UR34, UR31, UR30 ;  /* 0x0000001f222a72a4 */ /* 0x000fe2000f8e021e */
[----:B------:R-:W-:Y:S01]  /*66d0*/  SHF.R.U32.HI R28, RZ, R31, R28 ;  /* 0x0000001fff1c7219 */ /* 0x000fe2000001161c */
[----:B------:R-:W-:Y:S01]  /*66e0*/  IMAD R38, R2, R3, R38 ;  /* 0x0000000302267224 */ /* 0x000fe200078e0226 */
[----:B------:R-:W-:Y:S01]  /*66f0*/  R2UR UR34, R5 ;  /* 0x00000000052272ca */ /* 0x000fe200000e0000 */
[----:B------:R-:W-:Y:S01]  /*6700*/  IMAD R3, RZ, RZ, -UR53 ;  /* 0x80000035ff037e24 */ /* 0x000fe2000f8e02ff */
[----:B------:R-:W-:Y:S01]  /*6710*/  SHF.R.U32.HI R24, RZ, R31, R24 ;  /* 0x0000001fff187219 */ /* 0x000fe20000011618 */
[----:B------:R-:W-:Y:S01]  /*6720*/  USEL UR41, UR41, UR28, !UP0 ;  /* 0x0000001c29297287 */ /* 0x000fe2000c000000 */
[----:B------:R-:W-:Y:S01]  /*6730*/  R2UR UR35, R28 ;  /* 0x000000001c2372ca */ /* 0x000fe200000e0000 */
[----:B------:R-:W-:Y:S01]  /*6740*/  IMAD.U32 R28, RZ, RZ, UR27 ;  /* 0x0000001bff1c7e24 */ /* 0x000fe2000f8e00ff */
[----:B------:R-:W-:Y:S01]  /*6750*/  R2UR UR27, R24 ;  /* 0x00000000181b72ca */ /* 0x000fe200000e0000 */
[----:B------:R-:W-:Y:S01]  /*6760*/  IMAD R24, RZ, RZ, -UR56 ;  /* 0x80000038ff187e24 */ /* 0x000fe2000f8e02ff */
[----:B------:R-:W-:Y:S01]  /*6770*/  R2UR UR28, R56 ;  /* 0x00000000381c72ca */ /* 0x000fe200000e0000 */
[C---:B------:R-:W-:Y:S01]  /*6780*/  IMAD R27, R2.reuse, R3, R27 ;  /* 0x00000003021b7224 */ /* 0x040fe200078e021b */
[----:B------:R-:W-:Y:S01]  /*6790*/  USEL UR39, UR39, UR24, !UP0 ;  /* 0x0000001827277287 */ /* 0x000fe2000c000000 */
[----:B------:R-:W-:Y:S01]  /*67a0*/  SHF.R.U32.HI R31, RZ, R31, R50 ;  /* 0x0000001fff1f7219 */ /* 0x000fe20000011632 */
[----:B------:R-:W-:Y:S01]  /*67b0*/  IMAD R3, RZ, RZ, -UR45 ;  /* 0x8000002dff037e24 */ /* 0x000fe2000f8e02ff */
[----:B------:R-:W-:Y:S01]  /*67c0*/  MOV R51, UR43 ;  /* 0x0000002b00337c02 */ /* 0x000fe20008000f00 */
[----:B------:R-:W-:Y:S01]  /*67d0*/  UIMAD UR43, UR36, UR31, UR30 ;  /* 0x0000001f242b72a4 */ /* 0x000fe2000f8e021e */
[----:B------:R-:W-:Y:S01]  /*67e0*/  IMAD R35, R2, R24, R35 ;  /* 0x0000001802237224 */ /* 0x000fe200078e0223 */
[----:B------:R-:W-:Y:S01]  /*67f0*/  USEL UR40, UR40, UR26, !UP0 ;  /* 0x0000001a28287287 */ /* 0x000fe2000c000000 */
[----:B------:R-:W-:Y:S01]  /*6800*/  R2UR UR36, R6 ;  /* 0x00000000062472ca */ /* 0x000fe200000e0000 */
[----:B------:R-:W-:Y:S01]  /*6810*/  IMAD R24, R2, R3, R30 ;  /* 0x0000000302187224 */ /* 0x000fe200078e021e */
[----:B------:R-:W-:Y:S01]  /*6820*/  R2UR UR26, R0 ;  /* 0x00000000001a72ca */ /* 0x000fe200000e0000 */
[----:B------:R-:W-:Y:S01]  /*6830*/  USEL UR33, UR34, UR33, !UP0 ;  /* 0x0000002122217287 */ /* 0x000fe2000c000000 */
[----:B------:R-:W-:Y:S01]  /*6840*/  R2UR UR23, R31 ;  /* 0x000000001f1772ca */ /* 0x000fe200000e0000 */
[----:B------:R-:W-:Y:S01]  /*6850*/  IMAD R3, RZ, RZ, -UR39 ;  /* 0x80000027ff037e24 */ /* 0x000fe2000f8e02ff */
[----:B------:R-:W-:Y:S01]  /*6860*/  R2UR UR24, R47 ;  /* 0x000000002f1872ca */ /* 0x000fe200000e0000 */
[C---:B------:R-:W-:Y:S01]  /*6870*/  IMAD R44, R2.reuse, R25, R44 ;  /* 0x00000019022c7224 */ /* 0x040fe200078e022c */
[----:B------:R-:W-:Y:S01]  /*6880*/  IADD3 R25, PT, PT, RZ, -UR46, RZ ;  /* 0x8000002eff197c10 */ /* 0x000fe2000fffe0ff */
[----:B------:R-:W-:Y:S01]  /*6890*/  UIMAD UR19, UR19, UR17, UR16 ;  /* 0x00000011131372a4 */ /* 0x000fe2000f8e0210 */
[C---:B------:R-:W-:Y:S01]  /*68a0*/  IMAD R7, R2.reuse, R3, R7 ;  /* 0x0000000302077224 */ /* 0x040fe200078e0207 */
[----:B------:R-:W-:Y:S01]  /*68b0*/  UIMAD UR18, UR18, UR17, UR16 ;  /* 0x00000011121272a4 */ /* 0x000fe2000f8e0210 */
[----:B------:R-:W-:Y:S01]  /*68c0*/  IMAD R3, RZ, RZ, -UR33 ;  /* 0x80000021ff037e24 */ /* 0x000fe2000f8e02ff */
[----:B------:R-:W-:Y:S01]  /*68d0*/  USEL UR27, UR28, UR27, !UP0 ;  /* 0x0000001b1c1b7287 */ /* 0x000fe2000c000000 */
[C---:B------:R-:W-:Y:S01]  /*68e0*/  IMAD R25, R2.reuse, R25, R32 ;  /* 0x0000001902197224 */ /* 0x040fe200078e0220 */
[----:B------:R-:W-:Y:S01]  /*68f0*/  USEL UR35, UR36, UR35, !UP0 ;  /* 0x0000002324237287 */ /* 0x000fe2000c000000 */
[----:B------:R-:W2:Y:S01]  /*6900*/  LDC R32, c[0x0][0x4c8] ;  /* 0x00013200ff207b82 */ /* 0x000ea20000000800 */
[C---:B------:R-:W-:Y:S01]  /*6910*/  IMAD R5, R2.reuse, R3, R5 ;  /* 0x0000000302057224 */ /* 0x040fe200078e0205 */
[----:B------:R-:W-:Y:S01]  /*6920*/  MOV R62, UR18 ;  /* 0x00000012003e7c02 */ /* 0x000fe20008000f00 */
[----:B------:R-:W-:Y:S01]  /*6930*/  IMAD.U32 R65, RZ, RZ, UR19 ;  /* 0x00000013ff417e24 */ /* 0x000fe2000f8e00ff */
[----:B------:R-:W-:Y:S01]  /*6940*/  IADD3 R3, PT, PT, RZ, -UR27, RZ ;  /* 0x8000001bff037c10 */ /* 0x000fe2000fffe0ff */
[----:B------:R-:W-:Y:S01]  /*6950*/  UIMAD UR19, UR11, UR17, UR16 ;  /* 0x000000110b1372a4 */ /* 0x000fe2000f8e0210 */
[----:B------:R-:W-:Y:S01]  /*6960*/  IMAD R31, RZ, RZ, -UR40 ;  /* 0x80000028ff1f7e24 */ /* 0x000fe2000f8e02ff */
[----:B------:R-:W-:Y:S01]  /*6970*/  UIMAD UR18, UR10, UR17, UR16 ;  /* 0x000000110a1272a4 */ /* 0x000fe2000f8e0210 */
[----:B------:R-:W-:Y:S01]  /*6980*/  IADD3 R29, PT, PT, RZ, -UR55, RZ ;  /* 0x80000037ff1d7c10 */ /* 0x000fe2000fffe0ff */
[----:B------:R-:W-:Y:S01]  /*6990*/  USEL UR25, UR26, UR25, !UP0 ;  /* 0x000000191a197287 */ /* 0x000fe2000c000000 */
[C---:B------:R-:W-:Y:S01]  /*69a0*/  IMAD R3, R2.reuse, R3, R56 ;  /* 0x0000000302037224 */ /* 0x040fe200078e0238 */
[----:B------:R-:W-:Y:S01]  /*69b0*/  USEL UR23, UR24, UR23, !UP0 ;  /* 0x0000001718177287 */ /* 0x000fe2000c000000 */
[----:B------:R-:W-:Y:S01]  /*69c0*/  IMAD R8, R2, R31, R8 ;  /* 0x0000001f02087224 */ /* 0x000fe200078e0208 */
[----:B------:R-:W-:Y:S01]  /*69d0*/  R2UR UR11, R44 ;  /* 0x000000002c0b72ca */ /* 0x000fe200000e0000 */
        /* <DEDUP_REMOVED lines=9> */
[----:B------:R-:W-:Y:S01]  /*6a70*/  UIMAD UR22, UR22, UR17, UR16 ;  /* 0x00000011161672a4 */ /* 0x000fe2000f8e0210 */
[----:B------:R-:W-:Y:S01]  /*6a80*/  IMAD R50, RZ, RZ, -UR23 ;  /* 0x80000017ff327e24 */ /* 0x000fe2000f8e02ff */
[----:B------:R-:W-:Y:S01]  /*6a90*/  UIMAD UR21, UR21, UR17, UR16 ;  /* 0x00000011151572a4 */ /* 0x000fe2000f8e0210 */
[C---:B------:R-:W-:Y:S01]  /*6aa0*/  IMAD R29, R2.reuse, R29, R33 ;  /* 0x0000001d021d7224 */ /* 0x040fe200078e0221 */
[----:B------:R-:W-:Y:S01]  /*6ab0*/  UIMAD UR20, UR20, UR17, UR16 ;  /* 0x00000011141472a4 */ /* 0x000fe2000f8e0210 */
[C---:B------:R-:W-:Y:S01]  /*6ac0*/  IMAD R9, R2.reuse, R30, R9 ;  /* 0x0000001e02097224 */ /* 0x040fe200078e0209 */
[----:B------:R-:W-:Y:S01]  /*6ad0*/  R2UR UR8, R35 ;  /* 0x00000000230872ca */ /* 0x000fe200000e0000 */
[C---:B------:R-:W-:Y:S01]  /*6ae0*/  IMAD R6, R2.reuse, R31, R6 ;  /* 0x0000001f02067224 */ /* 0x040fe200078e0206 */
[----:B------:R-:W-:Y:S01]  /*6af0*/  UIMAD UR37, UR37, UR31, UR30 ;  /* 0x0000001f252572a4 */ /* 0x000fe2000f8e021e */
[C---:B------:R-:W-:Y:S01]  /*6b00*/  IMAD R0, R2.reuse, R53, R0 ;  /* 0x0000003502007224 */ /* 0x040fe200078e0200 */
[----:B------:R-:W-:Y:S01]  /*6b10*/  UIMAD UR32, UR32, UR31, UR30 ;  /* 0x0000001f202072a4 */ /* 0x000fe2000f8e021e */
[----:B------:R-:W-:Y:S01]  /*6b20*/  IMAD R2, R2, R50, R47 ;  /* 0x0000003202027224 */ /* 0x000fe200078e022f */
[----:B------:R-:W-:Y:S01]  /*6b30*/  MOV R50, UR18 ;  /* 0x0000001200327c02 */ /* 0x000fe20008000f00 */
[----:B------:R-:W-:Y:S01]  /*6b40*/  IMAD.U32 R53, RZ, RZ, UR19 ;  /* 0x00000013ff357e24 */ /* 0x000fe2000f8e00ff */
[----:B------:R-:W-:Y:S01]  /*6b50*/  UIMAD UR19, UR6, UR17, UR16 ;  /* 0x00000011061372a4 */ /* 0x000fe2000f8e0210 */
[----:B--2---:R-:W-:Y:S01]  /*6b60*/  R2UR UR6, R32 ;  /* 0x00000000200672ca */ /* 0x004fe200000e0000 */
[----:B------:R-:W-:Y:S01]  /*6b70*/  UIMAD UR18, UR7, UR17, UR16 ;  /* 0x00000011071272a4 */ /* 0x000fe2000f8e0210 */
[----:B------:R-:W-:Y:S01]  /*6b80*/  R2UR UR7, R29 ;  /* 0x000000001d0772ca */ /* 0x000fe200000e0000 */
[----:B------:R-:W-:Y:S01]  /*6b90*/  UIMAD UR29, UR29, UR31, UR30 ;  /* 0x0000001f1d1d72a4 */ /* 0x000fe2000f8e021e */
[----:B------:R-:W-:Y:S01]  /*6ba0*/  IMAD.U32 R73, RZ, RZ, UR61 ;  /* 0x0000003dff497e24 */ /* 0x000fe2000f8e00ff */
[----:B------:R-:W-:Y:S01]  /*6bb0*/  MOV R70, UR60 ;  /* 0x0000003c00467c02 */ /* 0x000fe20008000f00 */
[----:B------:R-:W-:Y:S01]  /*6bc0*/  IMAD.U32 R47, RZ, RZ, UR19 ;  /* 0x00000013ff2f7e24 */ /* 0x000fe2000f8e00ff */
[----:B------:R-:W-:Y:S01]  /*6bd0*/  UIMAD UR19, UR4, UR17, UR16 ;  /* 0x00000011041372a4 */ /* 0x000fe2000f8e0210 */
[----:B------:R-:W-:Y:S01]  /*6be0*/  IMAD.U32 R44, RZ, RZ, UR18 ;  /* 0x00000012ff2c7e24 */ /* 0x000fe2000f8e00ff */
[----:B------:R-:W-:Y:S01]  /*6bf0*/  UIMAD UR18, UR15, UR17, UR16 ;  /* 0x000000110f1272a4 */ /* 0x000fe2000f8e0210 */
[----:B------:R-:W-:Y:S01]  /*6c00*/  R2UR UR4, R27 ;  /* 0x000000001b0472ca */ /* 0x000fe200000e0000 */
[----:B------:R-:W-:Y:S01]  /*6c10*/  IMAD.U32 R75, RZ, RZ, UR57 ;  /* 0x00000039ff4b7e24 */ /* 0x000fe2000f8e00ff */
[----:B------:R-:W-:Y:S01]  /*6c20*/  R2UR UR15, R25 ;  /* 0x00000000190f72ca */ /* 0x000fe200000e0000 */
[----:B------:R-:W-:Y:S01]  /*6c30*/  IMAD.U32 R41, RZ, RZ, UR19 ;  /* 0x00000013ff297e24 */ /* 0x000fe2000f8e00ff */
[----:B------:R-:W-:Y:S01]  /*6c40*/  UIMAD UR19, UR14, UR17, UR16 ;  /* 0x000000110e1372a4 */ /* 0x000fe2000f8e0210 */
[----:B------:R-:W-:Y:S01]  /*6c50*/  MOV R38, UR18 ;  /* 0x0000001200267c02 */ /* 0x000fe20008000f00 */
[----:B------:R-:W-:Y:S01]  /*6c60*/  UIMAD UR18, UR13, UR17, UR16 ;  /* 0x000000110d1272a4 */ /* 0x000fe2000f8e0210 */
[----:B------:R-:W-:Y:S01]  /*6c70*/  R2UR UR14, R24 ;  /* 0x00000000180e72ca */ /* 0x000fe200000e0000 */
[----:B------:R-:W-:Y:S01]  /*6c80*/  UIMAD UR16, UR12, UR17, UR16 ;  /* 0x000000110c1072a4 */ /* 0x000fe2000f8e0210 */
[----:B------:R-:W-:Y:S01]  /*6c90*/  R2UR UR13, R9 ;  /* 0x00000000090d72ca */ /* 0x000fe200000e0000 */
[----:B------:R-:W-:Y:S01]  /*6ca0*/  UIMAD UR17, UR11, UR6, UR5 ;  /* 0x000000060b1172a4 */ /* 0x000fe2000f8e0205 */
[----:B------:R-:W-:Y:S01]  /*6cb0*/  R2UR UR12, R8 ;  /* 0x00000000080c72ca */ /* 0x000fe200000e0000 */
[----:B------:R-:W2:Y:S01]  /*6cc0*/  LDC R24, c[0x0][0x38c] ;  /* 0x0000e300ff187b82 */ /* 0x000ea20000000800 */
[----:B------:R-:W-:Y:S01]  /*6cd0*/  R2UR UR11, R7 ;  /* 0x00000000070b72ca */ /* 0x000fe200000e0000 */
[----:B------:R-:W-:Y:S01]  /*6ce0*/  IMAD.U32 R29, RZ, RZ, UR16 ;  /* 0x00000010ff1d7e24 */ /* 0x000fe2000f8e00ff */
[----:B------:R-:W-:Y:S01]  /*6cf0*/  UIMAD UR16, UR10, UR6, UR5 ;  /* 0x000000060a1072a4 */ /* 0x000fe2000f8e0205 */
[----:B------:R-:W-:Y:S01]  /*6d00*/  MOV R94, UR17 ;  /* 0x00000011005e7c02 */ /* 0x000fe20008000f00 */
[----:B------:R-:W-:Y:S01]  /*6d10*/  UIMAD UR17, UR9, UR6, UR5 ;  /* 0x00000006091172a4 */ /* 0x000fe2000f8e0205 */
[----:B------:R-:W-:Y:S01]  /*6d20*/  R2UR UR10, R6 ;  /* 0x00000000060a72ca */ /* 0x000fe200000e0000 */
[----:B------:R-:W-:Y:S01]  /*6d30*/  UIMAD UR15, UR15, UR6, UR5 ;  /* 0x000000060f0f72a4 */ /* 0x000fe2000f8e0205 */
[----:B------:R-:W3:Y:S01]  /*6d40*/  LDC.64 R8, c[0x0][0x390] ;  /* 0x0000e400ff087b82 */ /* 0x000ee20000000a00 */
[----:B------:R-:W-:Y:S01]  /*6d50*/  IMAD.U32 R93, RZ, RZ, UR16 ;  /* 0x00000010ff5d7e24 */ /* 0x000fe2000f8e00ff */
[----:B------:R-:W-:Y:S01]  /*6d60*/  UIMAD UR16, UR8, UR6, UR5 ;  /* 0x00000006081072a4 */ /* 0x000fe2000f8e0205 */
[----:B------:R-:W-:Y:S01]  /*6d70*/  IMAD.U32 R92, RZ, RZ, UR17 ;  /* 0x00000011ff5c7e24 */ /* 0x000fe2000f8e00ff */
[----:B------:R-:W-:Y:S01]  /*6d80*/  UIMAD UR17, UR7, UR6, UR5 ;  /* 0x00000006071172a4 */ /* 0x000fe2000f8e0205 */
[----:B------:R-:W-:Y:S01]  /*6d90*/  R2UR UR9, R5 ;  /* 0x00000000050972ca */ /* 0x000fe200000e0000 */
[----:B------:R-:W-:Y:S01]  /*6da0*/  UIMAD UR14, UR14, UR6, UR5 ;  /* 0x000000060e0e72a4 */ /* 0x000fe2000f8e0205 */
[----:B------:R-:W-:Y:S01]  /*6db0*/  R2UR UR8, R3 ;  /* 0x00000000030872ca */ /* 0x000fe200000e0000 */
[----:B------:R-:W-:Y:S01]  /*6dc0*/  IMAD.U32 R91, RZ, RZ, UR16 ;  /* 0x00000010ff5b7e24 */ /* 0x000fe2000f8e00ff */
[----:B------:R-:W-:Y:S01]  /*6dd0*/  UIMAD UR16, UR4, UR6, UR5 ;  /* 0x00000006041072a4 */ /* 0x000fe2000f8e0205 */
[----:B------:R-:W-:Y:S01]  /*6de0*/  R2UR UR7, R0 ;  /* 0x00000000000772ca */ /* 0x000fe200000e0000 */
[----:B------:R-:W-:Y:S01]  /*6df0*/  UIMAD UR13, UR13, UR6, UR5 ;  /* 0x000000060d0d72a4 */ /* 0x000fe2000f8e0205 */
[----:B------:R-:W-:Y:S01]  /*6e00*/  R2UR UR4, R2 ;  /* 0x00000000020472ca */ /* 0x000fe200000e0000 */
        /* <DEDUP_REMOVED lines=50> */
[----:B------:R-:W-:Y:S02]  /*7130*/  IMAD.MOV.U32 R27, RZ, RZ, R19 ;  /* 0x000000ffff1b7224 */ /* 0x000fe400078e0013 */
[----:B------:R-:W-:Y:S01]  /*7140*/  IMAD.U32 R45, RZ, RZ, UR43 ;  /* 0x0000002bff2d7e24 */ /* 0x000fe2000f8e00ff */
[----:B------:R-:W-:Y:S01]  /*7150*/  UIADD3 UR43, UPT, UPT, UR58, 0x28, URZ ;  /* 0x000000283a2b7890 */ /* 0x000fe2000fffe0ff */
[----:B------:R-:W-:Y:S01]  /*7160*/  IMAD.U32 R35, RZ, RZ, UR19 ;  /* 0x00000013ff237e24 */ /* 0x000fe2000f8e00ff */
[----:B--23--:R-:W-:-:S12]  /*7170*/  UIADD3 UR19, UPT, UPT, UR58, 0x38, URZ ;  /* 0x000000383a137890 */ /* 0x00cfd8000fffe0ff */
.L_x_28:
[----:B------:R-:W-:Y:S01]  /*7180*/  @!P1 IMAD.MOV.U32 R2, RZ, RZ, 0xc000 ;  /* 0x0000c000ff029424 */ /* 0x000fe200078e00ff */
[----:B------:R-:W-:Y:S02]  /*7190*/  R2UR UR5, R25 ;  /* 0x00000000190572ca */ /* 0x000fe400000e0000 */
[----:B------:R-:W-:Y:S11]  /*71a0*/  R2UR UR4, R4 ;  /* 0x00000000040472ca */ /* 0x000ff600000e0000 */
[----:B------:R-:W-:Y:S02]  /*71b0*/  @!UPT UIADD3 URZ, UPT, UPT, URZ, URZ, URZ ;  /* 0x000000fffffff290 */ /* 0x000fe4000fffe0ff */
[----:B------:R-:W-:Y:S06]  /*71c0*/  ULEA UR4, UR5, UR4, 0x3 ;  /* 0x0000000405047291 */ /* 0x000fec000f8e18ff */
[----:B------:R-:W-:Y:S01]  /*71d0*/  IMAD.U32 R98, RZ, RZ, UR4 ;  /* 0x00000004ff627e24 */ /* 0x000fe2000f8e00ff */
[----:B-1----:R-:W-:Y:S06]  /*71e0*/  @P3 BRA `(.L_x_24) ;  /* 0x0000000000103947 */ /* 0x002fec0003800000 */
[----:B------:R-:W-:Y:S02]  /*71f0*/  R2UR UR4, R98 ;  /* 0x00000000620472ca */ /* 0x000fe400000e0000 */
[----:B------:R-:W-:Y:S11]  /*7200*/  SHF.L.U32 R3, R18, 0x1f, RZ ;  /* 0x0000001f12037819 */ /* 0x000ff600000006ff */
[----:B------:R-:W1:Y:S02]  /*7210*/  SYNCS.PHASECHK.TRANS64.TRYWAIT P0, [UR4+0x20], R3 ;  /* 0x00002003ff0075a7 */ /* 0x000e640008001104 */
[----:B-1----:R-:W-:Y:S05]  /*7220*/  @!P0 BRA `(.L_x_25) ;  /* 0x0000008800308947 */ /* 0x002fea0003800000 */
.L_x_24:
[----:B------:R-:W-:Y:S01]  /*7230*/  R2UR UR4, R98 ;  /* 0x00000000620472ca */ /* 0x000fe200000e0000 */
[----:B------:R-:W-:Y:S11]  /*7240*/  BSSY.RECONVERGENT B0, `(.L_x_26) ;  /* 0x0000005000007945 */ /* 0x000ff60003800200 */
[----:B------:R-:W-:Y:S01]  /*7250*/  @!UPT UIADD3 URZ, UPT, UPT, URZ, URZ, URZ ;  /* 0x000000fffffff290 */ /* 0x000fe2000fffe0ff */
[----:B------:R2:W-:Y:S01]  /*7260*/  @!P1 SYNCS.ARRIVE.TRANS64 RZ, [UR4], R2 ;  /* 0x00000002ffff99a7 */ /* 0x0005e20008000004 */
[----:B------:R-:W-:Y:S05]  /*7270*/  @P2 BRA `(.L_x_27) ;  /* 0x0000000000042947 */ /* 0x000fea0003800000 */
[----:B------:R-:W-:Y:S05]  /*7280*/  BPT.TRAP 0x1 ;  /* 0x000000040000795c */ /* 0x000fea0000300000 */
.L_x_27:
[----:B------:R-:W-:Y:S05]  /*7290*/  BSYNC.RECONVERGENT B0 ;  /* 0x0000000000007941 */ /* 0x000fea0003800200 */
.L_x_26:
[----:B------:R-:W-:Y:S02]  /*72a0*/  ELECT P0, URZ, PT ;  /* 0x0000000000ff782f */ /* 0x000fe40003800000 */
[----:B------:R-:W-:Y:S02]  /*72b0*/  R2UR UR41, R98 ;  /* 0x00000000622972ca */ /* 0x000fe400000e0000 */
[----:B------:R-:W-:Y:S02]  /*72c0*/  R2UR UR31, R100 ;  /* 0x00000000641f72ca */ /* 0x000fe400000e0000 */
[----:B------:R-:W-:Y:S02]  /*72d0*/  R2UR UR23, R101 ;  /* 0x00000000651772ca */ /* 0x000fe400000e0000 */
[----:B------:R-:W-:Y:S02]  /*72e0*/  R2UR UR15, R102 ;  /* 0x00000000660f72ca */ /* 0x000fe400000e0000 */
[----:B------:R-:W-:Y:S02]  /*72f0*/  MOV.SPILL R95, UR43 ;  /* 0x0000002b005f7c02 */ /* 0x000fe40009000f00 */
[----:B------:R-:W-:Y:S01]  /*7300*/  R2UR UR43, R75 ;  /* 0x000000004b2b72ca */ /* 0x000fe200000e0000 */
[----:B------:R-:W3:Y:S01]  /*7310*/  @P0 LDC R5, c[0x0][0x4cc] ;  /* 0x00013300ff050b82 */ /* 0x000ee20000000800 */
[----:B------:R-:W-:Y:S01]  /*7320*/  @P0 IADD3 R98, P3, PT, R22, 0x80, RZ ;  /* 0x0000008016620810 */ /* 0x000fe20007f7e0ff */
[----:B------:R-:W-:Y:S01]  /*7330*/  @P0 IMAD R104, R25, 0x8000, R4 ;  /* 0x0000800019680824 */ /* 0x000fe200078e0204 */
[----:B------:R-:W-:Y:S01]  /*7340*/  R2UR UR44, R74 ;  /* 0x000000004a2c72ca */ /* 0x000fe200000e0000 */
[----:B------:R-:W-:Y:S01]  /*7350*/  UMOV UR39, UR41 ;  /* 0x0000002900277c82 */ /* 0x000fe20008000000 */
[----:B------:R-:W-:Y:S01]  /*7360*/  @P0 R2UR UR4, R98 ;  /* 0x00000000620402ca */ /* 0x000fe200000e0000 */
[----:B------:R-:W-:Y:S01]  /*7370*/  @P0 IMAD.X R98, RZ, RZ, R23, P3 ;  /* 0x000000ffff620224 */ /* 0x000fe200018e0617 */
[----:B------:R-:W-:Y:S01]  /*7380*/  R2UR UR45, R94 ;  /* 0x000000005e2d72ca */ /* 0x000fe200000e0000 */
[----:B-12---:R-:W3:Y:S01]  /*7390*/  @P0 LDC.64 R2, c[0x0][0x4f8] ;  /* 0x00013e00ff020b82 */ /* 0x006ee20000000a00 */
[----:B------:R-:W-:Y:S01]  /*73a0*/  R2UR UR46, R76 ;  /* 0x000000004c2e72ca */ /* 0x000fe200000e0000 */
[----:B------:R-:W-:Y:S02]  /*73b0*/  UMOV UR25, UR39 ;  /* 0x0000002700197c82 */ /* 0x000fe40008000000 */
[----:B------:R-:W-:Y:S01]  /*73c0*/  UMOV UR10, UR43 ;  /* 0x0000002b000a7c82 */ /* 0x000fe20008000000 */
[----:B------:R-:W-:Y:S01]  /*73d0*/  MOV.SPILL R97, UR59 ;  /* 0x0000003b00617c02 */ /* 0x000fe20009000f00 */
[----:B------:R-:W-:Y:S01]  /*73e0*/  UMOV UR27, UR10 ;  /* 0x0000000a001b7c82 */ /* 0x000fe20008000000 */
[----:B------:R-:W-:Y:S01]  /*73f0*/  R2UR UR59, R72 ;  /* 0x00000000483b72ca */ /* 0x000fe200000e0000 */
[----:B------:R-:W-:Y:S01]  /*7400*/  UMOV UR57, UR39 ;  /* 0x0000002700397c82 */ /* 0x000fe20008000000 */
[----:B------:R-:W1:Y:S01]  /*7410*/  @P0 LDC.64 R6, c[0x0][0x4d0] ;  /* 0x00013400ff060b82 */ /* 0x000e620000000a00 */
[----:B------:R-:W-:Y:S01]  /*7420*/  UMOV UR9, UR44 ;  /* 0x0000002c00097c82 */ /* 0x000fe20008000000 */
[----:B------:R-:W-:Y:S01]  /*7430*/  IMAD.U32 R100, RZ, RZ, UR4 ;  /* 0x00000004ff647e24 */ /* 0x000fe2000f8e00ff */
[----:B------:R-:W-:Y:S01]  /*7440*/  @P0 R2UR UR4, R98 ;  /* 0x00000000620402ca */ /* 0x000fe200000e0000 */
[----:B------:R-:W-:Y:S01]  /*7450*/  @P0 VIADD R98, R104, 0x8400 ;  /* 0x0000840068620836 */ /* 0x000fe20000000000 */
[----:B------:R-:W-:Y:S01]  /*7460*/  UMOV UR8, UR45 ;  /* 0x0000002d00087c82 */ /* 0x000fe20008000000 */
[----:B------:R-:W-:Y:S01]  /*7470*/  UMOV UR5, UR46 ;  /* 0x0000002e00057c82 */ /* 0x000fe20008000000 */
[----:B------:R-:W-:Y:S01]  /*7480*/  @P0 R2UR UR6, R100 ;  /* 0x00000000640602ca */ /* 0x000fe200000e0000 */
[----:B------:R-:W2:Y:S01]  /*7490*/  @P0 LDC R0, c[0x0][0x500] ;  /* 0x00014000ff000b82 */ /* 0x000ea20000000800 */
[----:B------:R-:W-:Y:S01]  /*74a0*/  @P0 R2UR UR40, R98 ;  /* 0x00000000622802ca */ /* 0x000fe200000e0000 */
[----:B------:R-:W-:Y:S01]  /*74b0*/  @P0 VIADD R98, R104, 0x8800 ;  /* 0x0000880068620836 */ /* 0x000fe20000000000 */
[----:B------:R-:W-:Y:S01]  /*74c0*/  UMOV UR28, UR9 ;  /* 0x00000009001c7c82 */ /* 0x000fe20008000000 */
[----:B------:R-:W-:Y:S01]  /*74d0*/  UMOV UR29, UR8 ;  /* 0x00000008001d7c82 */ /* 0x000fe20008000000 */
[----:B------:R-:W-:Y:S01]  /*74e0*/  UMOV UR30, UR5 ;  /* 0x00000005001e7c82 */ /* 0x000fe20008000000 */
[----:B------:R-:W-:Y:S01]  /*74f0*/  R2UR UR60, R71 ;  /* 0x00000000473c72ca */ /* 0x000fe200000e0000 */
[----:B------:R-:W-:Y:S01]  /*7500*/  UMOV UR10, UR59 ;  /* 0x0000003b000a7c82 */ /* 0x000fe20008000000 */
[----:B------:R-:W-:Y:S01]  /*7510*/  IMAD.U32 R101, RZ, RZ, UR4 ;  /* 0x00000004ff657e24 */ /* 0x000fe2000f8e00ff */
[----:B------:R-:W-:Y:S01]  /*7520*/  @P0 R2UR UR24, R98 ;  /* 0x00000000621802ca */ /* 0x000fe200000e0000 */
[----:B------:R-:W-:Y:S01]  /*7530*/  @P0 VIADD R98, R104, 0x8c00 ;  /* 0x00008c0068620836 */ /* 0x000fe20000000000 */
[----:B------:R-:W-:Y:S01]  /*7540*/  R2UR UR61, R93 ;  /* 0x000000005d3d72ca */ /* 0x000fe200000e0000 */
[----:B------:R-:W-:Y:S01]  /*7550*/  UMOV UR49, UR39 ;  /* 0x0000002700317c82 */ /* 0x000fe20008000000 */
[----:B------:R-:W-:Y:S01]  /*7560*/  @P0 R2UR UR7, R101 ;  /* 0x00000000650702ca */ /* 0x000fe200000e0000 */
[----:B------:R-:W-:Y:S01]  /*7570*/  UMOV UR65, UR39 ;  /* 0x0000002700417c82 */ /* 0x000fe20008000000 */
[----:B------:R-:W-:Y:S01]  /*7580*/  R2UR UR62, R73 ;  /* 0x00000000493e72ca */ /* 0x000fe200000e0000 */
[----:B------:R-:W-:Y:S01]  /*7590*/  UMOV UR68, UR31 ;  /* 0x0000001f00447c82 */ /* 0x000fe20008000000 */
[----:B------:R-:W-:Y:S01]  /*75a0*/  @P0 R2UR UR56, R98 ;  /* 0x00000000623802ca */ /* 0x000fe200000e0000 */
[----:B------:R-:W-:Y:S01]  /*75b0*/  @P0 VIADD R98, R104, 0x9000 ;  /* 0x0000900068620836 */ /* 0x000fe20000000000 */
        /* <DEDUP_REMOVED lines=13> */
[----:B------:R-:W-:Y:S01]  /*7690*/  UMOV UR70, UR15 ;  /* 0x0000000f00467c82 */ /* 0x000fe20008000000 */
[----:B------:R-:W-:Y:S01]  /*76a0*/  UMOV UR33, UR39 ;  /* 0x0000002700217c82 */ /* 0x000fe20008000000 */
[----:B------:R-:W-:Y:S01]  /*76b0*/  @P0 IMAD.U32 R99, R0, 0x400, R99 ;  /* 0x0000040000630824 */ /* 0x000fe200078e0063 */
[----:B------:R-:W-:Y:S01]  /*76c0*/  UMOV UR11, UR51 ;  /* 0x00000033000b7c82 */ /* 0x000fe20008000000 */
[----:B------:R-:W-:Y:S01]  /*76d0*/  UMOV UR12, UR52 ;  /* 0x00000034000c7c82 */ /* 0x000fe20008000000 */
[----:B------:R-:W-:Y:S01]  /*76e0*/  UMOV UR36, UR31 ;  /* 0x0000001f00247c82 */ /* 0x000fe20008000000 */
[----:B------:R-:W-:Y:S01]  /*76f0*/  UMOV UR37, UR23 ;  /* 0x0000001700257c82 */ /* 0x000fe20008000000 */
[----:B------:R-:W-:Y:S01]  /*7700*/  @P0 R2UR UR4, R99 ;  /* 0x00000000630402ca */ /* 0x000fe200000e0000 */
[----:B------:R-:W-:Y:S01]  /*7710*/  VIADD R99, R25, 0x1 ;  /* 0x0000000119637836 */ /* 0x000fe20000000000 */
[----:B------:R-:W-:Y:S01]  /*7720*/  UMOV UR38, UR15 ;  /* 0x0000000f00267c82 */ /* 0x000fe20008000000 */
[----:B------:R-:W-:Y:S01]  /*7730*/  UMOV UR20, UR31 ;  /* 0x0000001f00147c82 */ /* 0x000fe20008000000 */
[----:B------:R-:W-:Y:S01]  /*7740*/  UMOV UR21, UR23 ;  /* 0x0000001700157c82 */ /* 0x000fe20008000000 */
[----:B------:R-:W-:Y:S01]  /*7750*/  UMOV UR22, UR15 ;  /* 0x0000000f00167c82 */ /* 0x000fe20008000000 */
[----:B------:R-:W-:Y:S02]  /*7760*/  ISETP.NE.AND P3, PT, R99, 0x4, PT ;  /* 0x000000046300780c */ /* 0x000fe40003f65270 */
[----:B------:R-:W-:Y:S02]  /*7770*/  R2UR UR17, R21 ;  /* 0x00000000151172ca */ /* 0x000fe400000e0000 */
[----:B------:R-:W-:Y:S02]  /*7780*/  SEL R103, RZ, 0x1, P3 ;  /* 0x00000001ff677807 */ /* 0x000fe40001800000 */
[----:B------:R-:W-:Y:S01]  /*7790*/  SEL R99, R99, RZ, P3 ;  /* 0x000000ff63637207 */ /* 0x000fe20001800000 */
[----:B------:R-:W-:Y:S01]  /*77a0*/  IMAD.U32 R102, RZ, RZ, UR4 ;  /* 0x00000004ff667e24 */ /* 0x000fe2000f8e00ff */
[----:B------:R-:W-:Y:S01]  /*77b0*/  LOP3.LUT R18, R18, R103, RZ, 0x3c, !PT ;  /* 0x0000006712127212 */ /* 0x000fe200078e3cff */
[----:B------:R-:W-:Y:S02]  /*77c0*/  @P0 IMAD.SHL.U32 R103, R16, 0x40, RZ ;  /* 0x0000004010670824 */ /* 0x000fe400078e00ff */
[--C-:B------:R-:W-:Y:S01]  /*77d0*/  IMAD R106, R99, 0x8, R4.reuse ;  /* 0x00000008636a7824 */ /* 0x100fe200078e0204 */
[----:B------:R-:W-:Y:S02]  /*77e0*/  @P0 PRMT R102, R102, 0x5410, RZ ;  /* 0x0000541066660816 */ /* 0x000fe400000000ff */
[----:B------:R-:W-:Y:S02]  /*77f0*/  @P0 R2UR UR42, R103 ;  /* 0x00000000672a02ca */ /* 0x000fe400000e0000 */
[----:B------:R-:W-:Y:S02]  /*7800*/  @P0 R2UR UR4, R102 ;  /* 0x00000000660402ca */ /* 0x000fe400000e0000 */
[----:B------:R-:W-:Y:S04]  /*7810*/  SHF.L.U32 R105, R18, 0x1f, RZ ;  /* 0x0000001f12697819 */ /* 0x000fe800000006ff */
[----:B------:R1:W2:Y:S05]  /*7820*/  SYNCS.PHASECHK.TRANS64.TRYWAIT P3, [R106+URZ+0x20], R105 ;  /* 0x000020696a0075a7 */ /* 0x0002aa00080611ff */
[----:B------:R-:W-:Y:S02]  /*7830*/  UMOV UR16, UR42 ;  /* 0x0000002a00107c82 */ /* 0x000fe40008000000 */
[----:B------:R3:W-:Y:S01]  /*7840*/  UTMALDG.5D.IM2COL [UR40], [UR6], UR4 ;  /* 0x00000028060073b4 */ /* 0x0007e20008060004 */
[----:B------:R-:W-:Y:S01]  /*7850*/  UIADD3 UR26, UPT, UPT, UR16, 0x20, URZ ;  /* 0x00000020101a7890 */ /* 0x000fe2000fffe0ff */
[----:B------:R-:W-:Y:S01]  /*7860*/  UMOV UR58, UR16 ;  /* 0x00000010003a7c82 */ /* 0x000fe20008000000 */
[----:B------:R-:W-:Y:S01]  /*7870*/  UMOV UR50, UR16 ;  /* 0x0000001000327c82 */ /* 0x000fe20008000000 */
[----:B------:R-:W-:Y:S01]  /*7880*/  UMOV UR66, UR16 ;  /* 0x0000001000427c82 */ /* 0x000fe20008000000 */
[----:B------:R-:W-:Y:S01]  /*7890*/  UMOV UR34, UR16 ;  /* 0x0000001000227c82 */ /* 0x000fe20008000000 */
[----:B------:R-:W-:Y:S04]  /*78a0*/  UMOV UR18, UR16 ;  /* 0x0000001000127c82 */ /* 0x000fe80008000000 */
[----:B------:R4:W-:Y:S01]  /*78b0*/  UTMALDG.5D.IM2COL [UR24], [UR6], UR4 ;  /* 0x00000018060073b4 */ /* 0x0009e20008060004 */
[----:B------:R5:W-:Y:S01]  /*78c0*/  UTMALDG.5D.IM2COL [UR56], [UR6], UR4 ;  /* 0x00000038060073b4 */ /* 0x000be20008060004 */
[----:B---3--:R-:W-:Y:S01]  /*78d0*/  R2UR UR43, R66 ;  /* 0x00000000422b72ca */ /* 0x008fe200000e0000 */
[----:B------:R-:W-:Y:S01]  /*78e0*/  UMOV UR41, UR39 ;  /* 0x0000002700297c82 */ /* 0x000fe20008000000 */
[----:B------:R-:W-:Y:S01]  /*78f0*/  R2UR UR44, R65 ;  /* 0x00000000412c72ca */ /* 0x000fe200000e0000 */
[----:B------:R-:W-:Y:S01]  /*7900*/  UMOV UR42, UR16 ;  /* 0x00000010002a7c82 */ /* 0x000fe20008000000 */
[----:B------:R-:W-:Y:S02]  /*7910*/  R2UR UR45, R91 ;  /* 0x000000005b2d72ca */ /* 0x000fe400000e0000 */
[----:B------:R-:W-:Y:S02]  /*7920*/  R2UR UR46, R67 ;  /* 0x00000000432e72ca */ /* 0x000fe400000e0000 */
[----:B----4-:R-:W-:Y:S01]  /*7930*/  @P0 R2UR UR24, R98 ;  /* 0x00000000621802ca */ /* 0x010fe200000e0000 */
[----:B------:R-:W-:Y:S01]  /*7940*/  @P0 VIADD R98, R104, 0x9400 ;  /* 0x0000940068620836 */ /* 0x000fe20000000000 */
[----:B------:R-:W-:Y:S01]  /*7950*/  UMOV UR27, UR10 ;  /* 0x0000000a001b7c82 */ /* 0x000fe20008000000 */
[----:B------:R-:W-:Y:S01]  /*7960*/  UMOV UR28, UR9 ;  /* 0x00000009001c7c82 */ /* 0x000fe20008000000 */
[----:B------:R-:W-:Y:S01]  /*7970*/  UMOV UR29, UR8 ;  /* 0x00000008001d7c82 */ /* 0x000fe20008000000 */
[----:B------:R-:W-:Y:S01]  /*7980*/  UMOV UR30, UR5 ;  /* 0x00000005001e7c82 */ /* 0x000fe20008000000 */
[----:B------:R-:W-:Y:S01]  /*7990*/  @P0 R2UR UR48, R98 ;  /* 0x00000000623002ca */ /* 0x000fe200000e0000 */
[----:B------:R-:W-:Y:S01]  /*79a0*/  @P0 VIADD R98, R104, 0x9800 ;  /* 0x0000980068620836 */ /* 0x000fe20000000000 */
[----:B------:R-:W-:Y:S01]  /*79b0*/  UMOV UR9, UR39 ;  /* 0x0000002700097c82 */ /* 0x000fe20008000000 */
[----:B-----5:R-:W-:Y:S01]  /*79c0*/  R2UR UR59, R63 ;  /* 0x000000003f3b72ca */ /* 0x020fe200000e0000 */
[----:B------:R-:W-:Y:S01]  /*79d0*/  UMOV UR10, UR53 ;  /* 0x00000035000a7c82 */ /* 0x000fe20008000000 */
[----:B------:R-:W-:Y:S01]  /*79e0*/  R2UR UR60, R62 ;  /* 0x000000003e3c72ca */ /* 0x000fe200000e0000 */
[----:B------:R-:W-:Y:S01]  /*79f0*/  UMOV UR13, UR10 ;  /* 0x0000000a000d7c82 */ /* 0x000fe20008000000 */
[----:B------:R3:W-:Y:S01]  /*7a00*/  UTMALDG.5D.IM2COL [UR24], [UR6], UR4 ;  /* 0x00000018060073b4 */ /* 0x0007e20008060004 */
[----:B------:R-:W-:Y:S01]  /*7a10*/  @P0 R2UR UR8, R98 ;  /* 0x00000000620802ca */ /* 0x000fe200000e0000 */
[----:B------:R-:W-:Y:S01]  /*7a20*/  UMOV UR10, UR26 ;  /* 0x0000001a000a7c82 */ /* 0x000fe20008000000 */
[----:B------:R-:W-:Y:S01]  /*7a30*/  R2UR UR61, R90 ;  /* 0x000000005a3d72ca */ /* 0x000fe200000e0000 */
[----:B------:R-:W-:Y:S01]  /*7a40*/  UMOV UR5, UR54 ;  /* 0x0000003600057c82 */ /* 0x000fe20008000000 */
[----:B------:R-:W-:Y:S01]  /*7a50*/  R2UR UR62, R64 ;  /* 0x00000000403e72ca */ /* 0x000fe200000e0000 */
[----:B------:R-:W-:Y:S01]  /*7a60*/  UMOV UR14, UR5 ;  /* 0x00000005000e7c82 */ /* 0x000fe20008000000 */
[----:B------:R-:W-:Y:S01]  /*7a70*/  @P0 VIADD R98, R104, 0x9c00 ;  /* 0x00009c0068620836 */ /* 0x000fe20000000000 */
[----:B------:R4:W-:Y:S01]  /*7a80*/  UTMALDG.5D.IM2COL [UR48], [UR6], UR4 ;  /* 0x00000030060073b4 */ /* 0x0009e20008060004 */
[----:B------:R-:W-:Y:S03]  /*7a90*/  UMOV UR5, UR46 ;  /* 0x0000002e00057c82 */ /* 0x000fe60008000000 */
[----:B------:R-:W-:Y:S01]  /*7aa0*/  @P0 R2UR UR40, R98 ;  /* 0x00000000622802ca */ /* 0x000fe200000e0000 */
[----:B------:R-:W-:Y:S01]  /*7ab0*/  @P0 VIADD R98, R104, 0xa000 ;  /* 0x0000a00068620836 */ /* 0x000fe20000000000 */
[----:B------:R5:W-:Y:S11]  /*7ac0*/  UTMALDG.5D.IM2COL [UR8], [UR6], UR4 ;  /* 0x00000008060073b4 */ /* 0x000bf60008060004 */
[----:B------:R1:W-:Y:S01]  /*7ad0*/  UTMALDG.5D.IM2COL [UR40], [UR6], UR4 ;  /* 0x00000028060073b4 */ /* 0x0003e20008060004 */
[----:B---3--:R-:W-:Y:S01]  /*7ae0*/  @P0 R2UR UR24, R98 ;  /* 0x00000000621802ca */ /* 0x008fe200000e0000 */
[----:B------:R-:W-:Y:S01]  /*7af0*/  @P0 VIADD R98, R104, 0xa400 ;  /* 0x0000a40068620836 */ /* 0x000fe20000000000 */
        /* <DEDUP_REMOVED lines=32> */
[----:B------:R-:W-:Y:S11]  /*7d00*/  @P0 VIADD R98, R104, 0xb000 ;  /* 0x0000b00068620836 */ /* 0x000ff60000000000 */
[----:B------:R-:W-:Y:S01]  /*7d10*/  @!UPT UIADD3 URZ, UPT, UPT, URZ, URZ, URZ ;  /* 0x000000fffffff290 */ /* 0x000fe2000fffe0ff */
[----:B------:R5:W-:Y:S01]  /*7d20*/  UTMALDG.5D.IM2COL [UR48], [UR6], UR4 ;  /* 0x00000030060073b4 */ /* 0x000be20008060004 */
[----:B---3--:R-:W-:Y:S01]  /*7d30*/  @P0 R2UR UR24, R98 ;  /* 0x00000000621802ca */ /* 0x008fe200000e0000 */
[----:B------:R-:W-:Y:S01]  /*7d40*/  @P0 VIADD R98, R104, 0xb400 ;  /* 0x0000b40068620836 */ /* 0x000fe20000000000 */
        /* <DEDUP_REMOVED lines=35> */
[----:B------:R-:W-:Y:S01]  /*7f80*/  @P0 VIADD R98, R104, 0xc400 ;  /* 0x0000c40068620836 */ /* 0x000fe20000000000 */
        /* <DEDUP_REMOVED lines=35> */
[----:B-1----:R-:W-:Y:S01]  /*81c0*/  @P0 R2UR UR24, R98 ;  /* 0x00000000621802ca */ /* 0x002fe200000e0000 */
[----:B------:R-:W-:Y:S01]  /*81d0*/  @P0 VIADD R98, R104, 0xd400 ;  /* 0x0000d40068620836 */ /* 0x000fe20000000000 */
        /* <DEDUP_REMOVED lines=52> */
[----:B------:R-:W-:Y:S01]  /*8520*/  @P0 VIADD R98, R104, 0xec00 ;  /* 0x0000ec0068620836 */ /* 0x000fe20000000000 */
[----:B------:R-:W-:Y:S01]  /*8530*/  UMOV UR11, UR43 ;  /* 0x0000002b000b7c82 */ /* 0x000fe20008000000 */
[----:B------:R-:W-:Y:S01]  /*8540*/  UMOV UR12, UR44 ;  /* 0x0000002c000c7c82 */ /* 0x000fe20008000000 */
[----:B------:R-:W-:Y:S01]  /*8550*/  UMOV UR9, UR39 ;  /* 0x0000002700097c82 */ /* 0x000fe20008000000 */
[----:B------:R-:W-:Y:S01]  /*8560*/  UMOV UR14, UR5 ;  /* 0x00000005000e7c82 */ /* 0x000fe20008000000 */
[----:B------:R-:W-:Y:S01]  /*8570*/  @P0 R2UR UR56, R98 ;  /* 0x00000000623802ca */ /* 0x000fe200000e0000 */
[----:B------:R-:W-:Y:S01]  /*8580*/  UMOV UR10, UR45 ;  /* 0x0000002d000a7c82 */ /* 0x000fe20008000000 */
[----:B------:R3:W-:Y:S01]  /*8590*/  UTMALDG.5D.IM2COL [UR40], [UR6], UR4 ;  /* 0x00000028060073b4 */ /* 0x0007e20008060004 */
[----:B------:R-:W-:Y:S01]  /*85a0*/  UMOV UR13, UR10 ;  /* 0x0000000a000d7c82 */ /* 0x000fe20008000000 */
[----:B------:R-:W-:Y:S01]  /*85b0*/  UMOV UR10, UR26 ;  /* 0x0000001a000a7c82 */ /* 0x000fe20008000000 */
[----:B-----5:R-:W-:Y:S01]  /*85c0*/  R2UR UR51, R33 ;  /* 0x00000000213372ca */ /* 0x020fe200000e0000 */
[----:B------:R-:W-:Y:S01]  /*85d0*/  UMOV UR5, UR62 ;  /* 0x0000003e00057c82 */ /* 0x000fe20008000000 */
[----:B------:R-:W-:Y:S01]  /*85e0*/  R2UR UR52, R32 ;  /* 0x00000000203472ca */ /* 0x000fe200000e0000 */
[----:B------:R-:W-:Y:S01]  /*85f0*/  IMAD.U32 R98, RZ, RZ, UR15 ;  /* 0x0000000fff627e24 */ /* 0x000fe2000f8e00ff */
[----:B------:R-:W-:Y:S01]  /*8600*/  R2UR UR53, R78 ;  /* 0x000000004e3572ca */ /* 0x000fe200000e0000 */
[----:B------:R4:W-:Y:S01]  /*8610*/  UTMALDG.5D.IM2COL [UR8], [UR6], UR4 ;  /* 0x00000008060073b4 */ /* 0x0009e20008060004 */
[----:B------:R-:W-:Y:S01]  /*8620*/  R2UR UR54, R34 ;  /* 0x00000000223672ca */ /* 0x000fe200000e0000 */
[----:B------:R-:W-:Y:S01]  /*8630*/  VIADD R98, R98, 0x1 ;  /* 0x0000000162627836 */ /* 0x000fe20000000000 */
[----:B------:R5:W-:Y:S01]  /*8640*/  UTMALDG.5D.IM2COL [UR56], [UR6], UR4 ;  /* 0x00000038060073b4 */ /* 0x000be20008060004 */
[----:B-1----:R-:W-:Y:S10]  /*8650*/  UMOV UR30, UR5 ;  /* 0x00000005001e7c82 */ /* 0x002ff40008000000 */
[----:B------:R-:W-:Y:S01]  /*8660*/  UMOV UR5, UR54 ;  /* 0x0000003600057c82 */ /* 0x000fe20008000000 */
        /* <DEDUP_REMOVED lines=11> */
[----:B------:R-:W-:Y:S01]  /*8720*/  UMOV UR10, UR53 ;  /* 0x00000035000a7c82 */ /* 0x000fe20008000000 */
[----:B-----5:R-:W-:Y:S01]  /*8730*/  R2UR.FILL UR59, R97 ;  /* 0x00000000613b72ca */ /* 0x020fe200004e0000 */
[C---:B------:R-:W-:Y:S01]  /*8740*/  @P0 VIADD R97, R104.reuse, 0xf000 ;  /* 0x0000f00068610836 */ /* 0x040fe20000000000 */
[----:B------:R-:W-:Y:S01]  /*8750*/  UMOV UR13, UR10 ;  /* 0x0000000a000d7c82 */ /* 0x000fe20008000000 */
[----:B------:R-:W-:Y:S01]  /*8760*/  UMOV UR12, UR52 ;  /* 0x00000034000c7c82 */ /* 0x000fe20008000000 */
[----:B------:R-:W-:Y:S01]  /*8770*/  UMOV UR9, UR39 ;  /* 0x0000002700097c82 */ /* 0x000fe20008000000 */
[----:B------:R-:W-:Y:S01]  /*8780*/  UMOV UR14, UR5 ;  /* 0x00000005000e7c82 */ /* 0x000fe20008000000 */
[----:B------:R-:W-:Y:S01]  /*8790*/  @P0 R2UR UR24, R97 ;  /* 0x00000000611802ca */ /* 0x000fe200000e0000 */
[----:B------:R-:W-:Y:S01]  /*87a0*/  @P0 VIADD R97, R104, 0xf400 ;  /* 0x0000f40068610836 */ /* 0x000fe20000000000 */
[----:B------:R-:W-:Y:S01]  /*87b0*/  UMOV UR10, UR26 ;  /* 0x0000001a000a7c82 */ /* 0x000fe20008000000 */
[----:B------:R-:W-:Y:S01]  /*87c0*/  UMOV UR60, UR31 ;  /* 0x0000001f003c7c82 */ /* 0x000fe20008000000 */
[----:B------:R-:W-:Y:S01]  /*87d0*/  UMOV UR61, UR23 ;  /* 0x00000017003d7c82 */ /* 0x000fe20008000000 */
[----:B------:R-:W-:Y:S01]  /*87e0*/  UMOV UR62, UR15 ;  /* 0x0000000f003e7c82 */ /* 0x000fe20008000000 */
[----:B------:R-:W-:Y:S01]  /*87f0*/  @P0 R2UR UR48, R97 ;  /* 0x00000000613002ca */ /* 0x000fe200000e0000 */
[----:B------:R-:W-:Y:S06]  /*8800*/  UMOV UR5, UR46 ;  /* 0x0000002e00057c82 */ /* 0x000fec0008000000 */
[----:B------:R1:W-:Y:S06]  /*8810*/  UTMALDG.5D.IM2COL [UR24], [UR6], UR4 ;  /* 0x00000018060073b4 */ /* 0x0003ec0008060004 */
[----:B------:R3:W-:Y:S01]  /*8820*/  UTMALDG.5D.IM2COL [UR48], [UR6], UR4 ;  /* 0x00000030060073b4 */ /* 0x0007e20008060004 */
[----:B-1----:R-:W-:Y:S01]  /*8830*/  UMOV UR30, UR5 ;  /* 0x00000005001e7c82 */ /* 0x002fe20008000000 */
[----:B---3--:R-:W-:Y:S01]  /*8840*/  R2UR.FILL UR51, R96 ;  /* 0x00000000603372ca */ /* 0x008fe200004e0000 */
[----:B------:R-:W-:Y:S01]  /*8850*/  @P0 VIADD R96, R104, 0xf800 ;  /* 0x0000f80068600836 */ /* 0x000fe20000000000 */
[----:B------:R-:W-:Y:S01]  /*8860*/  UMOV UR52, UR31 ;  /* 0x0000001f00347c82 */ /* 0x000fe20008000000 */
[----:B------:R-:W-:Y:S01]  /*8870*/  UMOV UR53, UR23 ;  /* 0x0000001700357c82 */ /* 0x000fe20008000000 */
[----:B------:R-:W-:Y:S02]  /*8880*/  UMOV UR54, UR15 ;  /* 0x0000000f00367c82 */ /* 0x000fe40008000000 */
[----:B------:R-:W-:Y:S01]  /*8890*/  @P0 R2UR UR8, R96 ;  /* 0x00000000600802ca */ /* 0x000fe200000e0000 */
[C---:B------:R-:W-:Y:S02]  /*88a0*/  @P0 VIADD R96, R104.reuse, 0xfc00 ;  /* 0x0000fc0068600836 */ /* 0x040fe40000000000 */
[----:B------:R-:W-:Y:S03]  /*88b0*/  @P0 VIADD R104, R104, 0x10000 ;  /* 0x0001000068680836 */ /* 0x000fe60000000000 */
[----:B------:R-:W-:Y:S02]  /*88c0*/  @P0 R2UR UR40, R96 ;  /* 0x00000000602802ca */ /* 0x000fe400000e0000 */
[----:B------:R-:W-:Y:S02]  /*88d0*/  @P0 R2UR UR24, R104 ;  /* 0x00000000681802ca */ /* 0x000fe400000e0000 */
[----:B------:R-:W-:Y:S03]  /*88e0*/  @P0 IADD3 R96, P4, PT, R22, 0x200, RZ ;  /* 0x0000020016600810 */ /* 0x000fe60007f9e0ff */
[----:B------:R1:W-:Y:S01]  /*88f0*/  UTMALDG.5D.IM2COL [UR8], [UR6], UR4 ;  /* 0x00000008060073b4 */ /* 0x0003e20008060004 */
[----:B------:R-:W-:Y:S01]  /*8900*/  @P0 R2UR UR5, R96 ;  /* 0x00000000600502ca */ /* 0x000fe200000e0000 */
[----:B------:R-:W-:Y:S04]  /*8910*/  @P0 IMAD.X R96, RZ, RZ, R23, P4 ;  /* 0x000000ffff600224 */ /* 0x000fe800020e0617 */
[----:B------:R3:W-:Y:S08]  /*8920*/  UTMALDG.5D.IM2COL [UR40], [UR6], UR4 ;  /* 0x00000028060073b4 */ /* 0x0007f00008060004 */
[----:B------:R-:W-:Y:S01]  /*8930*/  IMAD.U32 R100, RZ, RZ, UR5 ;  /* 0x00000005ff647e24 */ /* 0x000fe2000f8e00ff */
[----:B------:R-:W-:Y:S01]  /*8940*/  @P0 R2UR UR5, R96 ;  /* 0x00000000600502ca */ /* 0x000fe200000e0000 */
[----:B------:R-:W-:Y:S04]  /*8950*/  @P0 IMAD R96, R25, 0x4000, R4 ;  /* 0x0000400019600824 */ /* 0x000fe800078e0204 */
[C---:B------:R-:W-:Y:S08]  /*8960*/  @P0 VIADD R25, R96.reuse, 0x28400 ;  /* 0x0002840060190836 */ /* 0x040ff00000000000 */
[----:B------:R-:W-:Y:S01]  /*8970*/  IMAD.U32 R101, RZ, RZ, UR5 ;  /* 0x00000005ff657e24 */ /* 0x000fe2000f8e00ff */
[----:B------:R-:W-:Y:S01]  /*8980*/  UMOV UR5, 0x10000000 ;  /* 0x1000000000057882 */ /* 0x000fe20000000000 */
[----:B-1----:R-:W-:Y:S01]  /*8990*/  UMOV UR10, UR43 ;  /* 0x0000002b000a7c82 */ /* 0x002fe20008000000 */
        /* <DEDUP_REMOVED lines=12> */
[----:B------:R-:W-:Y:S01]  /*8a60*/  UMOV UR10, UR16 ;  /* 0x00000010000a7c82 */ /* 0x000fe20008000000 */
[----:B------:R-:W-:Y:S01]  /*8a70*/  @P0 VIADD R25, R96, 0x28800 ;  /* 0x0002880060190836 */ /* 0x000fe20000000000 */
[----:B---3--:R-:W-:Y:S01]  /*8a80*/  R2UR UR43, R28 ;  /* 0x000000001c2b72ca */ /* 0x008fe200000e0000 */
[----:B------:R-:W-:Y:S01]  /*8a90*/  UMOV UR44, UR31 ;  /* 0x0000001f002c7c82 */ /* 0x000fe20008000000 */
[----:B------:R-:W-:Y:S01]  /*8aa0*/  UMOV UR45, UR23 ;  /* 0x00000017002d7c82 */ /* 0x000fe20008000000 */
[----:B------:R-:W-:Y:S01]  /*8ab0*/  UMOV UR46, UR15 ;  /* 0x0000000f002e7c82 */ /* 0x000fe20008000000 */
[----:B-1----:R-:W-:Y:S01]  /*8ac0*/  @P0 R2UR UR6, R100 ;  /* 0x00000000640602ca */ /* 0x002fe200000e0000 */
[----:B------:R-:W-:Y:S01]  /*8ad0*/  UMOV UR4, 0x0 ;  /* 0x0000000000047882 */ /* 0x000fe20000000000 */
[----:B------:R-:W-:Y:S01]  /*8ae0*/  @P0 R2UR UR7, R101 ;  /* 0x00000000650702ca */ /* 0x000fe200000e0000 */
[----:B------:R-:W-:Y:S01]  /*8af0*/  UMOV UR27, UR17 ;  /* 0x00000011001b7c82 */ /* 0x000fe20008000000 */
[----:B------:R-:W-:Y:S01]  /*8b00*/  @P0 R2UR UR24, R25 ;  /* 0x00000000191802ca */ /* 0x000fe200000e0000 */
[----:B------:R-:W-:Y:S01]  /*8b10*/  UMOV UR28, UR31 ;  /* 0x0000001f001c7c82 */ /* 0x000fe20008000000 */
[----:B------:R-:W-:Y:S01]  /*8b20*/  UMOV UR29, UR23 ;  /* 0x00000017001d7c82 */ /* 0x000fe20008000000 */
[----:B------:R-:W-:Y:S01]  /*8b30*/  UMOV UR30, UR15 ;  /* 0x0000000f001e7c82 */ /* 0x000fe20008000000 */
[----:B------:R-:W-:Y:S01]  /*8b40*/  UMOV UR17, UR39 ;  /* 0x0000002700117c82 */ /* 0x000fe20008000000 */
[C---:B------:R-:W-:Y:S05]  /*8b50*/  @P0 VIADD R25, R96.reuse, 0x28c00 ;  /* 0x00028c0060190836 */ /* 0x040fea0000000000 */
[----:B------:R-:W-:Y:S01]  /*8b60*/  @P0 R2UR UR40, R25 ;  /* 0x00000000192802ca */ /* 0x000fe200000e0000 */
[----:B------:R1:W-:Y:S01]  /*8b70*/  UTMALDG.5D [UR8], [UR6], desc[UR4] ;  /* 0x00000408060075b4 */ /* 0x0003e20008021000 */
[C---:B------:R-:W-:Y:S01]  /*8b80*/  @P0 VIADD R25, R96.reuse, 0x29000 ;  /* 0x0002900060190836 */ /* 0x040fe20000000000 */
[----:B------:R3:W-:Y:S10]  /*8b90*/  UTMALDG.5D [UR24], [UR6], desc[UR4] ;  /* 0x00000418060075b4 */ /* 0x0007f40008021000 */
[----:B------:R4:W-:Y:S01]  /*8ba0*/  UTMALDG.5D [UR40], [UR6], desc[UR4] ;  /* 0x00000428060075b4 */ /* 0x0009e20008021000 */
[----:B-1----:R-:W-:Y:S01]  /*8bb0*/  @P0 R2UR UR8, R25 ;  /* 0x00000000190802ca */ /* 0x002fe200000e0000 */
[----:B------:R-:W-:Y:S01]  /*8bc0*/  UMOV UR10, UR43 ;  /* 0x0000002b000a7c82 */ /* 0x000fe20008000000 */
[C---:B------:R-:W-:Y:S01]  /*8bd0*/  @P0 VIADD R25, R96.reuse, 0x29400 ;  /* 0x0002940060190836 */ /* 0x040fe20000000000 */
[----:B------:R-:W-:Y:S01]  /*8be0*/  UMOV UR11, UR10 ;  /* 0x0000000a000b7c82 */ /* 0x000fe20008000000 */
[----:B------:R-:W-:Y:S03]  /*8bf0*/  UMOV UR10, UR26 ;  /* 0x0000001a000a7c82 */ /* 0x000fe60008000000 */
[----:B------:R-:W-:Y:S01]  /*8c00*/  @P0 R2UR UR64, R25 ;  /* 0x00000000194002ca */ /* 0x000fe200000e0000 */
[----:B---3--:R-:W-:Y:S01]  /*8c10*/  UMOV UR27, UR67 ;  /* 0x00000043001b7c82 */ /* 0x008fe20008000000 */
[C---:B------:R-:W-:Y:S04]  /*8c20*/  @P0 VIADD R25, R96.reuse, 0x29800 ;  /* 0x0002980060190836 */ /* 0x040fe80000000000 */
[----:B------:R1:W-:Y:S01]  /*8c30*/  UTMALDG.5D [UR8], [UR6], desc[UR4] ;  /* 0x00000408060075b4 */ /* 0x0003e20008021000 */
[----:B------:R-:W-:Y:S01]  /*8c40*/  @P0 R2UR UR24, R25 ;  /* 0x00000000191802ca */ /* 0x000fe200000e0000 */
[C---:B------:R-:W-:Y:S01]  /*8c50*/  @P0 VIADD R25, R96.reuse, 0x29c00 ;  /* 0x00029c0060190836 */ /* 0x040fe20000000000 */
[----:B----4-:R-:W-:Y:S01]  /*8c60*/  R2UR.FILL UR43, R95 ;  /* 0x000000005f2b72ca */ /* 0x010fe200004e0000 */
[----:B------:R-:W-:Y:S03]  /*8c70*/  IMAD.U32 R95, RZ, RZ, UR23 ;  /* 0x00000017ff5f7e24 */ /* 0x000fe6000f8e00ff */
[----:B------:R-:W-:Y:S01]  /*8c80*/  @P0 R2UR UR56, R25 ;  /* 0x00000000193802ca */ /* 0x000fe200000e0000 */
[----:B------:R-:W-:Y:S01]  /*8c90*/  UTMALDG.5D [UR64], [UR6], desc[UR4] ;  /* 0x00000440060075b4 */ /* 0x000fe20008021000 */
[C---:B------:R-:W-:Y:S02]  /*8ca0*/  @P0 VIADD R25, R96.reuse, 0x2a000 ;  /* 0x0002a00060190836 */ /* 0x040fe40000000000 */
[----:B------:R-:W-:Y:S03]  /*8cb0*/  VIADD R95, R95, 0x1 ;  /* 0x000000015f5f7836 */ /* 0x000fe60000000000 */
[----:B------:R3:W-:Y:S06]  /*8cc0*/  UTMALDG.5D [UR24], [UR6], desc[UR4] ;  /* 0x00000418060075b4 */ /* 0x0007ec0008021000 */
[----:B------:R-:W-:Y:S01]  /*8cd0*/  UTMALDG.5D [UR56], [UR6], desc[UR4] ;  /* 0x00000438060075b4 */ /* 0x000fe20008021000 */
[----:B-1----:R-:W-:Y:S01]  /*8ce0*/  @P0 R2UR UR8, R25 ;  /* 0x00000000190802ca */ /* 0x002fe200000e0000 */
[----:B------:R-:W-:Y:S01]  /*8cf0*/  UMOV UR11, UR59 ;  /* 0x0000003b000b7c82 */ /* 0x000fe20008000000 */
[C---:B------:R-:W-:Y:S05]  /*8d00*/  @P0 VIADD R25, R96.reuse, 0x2a400 ;  /* 0x0002a40060190836 */ /* 0x040fea0000000000 */
[----:B------:R-:W-:Y:S01]  /*8d10*/  @P0 R2UR UR48, R25 ;  /* 0x00000000193002ca */ /* 0x000fe200000e0000 */
[C---:B------:R-:W-:Y:S05]  /*8d20*/  @P0 VIADD R25, R96.reuse, 0x2a800 ;  /* 0x0002a80060190836 */ /* 0x040fea0000000000 */
[----:B------:R1:W-:Y:S01]  /*8d30*/  UTMALDG.5D [UR8], [UR6], desc[UR4] ;  /* 0x00000408060075b4 */ /* 0x0003e20008021000 */
[----:B---3--:R-:W-:Y:S01]  /*8d40*/  @P0 R2UR UR24, R25 ;  /* 0x00000000191802ca */ /* 0x008fe200000e0000 */
[C---:B------:R-:W-:Y:S01]  /*8d50*/  @P0 VIADD R25, R96.reuse, 0x2ac00 ;  /* 0x0002ac0060190836 */ /* 0x040fe20000000000 */
[----:B------:R-:W-:Y:S04]  /*8d60*/  UMOV UR27, UR51 ;  /* 0x00000033001b7c82 */ /* 0x000fe80008000000 */
[----:B------:R-:W-:Y:S01]  /*8d70*/  UTMALDG.5D [UR48], [UR6], desc[UR4] ;  /* 0x00000430060075b4 */ /* 0x000fe20008021000 */
[----:B------:R-:W-:Y:S01]  /*8d80*/  @P0 R2UR UR40, R25 ;  /* 0x00000000192802ca */ /* 0x000fe200000e0000 */
[C---:B------:R-:W-:Y:S05]  /*8d90*/  @P0 VIADD R25, R96.reuse, 0x2b000 ;  /* 0x0002b00060190836 */ /* 0x040fea0000000000 */
[----:B------:R3:W-:Y:S07]  /*8da0*/  UTMALDG.5D [UR24], [UR6], desc[UR4] ;  /* 0x00000418060075b4 */ /* 0x0007ee0008021000 */
        /* <DEDUP_REMOVED lines=9> */
[----:B------:R-:W-:Y:S01]  /*8e40*/  UMOV UR27, UR35 ;  /* 0x00000023001b7c82 */ /* 0x000fe20008000000 */
[----:B------:R-:W-:Y:S03]  /*8e50*/  @P0 VIADD R96, R96, 0x2c000 ;  /* 0x0002c00060600836 */ /* 0x000fe60000000000 */
[----:B------:R-:W-:Y:S01]  /*8e60*/  UTMALDG.5D [UR32], [UR6], desc[UR4] ;  /* 0x00000420060075b4 */ /* 0x000fe20008021000 */
[----:B------:R-:W-:Y:S01]  /*8e70*/  @P0 R2UR UR16, R25 ;  /* 0x00000000191002ca */ /* 0x000fe200000e0000 */
[----:B------:R-:W-:Y:S04]  /*8e80*/  IMAD.U32 R25, RZ, RZ, UR31 ;  /* 0x0000001fff197e24 */ /* 0x000fe8000f8e00ff */
[----:B------:R-:W-:Y:S01]  /*8e90*/  VIADD R25, R25, 0x1 ;  /* 0x0000000119197836 */ /* 0x000fe20000000000 */
[----:B------:R-:W-:Y:S04]  /*8ea0*/  UTMALDG.5D [UR24], [UR6], desc[UR4] ;  /* 0x00000418060075b4 */ /* 0x000fe80008021000 */
[C---:B------:R-:W-:Y:S04]  /*8eb0*/  ISETP.NE.AND P5, PT, R25.reuse, R24, PT ;  /* 0x000000181900720c */ /* 0x040fe80003fa5270 */
[----:B------:R-:W-:Y:S01]  /*8ec0*/  SEL R25, R25, RZ, P5 ;  /* 0x000000ff19197207 */ /* 0x000fe20002800000 */
[----:B------:R-:W-:Y:S08]  /*8ed0*/  UTMALDG.5D [UR16], [UR6], desc[UR4] ;  /* 0x00000410060075b4 */ /* 0x000ff00008021000 */
[----:B------:R-:W-:Y:S05]  /*8ee0*/  @P5 IMAD R95, RZ, RZ, UR23 ;  /* 0x00000017ff5f5e24 */ /* 0x000fea000f8e02ff */
[C---:B------:R-:W-:Y:S02]  /*8ef0*/  ISETP.NE.AND P4, PT, R95.reuse, R8, PT ;  /* 0x000000085f00720c */ /* 0x040fe40003f85270 */
[----:B-1----:R-:W-:Y:S01]  /*8f00*/  @P0 R2UR UR8, R96 ;  /* 0x00000000600802ca */ /* 0x002fe200000e0000 */
[----:B------:R-:W-:Y:S01]  /*8f10*/  VIADD R96, R16, 0x1 ;  /* 0x0000000110607836 */ /* 0x000fe20000000000 */
[----:B------:R-:W-:Y:S09]  /*8f20*/  UMOV UR11, UR19 ;  /* 0x00000013000b7c82 */ /* 0x000ff20008000000 */
[----:B------:R-:W-:Y:S05]  /*8f30*/  @P4 IMAD R98, RZ, RZ, UR15 ;  /* 0x0000000fff624e24 */ /* 0x000fea000f8e02ff */
[C---:B------:R-:W-:Y:S01]  /*8f40*/  ISETP.NE.AND P0, PT, R98.reuse, R9, PT ;  /* 0x000000096200720c */ /* 0x040fe20003f05270 */
[----:B------:R1:W-:Y:S11]  /*8f50*/  UTMALDG.5D [UR8], [UR6], desc[UR4] ;  /* 0x00000408060075b4 */ /* 0x0003f60008021000 */
[----:B------:R-:W-:Y:S01]  /*8f60*/  @!UPT UIADD3 URZ, UPT, UPT, URZ, URZ, URZ ;  /* 0x000000fffffff290 */ /* 0x000fe2000fffe0ff */
[----:B------:R-:W-:Y:S01]  /*8f70*/  @P0 IMAD.MOV R96, RZ, RZ, R16 ;  /* 0x000000ffff600224 */ /* 0x000fe200078e0210 */
[----:B------:R-:W-:Y:S02]  /*8f80*/  SEL R16, R95, RZ, P4 ;  /* 0x000000ff5f107207 */ /* 0x000fe40002000000 */
[----:B------:R-:W-:Y:S02]  /*8f90*/  SEL R95, R98, RZ, P0 ;  /* 0x000000ff625f7207 */ /* 0x000fe40000000000 */
[C---:B------:R-:W-:Y:S01]  /*8fa0*/  ISETP.GT.U32.AND P4, PT, R27.reuse, 0x1, PT ;  /* 0x000000011b00780c */ /* 0x040fe20003f84070 */
[----:B------:R-:W-:Y:S01]  /*8fb0*/  VIADD R27, R27, 0xffffffff ;  /* 0xffffffff1b1b7836 */ /* 0x000fe20000000000 */
[----:B-1----:R-:W-:Y:S01]  /*8fc0*/  R2UR UR4, R16 ;  /* 0x00000000100472ca */ /* 0x002fe200000e0000 */
[----:B------:R-:W-:Y:S01]  /*8fd0*/  IMAD.MOV.U32 R16, RZ, RZ, R96 ;  /* 0x000000ffff107224 */ /* 0x000fe200078e0060 */
[----:B------:R-:W-:Y:S01]  /*8fe0*/  R2UR UR5, R25 ;  /* 0x00000000190572ca */ /* 0x000fe200000e0000 */
[----:B------:R-:W-:Y:S10]  /*8ff0*/  IMAD.MOV.U32 R25, RZ, RZ, R99 ;  /* 0x000000ffff197224 */ /* 0x000ff400078e0063 */
[----:B------:R-:W-:Y:S01]  /*9000*/  IMAD.U32 R101, RZ, RZ, UR4 ;  /* 0x00000004ff657e24 */ /* 0x000fe2000f8e00ff */
[----:B------:R-:W-:Y:S01]  /*9010*/  R2UR UR4, R95 ;  /* 0x000000005f0472ca */ /* 0x000fe200000e0000 */
[----:B------:R-:W-:Y:S11]  /*9020*/  IMAD.U32 R100, RZ, RZ, UR5 ;  /* 0x00000005ff647e24 */ /* 0x000ff6000f8e00ff */
[----:B------:R-:W-:Y:S01]  /*9030*/  @!UPT UIADD3 URZ, UPT, UPT, URZ, URZ, URZ ;  /* 0x000000fffffff290 */ /* 0x000fe2000fffe0ff */
[----:B------:R-:W-:Y:S01]  /*9040*/  IMAD.U32 R102, RZ, RZ, UR4 ;  /* 0x00000004ff667e24 */ /* 0x000fe2000f8e00ff */
[----:B--2---:R-:W-:Y:S06]  /*9050*/  @P4 BRA `(.L_x_28) ;  /* 0xffffffe000484947 */ /* 0x004fec000383ffff */
.L_x_23:
[----:B--2---:R-:W-:Y:S01]  /*9060*/  SHF.L.U32 R3, R17, 0x1f, RZ ;  /* 0x0000001f11037819 */ /* 0x004fe200000006ff */
[----:B------:R-:W-:-:S03]  /*9070*/  NOP ;  /* 0x0000000000007918 */ /* 0x000fc60000000000 */
[----:B------:R-:W2:Y:S02]  /*9080*/  SYNCS.PHASECHK.TRANS64.TRYWAIT P0, [R4+URZ+0x90], R3 ;  /* 0x00009003040075a7 */ /* 0x000ea400080011ff */
[----:B--2---:R-:W-:Y:S05]  /*9090*/  @!P0 BRA `(.L_x_29) ;  /* 0x0000006800b48947 */ /* 0x004fea0003800000 */
.L_x_125:
[----:B------:R-:W2:Y:S01]  /*90a0*/  LDS.128 R28, [R4+0xd0] ;  /* 0x0000d000041c7984 */ /* 0x000ea20000000c00 */
[----:B------:R-:W3:Y:S01]  /*90b0*/  LDC R0, c[0x0][0xc30] ;  /* 0x00030c00ff007b82 */ /* 0x000ee20000000800 */
[----:B-1----:R-:W-:Y:S01]  /*90c0*/  ISETP.GE.AND P3, PT, R26, 0x1, PT ;  /* 0x000000011a00780c */ /* 0x002fe20003f66270 */
[----:B------:R-:W-:Y:S01]  /*90d0*/  VIADD R2, R4, 0x98 ;  /* 0x0000009804027836 */ /* 0x000fe20000000000 */
[----:B------:R-:W-:Y:S01]  /*90e0*/  @!PT LDS RZ, [RZ] ;  /* 0x00000000fffff984 */ /* 0x000fe20000000800 */
[----:B------:R-:W-:Y:S01]  /*90f0*/  @!PT LDS RZ, [RZ] ;  /* 0x00000000fffff984 */ /* 0x000fe20000000800 */
[----:B------:R-:W-:Y:S01]  /*9100*/  @!PT LDS RZ, [RZ] ;  /* 0x00000000fffff984 */ /* 0x000fe20000000800 */
[----:B------:R-:W-:Y:S01]  /*9110*/  @!PT LDS RZ, [RZ] ;  /* 0x00000000fffff984 */ /* 0x000fe20000000800 */
[----:B------:R1:W-:Y:S06]  /*9120*/  MEMBAR.ALL.CTA ;  /* 0x0000000000007992 */ /* 0x0003ec0000008000 */
[----:B-1----:R-:W1:Y:S01]  /*9130*/  FENCE.VIEW.ASYNC.S ;  /* 0x00000000000073c6 */ /* 0x002e620000000000 */
[----:B------:R-:W-:-:S02]  /*9140*/  PRMT R2, RZ, 0x654, R2 ;  /* 0x00000654ff027816 */ /* 0x000fc40000000002 */
[----:B---3--:R-:W-:Y:S02]  /*9150*/  ISETP.NE.AND P0, PT, R0, 0x1, PT ;  /* 0x000000010000780c */ /* 0x008fe40003f05270 */
[----:B-1----:R1:W-:Y:S01]  /*9160*/  SYNCS.ARRIVE.TRANS64.RED.A1T0 RZ, [R2+URZ], RZ ;  /* 0x000000ff02ff79a7 */ /* 0x0023e200081004ff */
[----:B--2---:R-:W-:-:S13]  /*9170*/  LOP3.LUT P6, RZ, R30, 0x1, RZ, 0xc0, !PT ;  /* 0x000000011eff7812 */ /* 0x004fda00078cc0ff */
[----:B------:R-:W-:Y:S02]  /*9180*/  @P6 MOV R15, R28 ;  /* 0x0000001c000f6202 */ /* 0x000fe40000000f00 */
[----:B------:R-:W-:Y:S01]  /*9190*/  @P6 LOP3.LUT R13, R29, 0xffff, RZ, 0xc0, !PT ;  /* 0x0000ffff1d0d6812 */ /* 0x000fe200078ec0ff */
[----:B------:R-:W-:Y:S06]  /*91a0*/  @!P3 BRA `(.L_x_30) ;  /* 0x0000000000b8b947 */ /* 0x000fec0003800000 */
[----:B------:R-:W2:Y:S01]  /*91b0*/  LDC.64 R6, c[0x0][0xc18] ;  /* 0x00030600ff067b82 */ /* 0x000ea20000000a00 */
[----:B------:R-:W-:-:S07]  /*91c0*/  ISETP.NE.AND P5, PT, R26, 0x1, PT ;  /* 0x000000011a00780c */ /* 0x000fce0003fa5270 */
[----:B------:R-:W3:Y:S08]  /*91d0*/  LDC.64 R8, c[0x0][0xc10] ;  /* 0x00030400ff087b82 */ /* 0x000ef00000000a00 */
[----:B------:R-:W4:Y:S08]  /*91e0*/  LDC R0, c[0x0][0xc20] ;  /* 0x00030800ff007b82 */ /* 0x000f300000000800 */
[----:B------:R-:W4:Y:S01]  /*91f0*/  LDC R16, c[0x0][0xc0c] ;  /* 0x00030300ff107b82 */ /* 0x000f220000000800 */
[----:B--2---:R-:W-:Y:S01]  /*9200*/  IMAD.HI.U32 R5, R12, R7, RZ ;  /* 0x000000070c057227 */ /* 0x004fe200078e00ff */
[----:B------:R-:W-:-:S03]  /*9210*/  ISETP.NE.AND P3, PT, R6, 0x1, PT ;  /* 0x000000010600780c */ /* 0x000fc60003f65270 */
[----:B------:R-:W-:-:S03]  /*9220*/  IMAD.HI.U32 R7, R13, R7, RZ ;  /* 0x000000070d077227 */ /* 0x000fc600078e00ff */
[----:B-1----:R-:W1:Y:S01]  /*9230*/  LDC.64 R2, c[0x0][0xc28] ;  /* 0x00030a00ff027b82 */ /* 0x002e620000000a00 */
[----:B---3--:R-:W-:-:S04]  /*9240*/  IMAD.HI.U32 R24, R11, R8, RZ ;  /* 0x000000080b187227 */ /* 0x008fc800078e00ff */
[----:B------:R-:W-:Y:S01]  /*9250*/  IMAD.HI.U32 R28, R15, R8, RZ ;  /* 0x000000080f1c7227 */ /* 0x000fe200078e00ff */
[----:B------:R-:W-:Y:S02]  /*9260*/  SHF.R.U32.HI R24, RZ, R9, R24 ;  /* 0x00000009ff187219 */ /* 0x000fe40000011618 */
[-C--:B----4-:R-:W-:Y:S02]  /*9270*/  SHF.R.U32.HI R5, RZ, R0.reuse, R5 ;  /* 0x00000000ff057219 */ /* 0x090fe40000011605 */
[----:B------:R-:W-:Y:S02]  /*9280*/  SHF.R.U32.HI R0, RZ, R0, R7 ;  /* 0x00000000ff007219 */ /* 0x000fe40000011607 */
[----:B------:R-:W-:Y:S02]  /*9290*/  SEL R5, R12, R5, !P3 ;  /* 0x000000050c057207 */ /* 0x000fe40005800000 */
[----:B------:R-:W-:Y:S02]  /*92a0*/  SHF.R.U32.HI R28, RZ, R9, R28 ;  /* 0x00000009ff1c7219 */ /* 0x000fe4000001161c */
[----:B------:R-:W-:-:S02]  /*92b0*/  ISETP.NE.AND P4, PT, R16, 0x1, PT ;  /* 0x000000011000780c */ /* 0x000fc40003f85270 */
[----:B------:R-:W-:Y:S02]  /*92c0*/  SEL R7, R13, R0, !P3 ;  /* 0x000000000d077207 */ /* 0x000fe40005800000 */
[----:B------:R-:W-:Y:S02]  /*92d0*/  SEL R21, R11, R24, !P4 ;  /* 0x000000180b157207 */ /* 0x000fe40006000000 */
[----:B------:R-:W-:Y:S01]  /*92e0*/  SEL R9, R15, R28, !P4 ;  /* 0x0000001c0f097207 */ /* 0x000fe20006000000 */
[----:B-1----:R-:W-:-:S04]  /*92f0*/  IMAD.HI.U32 R24, R5, R2, RZ ;  /* 0x0000000205187227 */ /* 0x002fc800078e00ff */
[----:B------:R-:W-:Y:S01]  /*9300*/  IMAD.HI.U32 R8, R21, R2, RZ ;  /* 0x0000000215087227 */ /* 0x000fe200078e00ff */
[----:B------:R-:W-:-:S04]  /*9310*/  @P5 SHF.R.U32.HI R5, RZ, R3, R24 ;  /* 0x00000003ff055219 */ /* 0x000fc80000011618 */
[----:B------:R-:W-:Y:S01]  /*9320*/  @P5 SHF.R.U32.HI R21, RZ, R3, R8 ;  /* 0x00000003ff155219 */ /* 0x000fe20000011608 */
[----:B------:R-:W-:-:S04]  /*9330*/  IMAD R5, R26, R5, RZ ;  /* 0x000000051a057224 */ /* 0x000fc800078e02ff */
[----:B------:R-:W-:Y:S01]  /*9340*/  IMAD R0, R26, R21, RZ ;  /* 0x000000151a007224 */ /* 0x000fe200078e02ff */
[C---:B------:R-:W-:Y:S02]  /*9350*/  ISETP.GE.AND P3, PT, R7.reuse, R5, PT ;  /* 0x000000050700720c */ /* 0x040fe40003f66270 */
[----:B------:R-:W-:Y:S02]  /*9360*/  IADD3 R5, PT, PT, -R7, RZ, RZ ;  /* 0x000000ff07057210 */ /* 0x000fe40007ffe1ff */
[----:B------:R-:W-:Y:S01]  /*9370*/  ISETP.GE.OR P3, PT, R9, R0, P3 ;  /* 0x000000000900720c */ /* 0x000fe20001f66670 */
[----:B------:R-:W-:-:S04]  /*9380*/  IMAD.HI.U32 R0, R7, R2, RZ ;  /* 0x0000000207007227 */ /* 0x000fc800078e00ff */
[----:B------:R-:W-:Y:S01]  /*9390*/  IMAD R5, R6, R5, R13 ;  /* 0x0000000506057224 */ /* 0x000fe200078e020d */
[----:B------:R-:W-:-:S04]  /*93a0*/  SHF.R.U32.HI R0, RZ, R3, R0 ;  /* 0x00000003ff007219 */ /* 0x000fc80000011600 */
[----:B------:R-:W-:-:S03]  /*93b0*/  SEL R0, R7, R0, !P5 ;  /* 0x0000000007007207 */ /* 0x000fc60006800000 */
[----:B------:R-:W-:-:S04]  /*93c0*/  @!P3 IMAD.HI.U32 R8, R9, R2, RZ ;  /* 0x000000020908b227 */ /* 0x000fc800078e00ff */
[----:B------:R-:W-:Y:S01]  /*93d0*/  IMAD.MOV R2, RZ, RZ, -R0 ;  /* 0x000000ffff027224 */ /* 0x000fe200078e0a00 */
[----:B------:R-:W-:-:S03]  /*93e0*/  @!P3 SHF.R.U32.HI R8, RZ, R3, R8 ;  /* 0x00000003ff08b219 */ /* 0x000fc60000011608 */
[----:B------:R-:W-:Y:S01]  /*93f0*/  IMAD R2, R26, R2, R7 ;  /* 0x000000021a027224 */ /* 0x000fe200078e0207 */
[----:B------:R-:W-:-:S05]  /*9400*/  @!P3 SEL R3, R9, R8, !P5 ;  /* 0x000000080903b207 */ /* 0x000fca0006800000 */
[--C-:B------:R-:W-:Y:S02]  /*9410*/  @!P3 IMAD.IADD R0, R0, 0x1, -R3.reuse ;  /* 0x000000010000b824 */ /* 0x100fe400078e0a03 */
[----:B------:R-:W-:Y:S01]  /*9420*/  @!P3 IMAD R3, R2, R21, R3 ;  /* 0x000000150203b224 */ /* 0x000fe200078e0203 */
[----:B------:R-:W-:Y:S01]  /*9430*/  IADD3 R2, PT, PT, -R9, RZ, RZ ;  /* 0x000000ff09027210 */ /* 0x000fe20007ffe1ff */
[----:B------:R-:W-:Y:S02]  /*9440*/  @!P3 IMAD R7, R26, R0, R9 ;  /* 0x000000001a07b224 */ /* 0x000fe400078e0209 */
[----:B------:R-:W-:Y:S02]  /*9450*/  @!P3 IMAD.MOV.U32 R9, RZ, RZ, R3 ;  /* 0x000000ffff09b224 */ /* 0x000fe400078e0003 */
[----:B------:R-:W-:Y:S02]  /*9460*/  IMAD R2, R16, R2, R15 ;  /* 0x0000000210027224 */ /* 0x000fe400078e020f */
[----:B------:R-:W-:-:S02]  /*9470*/  IMAD R13, R7, R6, R5 ;  /* 0x00000006070d7224 */ /* 0x000fc400078e0205 */
[----:B------:R-:W-:Y:S02]  /*9480*/  IMAD R15, R9, R16, R2 ;  /* 0x00000010090f7224 */ /* 0x000fe400078e0202 */
.L_x_30:
[----:B------:R-:W-:Y:S05]  /*9490*/  @P0 BRA `(.L_x_31) ;  /* 0x0000000000400947 */ /* 0x000fea0003800000 */
[----:B------:R-:W2:Y:S08]  /*94a0*/  LDC.64 R6, c[0x0][0xc10] ;  /* 0x00030400ff067b82 */ /* 0x000eb00000000a00 */
[----:B-1----:R-:W1:Y:S08]  /*94b0*/  LDC.64 R2, c[0x0][0xc18] ;  /* 0x00030600ff027b82 */ /* 0x002e700000000a00 */
[----:B------:R-:W3:Y:S08]  /*94c0*/  LDC R0, c[0x0][0xc20] ;  /* 0x00030800ff007b82 */ /* 0x000ef00000000800 */
[----:B------:R-:W4:Y:S01]  /*94d0*/  LDC R8, c[0x0][0xc0c] ;  /* 0x00030300ff087b82 */ /* 0x000f220000000800 */
[----:B--2---:R-:W-:-:S05]  /*94e0*/  IMAD.HI.U32 R6, R15, R6, RZ ;  /* 0x000000060f067227 */ /* 0x004fca00078e00ff */
[----:B------:R-:W-:Y:S01]  /*94f0*/  SHF.R.U32.HI R6, RZ, R7, R6 ;  /* 0x00000007ff067219 */ /* 0x000fe20000011606 */
[----:B-1----:R-:W-:Y:S01]  /*9500*/  IMAD.HI.U32 R3, R13, R3, RZ ;  /* 0x000000030d037227 */ /* 0x002fe200078e00ff */
[----:B------:R-:W-:-:S04]  /*9510*/  ISETP.NE.AND P0, PT, R2, 0x1, PT ;  /* 0x000000010200780c */ /* 0x000fc80003f05270 */
[----:B---3--:R-:W-:-:S04]  /*9520*/  SHF.R.U32.HI R0, RZ, R0, R3 ;  /* 0x00000000ff007219 */ /* 0x008fc80000011603 */
[----:B------:R-:W-:Y:S02]  /*9530*/  SEL R0, R13, R0, !P0 ;  /* 0x000000000d007207 */ /* 0x000fe40004000000 */
[----:B----4-:R-:W-:-:S04]  /*9540*/  ISETP.NE.AND P3, PT, R8, 0x1, PT ;  /* 0x000000010800780c */ /* 0x010fc80003f65270 */
[----:B------:R-:W-:-:S05]  /*9550*/  SEL R3, R15, R6, !P3 ;  /* 0x000000060f037207 */ /* 0x000fca0005800000 */
[----:B------:R-:W-:Y:S02]  /*9560*/  IMAD.IADD R5, R0, 0x1, -R3 ;  /* 0x0000000100057824 */ /* 0x000fe400078e0a03 */
[----:B------:R-:W-:Y:S02]  /*9570*/  IMAD.IADD R0, R3, 0x1, -R0 ;  /* 0x0000000103007824 */ /* 0x000fe400078e0a00 */
[----:B------:R-:W-:Y:S02]  /*9580*/  IMAD R15, R5, R8, R15 ;  /* 0x00000008050f7224 */ /* 0x000fe400078e020f */
[----:B------:R-:W-:-:S07]  /*9590*/  IMAD R13, R0, R2, R13 ;  /* 0x00000002000d7224 */ /* 0x000fce00078e020d */
.L_x_31:
[----:B------:R-:W-:Y:S01]  /*95a0*/  PLOP3.LUT P3, PT, PT, PT, PT, 0x80, 0x8 ;  /* 0x000000000008781c */ /* 0x000fe20003f6f070 */
[----:B------:R-:W-:Y:S01]  /*95b0*/  IMAD.IADD R41, R15, 0x1, R86 ;  /* 0x000000010f297824 */ /* 0x000fe200078e0256 */
[----:B------:R-:W-:Y:S01]  /*95c0*/  LOP3.LUT R17, R17, 0x1, RZ, 0x3c, !PT ;  /* 0x0000000111117812 */ /* 0x000fe200078e3cff */
[----:B------:R-:W-:Y:S01]  /*95d0*/  IMAD.MOV.U32 R25, RZ, RZ, R14 ;  /* 0x000000ffff197224 */ /* 0x000fe200078e000e */
[----:B------:R-:W-:Y:S01]  /*95e0*/  IADD3 R16, PT, PT, R13, R84, RZ ;  /* 0x000000540d107210 */ /* 0x000fe20007ffe0ff */
[----:B------:R-:W-:Y:S08]  /*95f0*/  @P6 BRA `(.L_x_32) ;  /* 0xffffff7c009c6947 */ /* 0x000ff0000383ffff */
[----:B------:R-:W-:Y:S01]  /*9600*/  VIADD R4, R4, 0x20 ;  /* 0x0000002004047836 */ /* 0x000fe20000000000 */
[----:B------:R-:W-:Y:S01]  /*9610*/  SHF.L.U32 R0, R18, 0x1f, RZ ;  /* 0x0000001f12007819 */ /* 0x000fe200000006ff */
[C---:B------:R-:W-:Y:S02]  /*9620*/  VIADD R5, R99.reuse, 0x1 ;  /* 0x0000000163057836 */ /* 0x040fe40000000000 */
[----:B------:R-:W-:-:S03]  /*9630*/  IMAD R3, R99, 0x8, R4 ;  /* 0x0000000863037824 */ /* 0x000fc600078e0204 */
[C---:B------:R-:W-:Y:S01]  /*9640*/  ISETP.NE.AND P0, PT, R5.reuse, 0x4, PT ;  /* 0x000000040500780c */ /* 0x040fe20003f05270 */
[----:B------:R-:W2:Y:S03]  /*9650*/  SYNCS.PHASECHK.TRANS64.TRYWAIT P1, [R3+URZ], R0 ;  /* 0x00000000030075a7 */ /* 0x000ea600080211ff */
[----:B------:R-:W-:Y:S02]  /*9660*/  SEL R7, RZ, 0x1, P0 ;  /* 0x00000001ff077807 */ /* 0x000fe40000000000 */
[----:B------:R-:W-:Y:S02]  /*9670*/  SEL R5, R5, RZ, P0 ;  /* 0x000000ff05057207 */ /* 0x000fe40000000000 */
[----:B------:R-:W-:-:S03]  /*9680*/  LOP3.LUT R18, R18, R7, RZ, 0x3c, !PT ;  /* 0x0000000712127212 */ /* 0x000fc600078e3cff */
[----:B-1----:R-:W-:Y:S01]  /*9690*/  IMAD R2, R5, 0x8, R4 ;  /* 0x0000000805027824 */ /* 0x002fe200078e0204 */
[----:B------:R-:W-:Y:S01]  /*96a0*/  SHF.L.U32 R7, R18, 0x1f, RZ ;  /* 0x0000001f12077819 */ /* 0x000fe200000006ff */
[----:B--2---:R-:W-:Y:S06]  /*96b0*/  @!P1 BRA `(.L_x_33) ;  /* 0x0000006400409947 */ /* 0x004fec0003800000 */
.L_x_126:
[----:B------:R-:W2:Y:S01]  /*96c0*/  SYNCS.PHASECHK.TRANS64.TRYWAIT P1, [R2+URZ], R7 ;  /* 0x00000007020075a7 */ /* 0x000ea200080211ff */
[----:B-1----:R-:W-:-:S05]  /*96d0*/  VIADD R3, R5, 0x1 ;  /* 0x0000000105037836 */ /* 0x002fca0000000000 */
[----:B------:R-:W-:-:S04]  /*96e0*/  ISETP.NE.AND P0, PT, R3, 0x4, PT ;  /* 0x000000040300780c */ /* 0x000fc80003f05270 */
[----:B------:R-:W-:Y:S02]  /*96f0*/  SEL R5, RZ, 0x1, P0 ;  /* 0x00000001ff057807 */ /* 0x000fe40000000000 */
[----:B------:R-:W-:Y:S02]  /*9700*/  SEL R3, R3, RZ, P0 ;  /* 0x000000ff03037207 */ /* 0x000fe40000000000 */
[----:B------:R-:W-:-:S03]  /*9710*/  LOP3.LUT R18, R18, R5, RZ, 0x3c, !PT ;  /* 0x0000000512127212 */ /* 0x000fc600078e3cff */
[----:B------:R-:W-:Y:S01]  /*9720*/  IMAD R0, R3, 0x8, R4 ;  /* 0x0000000803007824 */ /* 0x000fe200078e0204 */
[----:B------:R-:W-:Y:S01]  /*9730*/  SHF.L.U32 R5, R18, 0x1f, RZ ;  /* 0x0000001f12057819 */ /* 0x000fe200000006ff */
[----:B--2---:R-:W-:Y:S06]  /*9740*/  @!P1 BRA `(.L_x_34) ;  /* 0x0000006400309947 */ /* 0x004fec0003800000 */
.L_x_127:
[----:B------:R-:W2:Y:S01]  /*9750*/  SYNCS.PHASECHK.TRANS64.TRYWAIT P1, [R0+URZ], R5 ;  /* 0x00000005000075a7 */ /* 0x000ea200080211ff */
[----:B-1----:R-:W-:-:S05]  /*9760*/  VIADD R7, R3, 0x1 ;  /* 0x0000000103077836 */ /* 0x002fca0000000000 */
[----:B------:R-:W-:-:S04]  /*9770*/  ISETP.NE.AND P0, PT, R7, 0x4, PT ;  /* 0x000000040700780c */ /* 0x000fc80003f05270 */
[----:B------:R-:W-:Y:S02]  /*9780*/  SEL R3, RZ, 0x1, P0 ;  /* 0x00000001ff037807 */ /* 0x000fe40000000000 */
[----:B------:R-:W-:Y:S02]  /*9790*/  SEL R7, R7, RZ, P0 ;  /* 0x000000ff07077207 */ /* 0x000fe40000000000 */
[----:B------:R-:W-:Y:S01]  /*97a0*/  LOP3.LUT R3, R18, R3, RZ, 0x3c, !PT ;  /* 0x0000000312037212 */ /* 0x000fe200078e3cff */
[----:B--2---:R-:W-:Y:S06]  /*97b0*/  @!P1 BRA `(.L_x_35) ;  /* 0x0000006400289947 */ /* 0x004fec0003800000 */
.L_x_128:
[----:B------:R-:W-:Y:S02]  /*97c0*/  LEA R7, R7, R4, 0x3 ;  /* 0x0000000407077211 */ /* 0x000fe400078e18ff */
[----:B-1----:R-:W-:-:S07]  /*97d0*/  SHF.L.U32 R0, R3, 0x1f, RZ ;  /* 0x0000001f03007819 */ /* 0x002fce00000006ff */
.L_x_36:
[----:B-1----:R1:W2:Y:S02]  /*97e0*/  SYNCS.PHASECHK.TRANS64.TRYWAIT P0, [R7+URZ], R0 ;  /* 0x00000000070075a7 */ /* 0x0022a400080011ff */
[----:B--2---:R-:W-:Y:S05]  /*97f0*/  @!P0 NANOSLEEP.SYNCS 0x989680 ;  /* 0x009896800000895d */ /* 0x004fea0003900000 */
[----:B------:R-:W2:Y:S02]  /*9800*/  @!P0 SYNCS.PHASECHK.TRANS64 P0, [R7+URZ], R0 ;  /* 0x00000000070085a7 */ /* 0x000ea400080010ff */
[----:B--2---:R-:W-:Y:S05]  /*9810*/  @P0 EXIT ;  /* 0x000000000000094d */ /* 0x004fea0003800000 */
[----:B------:R-:W-:Y:S05]  /*9820*/  BRA `(.L_x_36) ;  /* 0xfffffffc00ec7947 */ /* 0x000fea000383ffff */
.L_x_16:
[----:B------:R-:W-:-:S04]  /*9830*/  ISETP.NE.AND P1, PT, R85, RZ, PT ;  /* 0x000000ff5500720c */ /* 0x000fc80003f25270 */
[----:B------:R-:W-:-:S13]  /*9840*/  ISETP.NE.OR P1, PT, R0, 0x1, P1 ;  /* 0x000000010000780c */ /* 0x000fda0000f25670 */
[----:B------:R-:W-:Y:S05]  /*9850*/  @P1 BRA `(.L_x_37) ;  /* 0x0000000000b41947 */ /* 0x000fea0003800000 */
[----:B--2---:R-:W1:Y:S01]  /*9860*/  S2UR UR6, SR_CgaCtaId ;  /* 0x00000000000679c3 */ /* 0x004e620000008800 */
[----:B------:R-:W-:Y:S01]  /*9870*/  MOV R0, 0x400 ;  /* 0x0000040000007802 */ /* 0x000fe20000000f00 */
[----:B------:R-:W-:Y:S01]  /*9880*/  IMAD.MOV.U32 R10, RZ, RZ, RZ ;  /* 0x000000ffff0a7224 */ /* 0x000fe200078e00ff */
[----:B------:R-:W-:Y:S01]  /*9890*/  ISETP.NE.AND P0, PT, R2, RZ, PT ;  /* 0x000000ff0200720c */ /* 0x000fe20003f05270 */
[----:B------:R-:W-:Y:S01]  /*98a0*/  IMAD.MOV.U32 R9, RZ, RZ, 0x1 ;  /* 0x00000001ff097424 */ /* 0x000fe200078e00ff */
[----:B------:R-:W-:-:S13]  /*98b0*/  R2UR UR4, R0 ;  /* 0x00000000000472ca */ /* 0x000fda00000e0000 */
[----:B-1----:R-:W-:-:S06]  /*98c0*/  ULEA UR6, UR6, UR4, 0x18 ;  /* 0x0000000406067291 */ /* 0x002fcc000f8ec0ff */
[----:B------:R-:W-:-:S04]  /*98d0*/  IMAD.U32 R0, RZ, RZ, UR6 ;  /* 0x00000006ff007e24 */ /* 0x000fc8000f8e00ff */
[----:B------:R-:W-:-:S05]  /*98e0*/  VIADD R3, R0, 0x98 ;  /* 0x0000009800037836 */ /* 0x000fca0000000000 */
[----:B------:R-:W-:-:S07]  /*98f0*/  PRMT R3, RZ, 0x654, R3 ;  /* 0x00000654ff037816 */ /* 0x000fce0000000003 */
.L_x_40:
[----:B------:R-:W-:Y:S01]  /*9900*/  SHF.L.U32 R7, R9, 0x1f, RZ ;  /* 0x0000001f09077819 */ /* 0x000fe200000006ff */
[----:B------:R-:W-:Y:S02]  /*9910*/  VIADD R11, R0, 0x90 ;  /* 0x00000090000b7836 */ /* 0x000fe40000000000 */
[----:B------:R-:W-:Y:S01]  /*9920*/  @!P0 IMAD.MOV.U32 R5, RZ, RZ, 0x10 ;  /* 0x00000010ff058424 */ /* 0x000fe200078e00ff */
[----:B------:R-:W1:Y:S02]  /*9930*/  SYNCS.PHASECHK.TRANS64.TRYWAIT P1, [UR6+0x98], R7 ;  /* 0x00009807ff0075a7 */ /* 0x000e640008021106 */
[----:B------:R-:W-:-:S04]  /*9940*/  PRMT R11, R2, 0x654, R11 ;  /* 0x00000654020b7816 */ /* 0x000fc8000000000b */
[----:B------:R-:W-:Y:S01]  /*9950*/  SEL R8, R11, R8, !P0 ;  /* 0x000000080b087207 */ /* 0x000fe20004000000 */
[----:B-1----:R-:W-:Y:S06]  /*9960*/  @!P1 BRA `(.L_x_38) ;  /* 0x0000006000d09947 */ /* 0x002fec0003800000 */
.L_x_129:
[----:B------:R-:W-:Y:S01]  /*9970*/  UIADD3 UR4, UPT, UPT, UR6, 0xd0, URZ ;  /* 0x000000d006047890 */ /* 0x000fe2000fffe0ff */
[----:B------:R2:W-:Y:S01]  /*9980*/  @!P0 SYNCS.ARRIVE.TRANS64.RED RZ, [R8+URZ], R5 ;  /* 0x0000000508ff89a7 */ /* 0x0005e200080004ff */
[----:B------:R-:W-:Y:S01]  /*9990*/  UIADD3 UR5, UPT, UPT, UR6, 0x90, URZ ;  /* 0x0000009006057890 */ /* 0x000fe2000fffe0ff */
[----:B------:R-:W-:-:S08]  /*99a0*/  LOP3.LUT R9, R9, 0x1, RZ, 0x3c, !PT ;  /* 0x0000000109097812 */ /* 0x000fd000078e3cff */
[----:B------:R-:W-:Y:S06]  /*99b0*/  UGETNEXTWORKID.BROADCAST [UR4], [UR5] ;  /* 0x00000000040073ca */ /* 0x000fec0008000100 */
[----:B--2---:R-:W-:-:S04]  /*99c0*/  SHF.L.U32 R5, R10, 0x1f, RZ ;  /* 0x0000001f0a057819 */ /* 0x004fc800000006ff */
[----:B------:R-:W2:Y:S02]  /*99d0*/  SYNCS.PHASECHK.TRANS64.TRYWAIT P1, [UR6+0x90], R5 ;  /* 0x00009005ff0075a7 */ /* 0x000ea40008021106 */
[----:B--2---:R-:W-:Y:S05]  /*99e0*/  @!P1 BRA `(.L_x_39) ;  /* 0x0000006000c49947 */ /* 0x004fea0003800000 */
.L_x_130:
[----:B-12---:R-:W1:Y:S01]  /*99f0*/  LDS.128 R4, [UR6+0xd0] ;  /* 0x0000d006ff047984 */ /* 0x006e620008000c00 */
[----:B------:R-:W-:Y:S01]  /*9a00*/  LOP3.LUT R10, R10, 0x1, RZ, 0x3c, !PT ;  /* 0x000000010a0a7812 */ /* 0x000fe200078e3cff */
[----:B------:R-:W-:Y:S01]  /*9a10*/  @!PT LDS RZ, [RZ] ;  /* 0x00000000fffff984 */ /* 0x000fe20000000800 */
[----:B------:R-:W-:Y:S01]  /*9a20*/  @!PT LDS RZ, [RZ] ;  /* 0x00000000fffff984 */ /* 0x000fe20000000800 */
[----:B------:R-:W-:Y:S01]  /*9a30*/  @!PT LDS RZ, [RZ] ;  /* 0x00000000fffff984 */ /* 0x000fe20000000800 */
[----:B------:R-:W-:Y:S01]  /*9a40*/  @!PT LDS RZ, [RZ] ;  /* 0x00000000fffff984 */ /* 0x000fe20000000800 */
[----:B------:R2:W-:Y:S06]  /*9a50*/  MEMBAR.ALL.CTA ;  /* 0x0000000000007992 */ /* 0x0005ec0000008000 */
[----:B--2---:R-:W2:Y:S02]  /*9a60*/  FENCE.VIEW.ASYNC.S ;  /* 0x00000000000073c6 */ /* 0x004ea40000000000 */
[----:B--2---:R2:W-:Y:S01]  /*9a70*/  SYNCS.ARRIVE.TRANS64.RED.A1T0 RZ, [R3+URZ], RZ ;  /* 0x000000ff03ff79a7 */ /* 0x0045e200081004ff */
[----:B-1----:R-:W-:-:S13]  /*9a80*/  LOP3.LUT P1, RZ, R6, 0x1, RZ, 0xc0, !PT ;  /* 0x0000000106ff7812 */ /* 0x002fda000782c0ff */
[----:B--2---:R-:W-:Y:S05]  /*9a90*/  @P1 BRA `(.L_x_40) ;  /* 0xfffffffc00981947 */ /* 0x004fea000383ffff */
[----:B------:R-:W-:-:S04]  /*9aa0*/  SHF.L.U32 R2, R9, 0x1f, RZ ;  /* 0x0000001f09027819 */ /* 0x000fc800000006ff */
[----:B------:R-:W1:Y:S02]  /*9ab0*/  SYNCS.PHASECHK.TRANS64 P0, [UR6+0x98], R2 ;  /* 0x00009802ff0075a7 */ /* 0x000e640008001006 */
[----:B-1----:R-:W-:Y:S05]  /*9ac0*/  @P0 EXIT ;  /* 0x000000000000094d */ /* 0x002fea0003800000 */
.L_x_41:
[----:B-1----:R-:W-:-:S04]  /*9ad0*/  SHF.L.U32 R3, R9, 0x1f, RZ ;  /* 0x0000001f09037819 */ /* 0x002fc800000006ff */
[----:B------:R1:W2:Y:S03]  /*9ae0*/  SYNCS.PHASECHK.TRANS64.TRYWAIT P0, [R0+URZ+0x98], R3 ;  /* 0x00009803000075a7 */ /* 0x0002a600080011ff */
[----:B--2---:R-:W-:Y:S05]  /*9af0*/  @!P0 NANOSLEEP.SYNCS 0x989680 ;  /* 0x009896800000895d */ /* 0x004fea0003900000 */
[----:B------:R-:W2:Y:S02]  /*9b00*/  @!P0 SYNCS.PHASECHK.TRANS64 P0, [R0+URZ+0x98], R3 ;  /* 0x00009803000085a7 */ /* 0x000ea400080010ff */
[----:B--2---:R-:W-:Y:S05]  /*9b10*/  @P0 EXIT ;  /* 0x000000000000094d */ /* 0x004fea0003800000 */
[----:B------:R-:W-:Y:S05]  /*9b20*/  BRA `(.L_x_41) ;  /* 0xfffffffc00e87947 */ /* 0x000fea000383ffff */
.L_x_37:
[----:B------:R-:W-:-:S13]  /*9b30*/  ISETP.NE.AND P1, PT, R0, RZ, PT ;  /* 0x000000ff0000720c */ /* 0x000fda0003f25270 */
[----:B------:R-:W-:Y:S05]  /*9b40*/  @P1 BRA `(.L_x_42) ;  /* 0x0000001400101947 */ /* 0x000fea0003800000 */
[----:B------:R-:W-:Y:S01]  /*9b50*/  MOV R0, 0x40 ;  /* 0x0000004000007802 */ /* 0x000fe20000000f00 */
[----:B------:R-:W-:-:S03]  /*9b60*/  NOP ;  /* 0x0000000000007918 */ /* 0x000fc60000000000 */
[----:B------:R-:W-:-:S05]  /*9b70*/  LEA R0, R85, R0, 0x18 ;  /* 0x0000000055007211 */ /* 0x000fca00078ec0ff */
[----:B------:R-:W1:Y:S02]  /*9b80*/  LDS.U8 R2, [R0+0x1c] ;  /* 0x00001c0000027984 */ /* 0x000e640000000000 */
[----:B-1----:R-:W-:Y:S02]  /*9b90*/  ISETP.NE.AND P0, PT, R2, RZ, PT ;  /* 0x000000ff0200720c */ /* 0x002fe40003f05270 */
[----:B------:R-:W-:-:S04]  /*9ba0*/  MOV R2, 0x400 ;  /* 0x0000040000027802 */ /* 0x000fc80000000f00 */
[----:B------:R-:W-:-:S07]  /*9bb0*/  LEA R85, R85, R2, 0x18 ;  /* 0x0000000255557211 */ /* 0x000fce00078ec0ff */
[----:B------:R-:W-:Y:S05]  /*9bc0*/  @P0 BRA `(.L_x_43) ;  /* 0x0000000000580947 */ /* 0x000fea0003800000 */
[----:B------:R-:W-:-:S13]  /*9bd0*/  ELECT P0, URZ, PT ;  /* 0x0000000000ff782f */ /* 0x000fda0003800000 */
[----:B------:R-:W-:Y:S05]  /*9be0*/  @!P0 BRA `(.L_x_44) ;  /* 0x0000000000608947 */ /* 0x000fea0003800000 */
[----:B------:R-:W-:Y:S01]  /*9bf0*/  UMOV UR4, 0x10 ;  /* 0x0000001000047882 */ /* 0x000fe20000000000 */
[----:B------:R-:W-:Y:S01]  /*9c00*/  HFMA2 R2, -RZ, RZ, 0, 5.9604644775390625e-08 ;  /* 0x00000001ff027431 */ /* 0x000fe200000001ff */
[----:B------:R-:W-:-:S03]  /*9c10*/  MOV R3, 0xffff ;  /* 0x0000ffff00037802 */ /* 0x000fc60000000f00 */
[----:B------:R-:W-:Y:S04]  /*9c20*/  DEPBAR.LE SB1, 0x36 ;  /* 0x00009d800000791a */ /* 0x000fe80000000000 */
[----:B------:R-:W1:Y:S02]  /*9c30*/  UTCATOMSWS.FIND_AND_SET.ALIGN UP0, UR4, UR4 ;  /* 0x00000004000475e3 */ /* 0x000e640008000800 */
[----:B-1----:R-:W-:Y:S01]  /*9c40*/  MOV R4, UR4 ;  /* 0x0000000400047c02 */ /* 0x002fe20008000f00 */
[----:B------:R-:W-:Y:S06]  /*9c50*/  BRA.U UP0, `(.L_x_45) ;  /* 0x0000000100187547 */ /* 0x000fec000b800000 */
.L_x_46:
[----:B------:R-:W-:Y:S05]  /*9c60*/  NANOSLEEP 0x64 ;  /* 0x000000640000795d */ /* 0x000fea0003800000 */
[----:B------:R-:W-:-:S05]  /*9c70*/  UMOV UR4, 0x10 ;  /* 0x0000001000047882 */ /* 0x000fca0000000000 */
[----:B------:R-:W-:Y:S04]  /*9c80*/  DEPBAR.LE SB1, 0x36 ;  /* 0x00009d800000791a */ /* 0x000fe80000000000 */
[----:B------:R-:W1:Y:S02]  /*9c90*/  UTCATOMSWS.FIND_AND_SET.ALIGN UP0, UR4, UR4 ;  /* 0x00000004000475e3 */ /* 0x000e640008000800 */
[----:B-1----:R-:W-:Y:S01]  /*9ca0*/  MOV R4, UR4 ;  /* 0x0000000400047c02 */ /* 0x002fe20008000f00 */
[----:B------:R-:W-:Y:S05]  /*9cb0*/  BRA.U !UP0, `(.L_x_46) ;  /* 0xfffffffd08e87547 */ /* 0x000fea000b83ffff */
.L_x_45:
[-C--:B------:R-:W-:Y:S02]  /*9cc0*/  SHF.L.U32 R3, R3, R4.reuse, RZ ;  /* 0x0000000403037219 */ /* 0x080fe400000006ff */
[----:B------:R-:W-:Y:S01]  /*9cd0*/  SHF.L.U32 R5, R2, R4, RZ ;  /* 0x0000000402057219 */ /* 0x000fe200000006ff */
[----:B------:R-:W-:Y:S02]  /*9ce0*/  IMAD.SHL.U32 R4, R4, 0x20, RZ ;  /* 0x0000002004047824 */ /* 0x000fe400078e00ff */
[----:B------:R1:W-:Y:S04]  /*9cf0*/  ATOMS.OR RZ, [R0+0x14], R3 ;  /* 0x0000140300ff738c */ /* 0x0003e80003000000 */
[----:B------:R1:W-:Y:S04]  /*9d00*/  ATOMS.OR RZ, [R0+0x18], R5 ;  /* 0x0000180500ff738c */ /* 0x0003e80003000000 */
[----:B------:R1:W-:Y:S01]  /*9d10*/  STS [R85+0xe0], R4 ;  /* 0x0000e00455007388 */ /* 0x0003e20000000800 */
[----:B------:R-:W-:Y:S05]  /*9d20*/  BRA `(.L_x_44) ;  /* 0x0000000000107947 */ /* 0x000fea0003800000 */
.L_x_43:
[----:B------:R-:W-:Y:S02]  /*9d30*/  MOV R0, 0xffffffff ;  /* 0xffffffff00007802 */ /* 0x000fe40000000f00 */
[----:B------:R-:W-:-:S03]  /*9d40*/  MOV R2, 0x9d70 ;  /* 0x00009d7000027802 */ /* 0x000fc60000000f00 */
[----:B------:R1:W-:Y:S04]  /*9d50*/  STS [R85+0xe0], R0 ;  /* 0x0000e00055007388 */ /* 0x0003e80000000800 */
[----:B-12--5:R-:W-:Y:S05]  /*9d60*/  CALL.REL.NOINC `($__internal_1_$__cuda_sm10x_tcgen05_guardrail_trap_phase_invalid_during_alloc) ;  /* 0x0000006400947944 */ /* 0x026fea0003c00000 */
.L_x_44:
[----:B------:R-:W-:Y:S05]  /*9d70*/  WARPSYNC.ALL ;  /* 0x0000000000007948 */ /* 0x000fea0003800000 */
[----:B------:R-:W3:Y:S01]  /*9d80*/  S2R R2, SR_CgaCtaId ;  /* 0x0000000000027919 */ /* 0x000ee20000008800 */
[----:B-1----:R-:W-:Y:S01]  /*9d90*/  MOV R3, 0x400 ;  /* 0x0000040000037802 */ /* 0x002fe20000000f00 */
[----:B------:R-:W-:Y:S01]  /*9da0*/  NOP ;  /* 0x0000000000007918 */ /* 0x000fe20000000000 */
[----:B------:R-:W-:Y:S08]  /*9db0*/  BAR.ARV 0x6, 0xa0 ;  /* 0x0182800000007b1d */ /* 0x000ff00000002000 */
[----:B------:R-:W1:Y:S01]  /*9dc0*/  LDC.64 R6, c[0x0][0x388] ;  /* 0x0000e200ff067b82 */ /* 0x000e620000000a00 */
[----:B------:R-:W-:Y:S01]  /*9dd0*/  IMAD.MOV.U32 R14, RZ, RZ, 0x1 ;  /* 0x00000001ff0e7424 */ /* 0x000fe200078e00ff */
[----:B------:R-:W-:-:S02]  /*9de0*/  CS2R R12, SRZ ;  /* 0x00000000000c7805 */ /* 0x000fc4000001ff00 */
[----:B------:R-:W-:Y:S01]  /*9df0*/  CS2R R10, SRZ ;  /* 0x00000000000a7805 */ /* 0x000fe2000001ff00 */
[----:B------:R-:W-:Y:S01]  /*9e00*/  UMOV UR20, 0x0 ;  /* 0x0000000000147882 */ /* 0x000fe20000000000 */
[----:B------:R-:W-:Y:S01]  /*9e10*/  UMOV UR21, 0x8100910 ;  /* 0x0810091000157882 */ /* 0x000fe20000000000 */
[----:B------:R-:W-:Y:S01]  /*9e20*/  UMOV UR18, 0x0 ;  /* 0x0000000000127882 */ /* 0x000fe20000000000 */
[----:B------:R-:W-:Y:S01]  /*9e30*/  UMOV UR19, 0x8100910 ;  /* 0x0810091000137882 */ /* 0x000fe20000000000 */
[----:B------:R-:W4:Y:S01]  /*9e40*/  LDC.64 R4, c[0x0][0x390] ;  /* 0x0000e400ff047b82 */ /* 0x000f220000000a00 */
[----:B------:R-:W-:Y:S01]  /*9e50*/  UMOV UR16, 0x0 ;  /* 0x0000000000107882 */ /* 0x000fe20000000000 */
[----:B------:R-:W-:Y:S01]  /*9e60*/  UMOV UR17, 0x8100910 ;  /* 0x0810091000117882 */ /* 0x000fe20000000000 */
[----:B------:R-:W-:Y:S01]  /*9e70*/  UMOV UR14, 0x0 ;  /* 0x00000000000e7882 */ /* 0x000fe20000000000 */
[----:B------:R-:W-:Y:S01]  /*9e80*/  UMOV UR15, 0x8100910 ;  /* 0x08100910000f7882 */ /* 0x000fe20000000000 */
[----:B------:R-:W-:Y:S01]  /*9e90*/  UMOV UR12, 0x0 ;  /* 0x00000000000c7882 */ /* 0x000fe20000000000 */
[----:B------:R-:W-:Y:S01]  /*9ea0*/  UMOV UR13, 0x8100910 ;  /* 0x08100910000d7882 */ /* 0x000fe20000000000 */
[----:B------:R-:W-:Y:S01]  /*9eb0*/  UMOV UR10, 0x0 ;  /* 0x00000000000a7882 */ /* 0x000fe20000000000 */
[----:B------:R-:W-:Y:S01]  /*9ec0*/  UMOV UR11, 0x8100910 ;  /* 0x08100910000b7882 */ /* 0x000fe20000000000 */
[----:B--2---:R-:W-:Y:S01]  /*9ed0*/  UMOV UR8, 0x0 ;  /* 0x0000000000087882 */ /* 0x004fe20000000000 */
[----:B---3--:R-:W-:Y:S01]  /*9ee0*/  LEA R2, R2, R3, 0x18 ;  /* 0x0000000302027211 */ /* 0x008fe200078ec0ff */
[----:B------:R-:W-:Y:S01]  /*9ef0*/  UMOV UR9, 0x8100910 ;  /* 0x0810091000097882 */ /* 0x000fe20000000000 */
[----:B------:R-:W-:Y:S01]  /*9f00*/  UMOV UR6, 0x0 ;  /* 0x0000000000067882 */ /* 0x000fe20000000000 */
[----:B------:R-:W-:-:S02]  /*9f10*/  UMOV UR7, 0x8100910 ;  /* 0x0810091000077882 */ /* 0x000fc40000000000 */
[----:B------:R-:W2:Y:S01]  /*9f20*/  LDS R16, [R2+0xe0] ;  /* 0x0000e00002107984 */ /* 0x000ea20000000800 */
[----:B-1----:R-:W-:Y:S02]  /*9f30*/  VIADD R3, R6, 0x3f ;  /* 0x0000003f06037836 */ /* 0x002fe40000000000 */
[C---:B------:R-:W-:Y:S02]  /*9f40*/  VIADD R8, R2.reuse, 0x8400 ;  /* 0x0000840002087836 */ /* 0x040fe40000000000 */
[----:B------:R-:W-:Y:S01]  /*9f50*/  VIADD R9, R2, 0x28400 ;  /* 0x0002840002097836 */ /* 0x000fe20000000000 */
[----:B------:R-:W-:Y:S02]  /*9f60*/  SHF.R.S32.HI R0, RZ, 0x1f, R3 ;  /* 0x0000001fff007819 */ /* 0x000fe40000011403 */
[----:B------:R-:W-:Y:S02]  /*9f70*/  SHF.R.U32.HI R8, RZ, 0x4, R8 ;  /* 0x00000004ff087819 */ /* 0x000fe40000011608 */
[----:B------:R-:W-:-:S02]  /*9f80*/  LEA.HI R0, R0, R3, RZ, 0x6 ;  /* 0x0000000300007211 */ /* 0x000fc400078f30ff */
[----:B------:R-:W-:Y:S02]  /*9f90*/  SHF.R.U32.HI R9, RZ, 0x4, R9 ;  /* 0x00000004ff097819 */ /* 0x000fe40000011609 */
[----:B------:R-:W-:Y:S02]  /*9fa0*/  SHF.R.S32.HI R6, RZ, 0x6, R0 ;  /* 0x00000006ff067819 */ /* 0x000fe40000011400 */
[----:B------:R-:W-:Y:S02]  /*9fb0*/  LOP3.LUT R8, R8, 0x3fff, RZ, 0xc0, !PT ;  /* 0x00003fff08087812 */ /* 0x000fe400078ec0ff */
[----:B------:R-:W-:Y:S01]  /*9fc0*/  LOP3.LUT R9, R9, 0x3fff, RZ, 0xc0, !PT ;  /* 0x00003fff09097812 */ /* 0x000fe200078ec0ff */
[----:B------:R-:W-:Y:S01]  /*9fd0*/  IMAD R3, R6, R7, RZ ;  /* 0x0000000706037224 */ /* 0x000fe200078e02ff */
[----:B------:R-:W-:Y:S02]  /*9fe0*/  LOP3.LUT R8, R8, 0x10000, RZ, 0xfc, !PT ;  /* 0x0001000008087812 */ /* 0x000fe400078efcff */
[----:B------:R-:W-:Y:S01]  /*9ff0*/  LOP3.LUT R9, R9, 0x10000, RZ, 0xfc, !PT ;  /* 0x0001000009097812 */ /* 0x000fe200078efcff */
[C---:B--2---:R-:W-:Y:S01]  /*a000*/  VIADD R0, R16.reuse, 0x40 ;  /* 0x0000004010007836 */ /* 0x044fe20000000000 */
[----:B------:R-:W-:-:S04]  /*a010*/  LOP3.LUT R6, R16, 0xffff, RZ, 0xc0, !PT ;  /* 0x0000ffff10067812 */ /* 0x000fc800078ec0ff */
[----:B------:R-:W-:Y:S01]  /*a020*/  LOP3.LUT R7, R0, 0xffff, RZ, 0xc0, !PT ;  /* 0x0000ffff00077812 */ /* 0x000fe200078ec0ff */
[----:B----4-:R-:W-:-:S04]  /*a030*/  IMAD R0, R3, R4, RZ ;  /* 0x0000000403007224 */ /* 0x010fc800078e02ff */
[----:B------:R1:W-:Y:S01]  /*a040*/  STL.64 [R1], R6 ;  /* 0x0000000601007387 */ /* 0x0003e20000100a00 */
[----:B------:R-:W-:-:S04]  /*a050*/  IMAD R0, R0, R5, RZ ;  /* 0x0000000500007224 */ /* 0x000fc800078e02ff */
[----:B------:R-:W-:-:S07]  /*a060*/  VIADD R15, R0, 0xffffffff ;  /* 0xffffffff000f7836 */ /* 0x000fce0000000000 */
.L_x_53:
[----:B------:R-:W-:Y:S01]  /*a070*/  SHF.L.U32 R5, R12, 0x1f, RZ ;  /* 0x0000001f0c057819 */ /* 0x000fe200000006ff */
[----:B------:R-:W-:Y:S02]  /*a080*/  VIADD R17, R2, 0x98 ;  /* 0x0000009802117836 */ /* 0x000fe40000000000 */
[----:B------:R-:W-:Y:S01]  /*a090*/  IMAD R3, R13, 0x8, R2 ;  /* 0x000000080d037824 */ /* 0x000fe200078e0202 */
[----:B--2---:R-:W2:Y:S02]  /*a0a0*/  SYNCS.PHASECHK.TRANS64.TRYWAIT P0, [R2+URZ+0x90], R5 ;  /* 0x00009005020075a7 */ /* 0x004ea400080011ff */
[----:B------:R-:W-:Y:S01]  /*a0b0*/  PRMT R17, RZ, 0x654, R17 ;  /* 0x00000654ff117816 */ /* 0x000fe20000000011 */
[----:B--2---:R-:W-:Y:S06]  /*a0c0*/  @!P0 BRA `(.L_x_47) ;  /* 0x0000005c00208947 */ /* 0x004fec0003800000 */
.L_x_131:
[----:B-12---:R-:W1:Y:S01]  /*a0d0*/  LDS.128 R4, [R2+0xd0] ;  /* 0x0000d00002047984 */ /* 0x006e620000000c00 */
[----:B------:R-:W-:Y:S02]  /*a0e0*/  SHF.L.U32 R18, R14, 0x1f, RZ ;  /* 0x0000001f0e127819 */ /* 0x000fe400000006ff */
[----:B------:R-:W-:Y:S01]  /*a0f0*/  ISETP.GE.AND P0, PT, R0, 0x1, PT ;  /* 0x000000010000780c */ /* 0x000fe20003f06270 */
[----:B------:R-:W-:Y:S01]  /*a100*/  @!PT LDS RZ, [RZ] ;  /* 0x00000000fffff984 */ /* 0x000fe20000000800 */
[----:B------:R-:W-:Y:S01]  /*a110*/  @!PT LDS RZ, [RZ] ;  /* 0x00000000fffff984 */ /* 0x000fe20000000800 */
[----:B------:R-:W-:Y:S01]  /*a120*/  @!PT LDS RZ, [RZ] ;  /* 0x00000000fffff984 */ /* 0x000fe20000000800 */
[----:B------:R-:W-:Y:S01]  /*a130*/  @!PT LDS RZ, [RZ] ;  /* 0x00000000fffff984 */ /* 0x000fe20000000800 */
[----:B------:R2:W-:Y:S06]  /*a140*/  MEMBAR.ALL.CTA ;  /* 0x0000000000007992 */ /* 0x0005ec0000008000 */
[----:B--2---:R-:W2:Y:S02]  /*a150*/  FENCE.VIEW.ASYNC.S ;  /* 0x00000000000073c6 */ /* 0x004ea40000000000 */
[----:B--2---:R2:W-:Y:S01]  /*a160*/  SYNCS.ARRIVE.TRANS64.RED.A1T0 RZ, [R17+URZ], RZ ;  /* 0x000000ff11ff79a7 */ /* 0x0045e200081004ff */
[----:B------:R-:W3:Y:S01]  /*a170*/  SYNCS.PHASECHK.TRANS64.TRYWAIT P1, [R3+URZ+0xb0], R18 ;  /* 0x0000b012030075a7 */ /* 0x000ee200080211ff */
[----:B-1----:R-:W-:Y:S01]  /*a180*/  LOP3.LUT P4, RZ, R6, 0x1, RZ, 0xc0, !PT ;  /* 0x0000000106ff7812 */ /* 0x002fe2000788c0ff */
[----:B--23--:R-:W-:-:S12]  /*a190*/  @!P1 BRA `(.L_x_48) ;  /* 0x0000005c00009947 */ /* 0x00cfd80003800000 */
.L_x_132:
[----:B------:R-:W-:Y:S05]  /*a1a0*/  @!P0 BRA `(.L_x_49) ;  /* 0x0000000800608947 */ /* 0x000fea0003800000 */
[----:B-1----:R-:W-:Y:S01]  /*a1b0*/  IMAD R18, R13, 0x4, R1 ;  /* 0x000000040d127824 */ /* 0x002fe200078e0201 */
[----:B------:R-:W-:Y:S02]  /*a1c0*/  LEA R5, R11, R2, 0x3 ;  /* 0x000000020b057211 */ /* 0x000fe400078e18ff */
[----:B------:R-:W-:-:S03]  /*a1d0*/  SHF.L.U32 R4, R10, 0x1f, RZ ;  /* 0x0000001f0a047819 */ /* 0x000fc600000006ff */
[----:B------:R-:W5:Y:S01]  /*a1e0*/  LDL R18, [R18] ;  /* 0x0000000012127983 */ /* 0x000f620000100800 */
[----:B------:R1:W2:Y:S01]  /*a1f0*/  SYNCS.PHASECHK.TRANS64.TRYWAIT P3, [R5+URZ], R4 ;  /* 0x00000004050075a7 */ /* 0x0002a200080611ff */
[----:B------:R-:W-:Y:S01]  /*a200*/  IMAD.MOV.U32 R19, RZ, RZ, R15 ;  /* 0x000000ffff137224 */ /* 0x000fe200078e000f */
[----:B------:R-:W-:-:S11]  /*a210*/  UPLOP3.LUT UP0, UPT, UPT, UPT, UPT, 0x40, 0x4 ;  /* 0x000000000004789c */ /* 0x000fd60003f0e870 */
.L_x_52:
[----:B------:R-:W-:Y:S01]  /*a220*/  ISETP.NE.AND P0, PT, R19, RZ, PT ;  /* 0x000000ff1300720c */ /* 0x000fe20003f05270 */
[C---:B-1----:R-:W-:Y:S01]  /*a230*/  VIADD R4, R11.reuse, 0x1 ;  /* 0x000000010b047836 */ /* 0x042fe20000000000 */
[C---:B------:R-:W-:Y:S01]  /*a240*/  LEA R7, R11.reuse, R8, 0xb ;  /* 0x000000080b077211 */ /* 0x040fe200078e58ff */
[C---:B------:R-:W-:Y:S02]  /*a250*/  IMAD R6, R11.reuse, 0x400, R9 ;  /* 0x000004000b067824 */ /* 0x040fe400078e0209 */
[----:B------:R-:W-:Y:S01]  /*a260*/  IMAD R17, R11, 0x8, R2 ;  /* 0x000000080b117824 */ /* 0x000fe200078e0202 */
[----:B------:R-:W-:Y:S01]  /*a270*/  ISETP.NE.AND P1, PT, R4, 0x4, PT ;  /* 0x000000040400780c */ /* 0x000fe20003f25270 */
[----:B------:R-:W-:Y:S01]  /*a280*/  @!UPT UIADD3 URZ, UPT, UPT, URZ, URZ, URZ ;  /* 0x000000fffffff290 */ /* 0x000fe2000fffe0ff */
[----:B--2-4-:R-:W-:Y:S11]  /*a290*/  @P3 BRA `(.L_x_50) ;  /* 0x00000000000c3947 */ /* 0x014ff60003800000 */
[----:B------:R-:W-:Y:S04]  /*a2a0*/  SHF.L.U32 R20, R10, 0x1f, RZ ;  /* 0x0000001f0a147819 */ /* 0x000fe800000006ff */
[----:B------:R-:W1:Y:S02]  /*a2b0*/  SYNCS.PHASECHK.TRANS64.TRYWAIT P2, [R17+URZ], R20 ;  /* 0x00000014110075a7 */ /* 0x000e6400080411ff */
[----:B-1----:R-:W-:Y:S05]  /*a2c0*/  @!P2 BRA `(.L_x_51) ;  /* 0x0000005800c8a947 */ /* 0x002fea0003800000 */
.L_x_50:
[----:B------:R-:W-:Y:S02]  /*a2d0*/  R2UR UR5, R6 ;  /* 0x00000000060572ca */ /* 0x000fe400000e0000 */
[----:B------:R-:W-:Y:S02]  /*a2e0*/  ELECT P2, URZ, PT ;  /* 0x0000000000ff782f */ /* 0x000fe40003840000 */
[----:B------:R-:W-:Y:S02]  /*a2f0*/  R2UR UR4, R7 ;  /* 0x00000000070472ca */ /* 0x000fe400000e0000 */
[----:B------:R-:W-:Y:S02]  /*a300*/  SEL R21, RZ, 0x1, P1 ;  /* 0x00000001ff157807 */ /* 0x000fe40000800000 */
[----:B------:R-:W-:Y:S02]  /*a310*/  PLOP3.LUT P3, PT, PT, PT, PT, 0x80, 0x8 ;  /* 0x000000000008781c */ /* 0x000fe40003f6f070 */
[----:B------:R-:W-:Y:S02]  /*a320*/  SEL R11, R4, RZ, P1 ;  /* 0x000000ff040b7207 */ /* 0x000fe40000800000 */
[----:B------:R-:W-:Y:S03]  /*a330*/  LOP3.LUT R10, R10, R21, RZ, 0x3c, !PT ;  /* 0x000000150a0a7212 */ /* 0x000fe600078e3cff */
[----:B-----5:R-:W-:Y:S01]  /*a340*/  @P2 R2UR.BROADCAST UR22, R18 ;  /* 0x00000000121622ca */ /* 0x020fe200008e0000 */
[----:B------:R-:W-:Y:S01]  /*a350*/  IMAD.U32 R22, RZ, RZ, UR5 ;  /* 0x00000005ff167e24 */ /* 0x000fe2000f8e00ff */
[----:B------:R-:W-:Y:S01]  /*a360*/  @P0 SHF.L.U32 R4, R10, 0x1f, RZ ;  /* 0x0000001f0a040819 */ /* 0x000fe200000006ff */
[----:B-1----:R-:W-:Y:S02]  /*a370*/  IMAD.U32 R20, RZ, RZ, UR4 ;  /* 0x00000004ff147e24 */ /* 0x002fe4000f8e00ff */
[----:B------:R-:W-:Y:S01]  /*a380*/  @P2 IMAD.MOV.U32 R23, RZ, RZ, 0x40004080 ;  /* 0x40004080ff172424 */ /* 0x000fe200078e00ff */
[----:B------:R-:W-:Y:S01]  /*a390*/  @P2 R2UR UR26, R22 ;  /* 0x00000000161a22ca */ /* 0x000fe200000e0000 */
[----:B------:R-:W-:Y:S01]  /*a3a0*/  @P2 IMAD.MOV.U32 R21, RZ, RZ, 0x40004080 ;  /* 0x40004080ff152424 */ /* 0x000fe200078e00ff */
[----:B------:R-:W-:Y:S01]  /*a3b0*/  @P2 R2UR UR24, R20 ;  /* 0x00000000141822ca */ /* 0x000fe200000e0000 */
[----:B------:R-:W-:Y:S01]  /*a3c0*/  @P0 IMAD R5, R11, 0x8, R2 ;  /* 0x000000080b050824 */ /* 0x000fe200078e0202 */
[----:B------:R-:W-:Y:S02]  /*a3d0*/  @P2 R2UR UR27, R23 ;  /* 0x00000000171b22ca */ /* 0x000fe400000e0000 */
[----:B------:R-:W-:Y:S01]  /*a3e0*/  @P2 R2UR UR25, R21 ;  /* 0x00000000151922ca */ /* 0x000fe200000e0000 */
[----:B------:R1:W3:Y:S01]  /*a3f0*/  @P0 SYNCS.PHASECHK.TRANS64.TRYWAIT P3, [R5+URZ], R4 ;  /* 0x00000004050005a7 */ /* 0x0002e200080611ff */
[----:B------:R-:W-:Y:S11]  /*a400*/  ELECT P0, URZ, PT ;  /* 0x0000000000ff782f */ /* 0x000ff60003800000 */
[----:B------:R2:W-:Y:S01]  /*a410*/  UTCHMMA gdesc[UR24], gdesc[UR26], tmem[UR22], tmem[UR20], idesc[UR21], UP0 ;  /* 0x00ff141a180075ea */ /* 0x0005e20008000016 */
[----:B------:R-:W-:Y:S01]  /*a420*/  UPLOP3.LUT UP0, UPT, UPT, UPT, UPT, 0x80, 0x8 ;  /* 0x000000000008789c */ /* 0x000fe20003f0f070 */
[----:B------:R-:W-:Y:S02]  /*a430*/  @P0 VIADD R21, R6, 0x2 ;  /* 0x0000000206150836 */ /* 0x000fe40000000000 */
[----:B------:R-:W-:Y:S02]  /*a440*/  @P0 VIADD R20, R7, 0x2 ;  /* 0x0000000207140836 */ /* 0x000fe40000000000 */
[----:B------:R-:W-:Y:S01]  /*a450*/  @P0 IMAD.MOV.U32 R23, RZ, RZ, 0x40004080 ;  /* 0x40004080ff170424 */ /* 0x000fe200078e00ff */
[----:B------:R-:W-:Y:S01]  /*a460*/  @P0 R2UR UR5, R21 ;  /* 0x00000000150502ca */ /* 0x000fe200000e0000 */
[----:B------:R-:W-:Y:S01]  /*a470*/  @P0 IMAD.MOV.U32 R21, RZ, RZ, 0x40004080 ;  /* 0x40004080ff150424 */ /* 0x000fe200078e00ff */
[----:B------:R-:W-:Y:S11]  /*a480*/  @P0 R2UR UR4, R20 ;  /* 0x00000000140402ca */ /* 0x000ff600000e0000 */
[----:B------:R-:W-:Y:S02]  /*a490*/  IMAD.U32 R22, RZ, RZ, UR5 ;  /* 0x00000005ff167e24 */ /* 0x000fe4000f8e00ff */
[----:B------:R-:W-:Y:S03]  /*a4a0*/  IMAD.U32 R20, RZ, RZ, UR4 ;  /* 0x00000004ff147e24 */ /* 0x000fe6000f8e00ff */
[----:B--2---:R-:W-:Y:S02]  /*a4b0*/  @P0 R2UR UR26, R22 ;  /* 0x00000000161a02ca */ /* 0x004fe400000e0000 */
[----:B------:R-:W-:Y:S02]  /*a4c0*/  @P0 R2UR UR27, R23 ;  /* 0x00000000171b02ca */ /* 0x000fe400000e0000 */
[----:B------:R-:W-:Y:S02]  /*a4d0*/  @P0 R2UR UR24, R20 ;  /* 0x00000000141802ca */ /* 0x000fe400000e0000 */
[----:B------:R-:W-:Y:S02]  /*a4e0*/  @P0 R2UR UR25, R21 ;  /* 0x00000000151902ca */ /* 0x000fe400000e0000 */
[----:B------:R-:W-:Y:S02]  /*a4f0*/  @P0 R2UR.BROADCAST UR22, R18 ;  /* 0x00000000121602ca */ /* 0x000fe400008e0000 */
[----:B------:R-:W-:Y:S11]  /*a500*/  ELECT P0, URZ, PT ;  /* 0x0000000000ff782f */ /* 0x000ff60003800000 */
[----:B------:R2:W-:Y:S02]  /*a510*/  UTCHMMA gdesc[UR24], gdesc[UR26], tmem[UR22], tmem[UR18], idesc[UR19], UPT ;  /* 0x00ff121a180075ea */ /* 0x0005e4000b800016 */
        /* <DEDUP_REMOVED lines=17> */
[----:B-1----:R-:W-:Y:S01]  /*a630*/  @P0 IMAD.MOV.U32 R5, RZ, RZ, 0x40004080 ;  /* 0x40004080ff050424 */ /* 0x002fe200078e00ff */
        /* <DEDUP_REMOVED lines=20> */
[----:B-1----:R-:W-:Y:S02]  /*a780*/  @P0 R2UR UR26, R20 ;  /* 0x00000000141a02ca */ /* 0x002fe400000e0000 */
        /* <DEDUP_REMOVED lines=26> */
[----:B------:R-:W-:Y:S01]  /*a930*/  @P0 R2UR UR4, R4 ;  /* 0x00000000040402ca */ /* 0x000fe200000e0000 */
[----:B------:R-:W-:Y:S01]  /*a940*/  VIADD R6, R6, 0x46 ;  /* 0x0000004606067836 */ /* 0x000fe20000000000 */
[----:B------:R-:W-:Y:S01]  /*a950*/  @P0 R2UR UR31, R21 ;  /* 0x00000000151f02ca */ /* 0x000fe200000e0000 */
[----:B------:R-:W-:Y:S01]  /*a960*/  VIADD R7, R7, 0x46 ;  /* 0x0000004607077836 */ /* 0x000fe20000000000 */
[----:B------:R-:W-:Y:S07]  /*a970*/  @P0 R2UR UR29, R5 ;  /* 0x00000000051d02ca */ /* 0x000fee00000e0000 */
[----:B------:R-:W-:Y:S01]  /*a980*/  IMAD.U32 R20, RZ, RZ, UR5 ;  /* 0x00000005ff147e24 */ /* 0x000fe2000f8e00ff */
[----:B------:R-:W-:Y:S01]  /*a990*/  R2UR UR5, R6 ;  /* 0x00000000060572ca */ /* 0x000fe200000e0000 */
[----:B------:R-:W-:Y:S01]  /*a9a0*/  IMAD.U32 R4, RZ, RZ, UR4 ;  /* 0x00000004ff047e24 */ /* 0x000fe2000f8e00ff */
[----:B------:R-:W-:Y:S02]  /*a9b0*/  R2UR UR4, R7 ;  /* 0x00000000070472ca */ /* 0x000fe400000e0000 */
[----:B------:R-:W-:Y:S02]  /*a9c0*/  @P0 R2UR UR30, R20 ;  /* 0x00000000141e02ca */ /* 0x000fe400000e0000 */
[----:B------:R-:W-:Y:S02]  /*a9d0*/  @P0 R2UR UR28, R4 ;  /* 0x00000000041c02ca */ /* 0x000fe400000e0000 */
[C---:B-1----:R-:W-:Y:S02]  /*a9e0*/  @P0 R2UR.BROADCAST UR22, R18.reuse ;  /* 0x00000000121602ca */ /* 0x042fe400008e0000 */
[----:B------:R-:W-:Y:S03]  /*a9f0*/  ELECT P0, URZ, PT ;  /* 0x0000000000ff782f */ /* 0x000fe60003800000 */
[----:B------:R-:W-:Y:S10]  /*aa00*/  IMAD.U32 R6, RZ, RZ, UR5 ;  /* 0x00000005ff067e24 */ /* 0x000ff4000f8e00ff */
[----:B------:R-:W-:Y:S01]  /*aa10*/  @P0 R2UR.BROADCAST UR5, R18 ;  /* 0x00000000120502ca */ /* 0x000fe200008e0000 */
[----:B------:R-:W-:Y:S01]  /*aa20*/  IMAD.U32 R4, RZ, RZ, UR4 ;  /* 0x00000004ff047e24 */ /* 0x000fe2000f8e00ff */
[----:B------:R4:W-:Y:S01]  /*aa30*/  UTCHMMA gdesc[UR28], gdesc[UR30], tmem[UR22], tmem[UR8], idesc[UR9], UPT ;  /* 0x00ff081e1c0075ea */ /* 0x0009e2000b800016 */
[----:B------:R-:W-:Y:S01]  /*aa40*/  @P0 R2UR UR26, R6 ;  /* 0x00000000061a02ca */ /* 0x000fe200000e0000 */
[----:B------:R-:W-:Y:S02]  /*aa50*/  @P0 IMAD.MOV.U32 R7, RZ, RZ, 0x40004080 ;  /* 0x40004080ff070424 */ /* 0x000fe400078e00ff */
[----:B------:R-:W-:Y:S01]  /*aa60*/  @P0 R2UR UR24, R4 ;  /* 0x00000000041802ca */ /* 0x000fe200000e0000 */
[----:B------:R-:W-:Y:S02]  /*aa70*/  @P0 IMAD.MOV.U32 R5, RZ, RZ, 0x40004080 ;  /* 0x40004080ff050424 */ /* 0x000fe400078e00ff */
[----:B------:R-:W-:Y:S01]  /*aa80*/  VIADD R4, R19, 0x1 ;  /* 0x0000000113047836 */ /* 0x000fe20000000000 */
[----:B------:R-:W-:Y:S01]  /*aa90*/  @P0 R2UR UR27, R7 ;  /* 0x00000000071b02ca */ /* 0x000fe200000e0000 */
[----:B------:R-:W-:Y:S01]  /*aaa0*/  VIADD R19, R19, 0xffffffff ;  /* 0xffffffff13137836 */ /* 0x000fe20000000000 */
[----:B------:R-:W-:Y:S02]  /*aab0*/  @P0 R2UR UR25, R5 ;  /* 0x00000000051902ca */ /* 0x000fe400000e0000 */
[----:B------:R-:W-:Y:S11]  /*aac0*/  ELECT P0, URZ, PT ;  /* 0x0000000000ff782f */ /* 0x000ff60003800000 */
[----:B------:R4:W-:Y:S02]  /*aad0*/  UTCHMMA gdesc[UR24], gdesc[UR26], tmem[UR5], tmem[UR6], idesc[UR7], UPT ;  /* 0x00ff061a180075ea */ /* 0x0009e4000b800005 */
[----:B------:R-:W-:Y:S05]  /*aae0*/  @P0 VIADD R17, R17, 0x20 ;  /* 0x0000002011110836 */ /* 0x000fea0000000000 */
[----:B------:R-:W-:Y:S02]  /*aaf0*/  @P0 R2UR UR4, R17 ;  /* 0x00000000110402ca */ /* 0x000fe400000e0000 */
[----:B------:R-:W-:Y:S11]  /*ab00*/  ISETP.GT.U32.AND P0, PT, R4, 0x1, PT ;  /* 0x000000010400780c */ /* 0x000ff60003f04070 */
[----:B------:R4:W-:Y:S02]  /*ab10*/  UTCBAR [UR4], URZ ;  /* 0x000000ff040073e9 */ /* 0x0009e400080000ff */
[----:B---3--:R-:W-:Y:S05]  /*ab20*/  @P0 BRA `(.L_x_52) ;  /* 0xfffffff400bc0947 */ /* 0x008fea000383ffff */
.L_x_49:
[----:B------:R-:W-:Y:S01]  /*ab30*/  ELECT P0, URZ, PT ;  /* 0x0000000000ff782f */ /* 0x000fe20003800000 */
[----:B------:R-:W-:Y:S01]  /*ab40*/  VIADD R13, R13, 0x1 ;  /* 0x000000010d0d7836 */ /* 0x000fe20000000000 */
[----:B------:R-:W-:-:S11]  /*ab50*/  LOP3.LUT R12, R12, 0x1, RZ, 0x3c, !PT ;  /* 0x000000010c0c7812 */ /* 0x000fd600078e3cff */
[----:B-1----:R-:W-:-:S05]  /*ab60*/  @P0 VIADD R3, R3, 0xa0 ;  /* 0x000000a003030836 */ /* 0x002fca0000000000 */
[----:B----4-:R-:W-:Y:S02]  /*ab70*/  @P0 R2UR UR4, R3 ;  /* 0x00000000030402ca */ /* 0x010fe400000e0000 */
[----:B------:R-:W-:-:S04]  /*ab80*/  ISETP.NE.AND P0, PT, R13, 0x2, PT ;  /* 0x000000020d00780c */ /* 0x000fc80003f05270 */
[----:B------:R-:W-:Y:S02]  /*ab90*/  SEL R3, RZ, 0x1, P0 ;  /* 0x00000001ff037807 */ /* 0x000fe40000000000 */
[----:B------:R-:W-:Y:S02]  /*aba0*/  SEL R13, R13, RZ, P0 ;  /* 0x000000ff0d0d7207 */ /* 0x000fe40000000000 */
[----:B------:R-:W-:-:S03]  /*abb0*/  LOP3.LUT R14, R14, R3, RZ, 0x3c, !PT ;  /* 0x000000030e0e7212 */ /* 0x000fc600078e3cff */
[----:B------:R2:W-:Y:S01]  /*abc0*/  UTCBAR [UR4], URZ ;  /* 0x000000ff040073e9 */ /* 0x0005e200080000ff */
[----:B------:R-:W-:Y:S05]  /*abd0*/  @P4 BRA `(.L_x_53) ;  /* 0xfffffff400244947 */ /* 0x000fea000383ffff */
[----:B------:R-:W1:Y:S01]  /*abe0*/  S2R R0, SR_CgaCtaId ;  /* 0x0000000000007919 */ /* 0x000e620000008800 */
[----:B------:R-:W-:Y:S02]  /*abf0*/  ELECT P0, URZ, PT ;  /* 0x0000000000ff782f */ /* 0x000fe40003800000 */
[----:B------:R-:W-:Y:S01]  /*ac00*/  MOV R5, 0x40 ;  /* 0x0000004000057802 */ /* 0x000fe20000000f00 */
[----:B------:R-:W-:Y:S01]  /*ac10*/  VIADD R4, R2, 0xb0 ;  /* 0x000000b002047836 */ /* 0x000fe20000000000 */
[----:B------:R-:W-:Y:S01]  /*ac20*/  UVIRTCOUNT.DEALLOC.SMPOOL 0x80 ;  /* 0x000000800000784c */ /* 0x000fe20000000000 */
[----:B------:R-:W-:Y:S02]  /*ac30*/  IMAD.MOV.U32 R3, RZ, RZ, 0x1 ;  /* 0x00000001ff037424 */ /* 0x000fe400078e00ff */
[C---:B------:R-:W-:Y:S02]  /*ac40*/  IMAD R2, R13.reuse, 0x8, R4 ;  /* 0x000000080d027824 */ /* 0x040fe400078e0204 */
[----:B------:R-:W-:Y:S01]  /*ac50*/  VIADD R9, R13, 0x1 ;  /* 0x000000010d097836 */ /* 0x000fe20000000000 */
[----:B-1----:R-:W-:-:S02]  /*ac60*/  LEA R0, R0, R5, 0x18 ;  /* 0x0000000500007211 */ /* 0x002fc400078ec0ff */
[----:B------:R-:W-:-:S03]  /*ac70*/  SHF.L.U32 R5, R14, 0x1f, RZ ;  /* 0x0000001f0e057819 */ /* 0x000fc600000006ff */
[----:B------:R1:W-:Y:S01]  /*ac80*/  @P0 STS.U8 [R0+0x1c], R3 ;  /* 0x00001c0300000388 */ /* 0x0003e20000000000 */
[----:B------:R-:W3:Y:S01]  /*ac90*/  SYNCS.PHASECHK.TRANS64.TRYWAIT P1, [R2+URZ], R5 ;  /* 0x00000005020075a7 */ /* 0x000ee200080211ff */
[----:B------:R-:W-:-:S04]  /*aca0*/  ISETP.NE.AND P0, PT, R9, 0x2, PT ;  /* 0x000000020900780c */ /* 0x000fc80003f05270 */
[----:B------:R-:W-:Y:S02]  /*acb0*/  SEL R7, RZ, 0x1, P0 ;  /* 0x00000001ff077807 */ /* 0x000fe40000000000 */
[----:B------:R-:W-:Y:S02]  /*acc0*/  SEL R9, R9, RZ, P0 ;  /* 0x000000ff09097207 */ /* 0x000fe40000000000 */
[----:B------:R-:W-:-:S03]  /*acd0*/  LOP3.LUT R7, R14, R7, RZ, 0x3c, !PT ;  /* 0x000000070e077212 */ /* 0x000fc600078e3cff */
[----:B------:R-:W-:Y:S01]  /*ace0*/  IMAD R9, R9, 0x8, R4 ;  /* 0x0000000809097824 */ /* 0x000fe200078e0204 */
[----:B------:R-:W-:Y:S01]  /*acf0*/  SHF.L.U32 R4, R7, 0x1f, RZ ;  /* 0x0000001f07047819 */ /* 0x000fe200000006ff */
[----:B-1-3--:R-:W-:Y:S06]  /*ad00*/  @!P1 BRA `(.L_x_54) ;  /* 0x00000050004c9947 */ /* 0x00afec0003800000 */
.L_x_133:
[----:B------:R-:W3:Y:S02]  /*ad10*/  SYNCS.PHASECHK.TRANS64.TRYWAIT P0, [R9+URZ], R4 ;  /* 0x00000004090075a7 */ /* 0x000ee400080011ff */
[----:B---3--:R-:W-:Y:S05]  /*ad20*/  @!P0 BRA `(.L_x_55) ;  /* 0x0000005000588947 */ /* 0x008fea0003800000 */
.L_x_134:
[----:B------:R-:W-:Y:S01]  /*ad30*/  NOP ;  /* 0x0000000000007918 */ /* 0x000fe20000000000 */
[----:B-1----:R-:W1:Y:S01]  /*ad40*/  LDS R2, [R0+0x14] ;  /* 0x0000140000027984 */ /* 0x002e620000000800 */
[----:B---3--:R-:W-:Y:S01]  /*ad50*/  LOP3.LUT R4, R16, 0xffff, RZ, 0xc0, !PT ;  /* 0x0000ffff10047812 */ /* 0x008fe200078ec0ff */
[----:B------:R-:W-:Y:S02]  /*ad60*/  IMAD.MOV.U32 R3, RZ, RZ, 0xffff ;  /* 0x0000ffffff037424 */ /* 0x000fe400078e00ff */
[----:B------:R-:W-:Y:S01]  /*ad70*/  IMAD.MOV.U32 R5, RZ, RZ, 0x1 ;  /* 0x00000001ff057424 */ /* 0x000fe200078e00ff */
[----:B------:R-:W-:-:S04]  /*ad80*/  SHF.R.U32.HI R4, RZ, 0x5, R4 ;  /* 0x00000005ff047819 */ /* 0x000fc80000011604 */
[-C--:B------:R-:W-:Y:S02]  /*ad90*/  SHF.L.U32 R3, R3, R4.reuse, RZ ;  /* 0x0000000403037219 */ /* 0x080fe400000006ff */
[----:B------:R-:W-:Y:S02]  /*ada0*/  SHF.L.U32 R5, R5, R4, RZ ;  /* 0x0000000405057219 */ /* 0x000fe400000006ff */
[----:B-1----:R-:W-:-:S04]  /*adb0*/  LOP3.LUT R2, R2, R3, RZ, 0xc0, !PT ;  /* 0x0000000302027212 */ /* 0x002fc800078ec0ff */
[----:B------:R-:W-:-:S13]  /*adc0*/  ISETP.NE.AND P0, PT, R2, R3, PT ;  /* 0x000000030200720c */ /* 0x000fda0003f05270 */
[----:B------:R-:W-:Y:S05]  /*add0*/  @P0 BRA `(.L_x_56) ;  /* 0x00000000005c0947 */ /* 0x000fea0003800000 */
[----:B------:R-:W1:Y:S02]  /*ade0*/  LDS R2, [R0+0x18] ;  /* 0x0000180000027984 */ /* 0x000e640000000800 */
[----:B-1----:R-:W-:-:S04]  /*adf0*/  LOP3.LUT R2, R2, R5, RZ, 0xc0, !PT ;  /* 0x0000000502027212 */ /* 0x002fc800078ec0ff */
[----:B------:R-:W-:-:S13]  /*ae00*/  ISETP.NE.AND P0, PT, R2, R5, PT ;  /* 0x000000050200720c */ /* 0x000fda0003f05270 */
[----:B------:R-:W-:Y:S05]  /*ae10*/  @P0 BRA `(.L_x_57) ;  /* 0x0000000000400947 */ /* 0x000fea0003800000 */
[----:B------:R-:W-:Y:S02]  /*ae20*/  R2UR UR6, R3 ;  /* 0x00000000030672ca */ /* 0x000fe400000e0000 */
[----:B------:R-:W1:Y:S01]  /*ae30*/  S2R R3, SR_LANEID ;  /* 0x0000000000037919 */ /* 0x000e620000000000 */
[----:B------:R-:W-:Y:S02]  /*ae40*/  VOTE.ANY R4, PT, PT ;  /* 0x0000000000047806 */ /* 0x000fe400038e0100 */
[----:B------:R-:W-:-:S04]  /*ae50*/  LOP3.LUT R5, RZ, R5, RZ, 0x33, !PT ;  /* 0x00000005ff057212 */ /* 0x000fc800078e33ff */
[----:B--2---:R-:W2:Y:S01]  /*ae60*/  REDUX UR4, R5 ;  /* 0x00000000050473c4 */ /* 0x004ea20000000000 */
[----:B------:R-:W1:Y:S03]  /*ae70*/  FLO.U32 R4, R4 ;  /* 0x0000000400047300 */ /* 0x000e6600000e0000 */
[----:B------:R-:W-:-:S06]  /*ae80*/  ULOP3.LUT UR6, URZ, UR6, URZ, 0x33, !UPT ;  /* 0x00000006ff067292 */ /* 0x000fcc000f8e33ff */
[----:B------:R-:W-:-:S04]  /*ae90*/  IMAD.U32 R2, RZ, RZ, UR6 ;  /* 0x00000006ff027e24 */ /* 0x000fc8000f8e00ff */
[----:B------:R-:W3:Y:S02]  /*aea0*/  REDUX UR5, R2 ;  /* 0x00000000020573c4 */ /* 0x000ee40000000000 */
[----:B------:R4:W-:Y:S01]  /*aeb0*/  UTCATOMSWS.AND URZ, UR6 ;  /* 0x0000000600ff79e3 */ /* 0x0009e20008000000 */
[----:B-1----:R-:W-:Y:S01]  /*aec0*/  ISETP.EQ.U32.AND P0, PT, R4, R3, PT ;  /* 0x000000030400720c */ /* 0x002fe20003f02070 */
[----:B--2---:R-:W-:Y:S02]  /*aed0*/  IMAD.U32 R3, RZ, RZ, UR4 ;  /* 0x00000004ff037e24 */ /* 0x004fe4000f8e00ff */
[----:B---3--:R-:W-:-:S10]  /*aee0*/  IMAD.U32 R7, RZ, RZ, UR5 ;  /* 0x00000005ff077e24 */ /* 0x008fd4000f8e00ff */
[----:B------:R4:W-:Y:S04]  /*aef0*/  @P0 ATOMS.AND RZ, [R0+0x14], R7 ;  /* 0x0000140700ff038c */ /* 0x0009e80002800000 */
[----:B------:R4:W-:Y:S01]  /*af00*/  @P0 ATOMS.AND RZ, [R0+0x18], R3 ;  /* 0x0000180300ff038c */ /* 0x0009e20002800000 */
[----:B------:R-:W-:Y:S05]  /*af10*/  BRA `(.L_x_58) ;  /* 0x0000000000147947 */ /* 0x000fea0003800000 */
.L_x_57:
[----:B------:R-:W-:Y:S02]  /*af20*/  MOV R2, 0xaf40 ;  /* 0x0000af4000027802 */ /* 0x000fe40000000f00 */
[----:B--2--5:R-:W-:Y:S05]  /*af30*/  CALL.REL.NOINC `($__internal_0_$__cuda_sm10x_tcgen05_guardrail_trap_col_being_dealloced_not_returned_by_alloc) ;  /* 0x0000005400147944 */ /* 0x024fea0003c00000 */
[----:B------:R-:W-:Y:S05]  /*af40*/  BRA `(.L_x_58) ;  /* 0x0000000000087947 */ /* 0x000fea0003800000 */
.L_x_56:
[----:B------:R-:W-:Y:S02]  /*af50*/  MOV R2, 0xaf70 ;  /* 0x0000af7000027802 */ /* 0x000fe40000000f00 */
[----:B--2--5:R-:W-:Y:S05]  /*af60*/  CALL.REL.NOINC `($__internal_2_$__cuda_sm10x_tcgen05_guardrail_trap_unallocated_columns_being_dealloced) ;  /* 0x0000005400207944 */ /* 0x024fea0003c00000 */
.L_x_58:
[----:B------:R-:W-:Y:S01]  /*af70*/  NOP ;  /* 0x0000000000007918 */ /* 0x000fe20000000000 */
[----:B----4-:R-:W-:Y:S05]  /*af80*/  EXIT ;  /* 0x000000000000794d */ /* 0x010fea0003800000 */
.L_x_42:
[----:B------:R-:W-:-:S13]  /*af90*/  ISETP.NE.OR P0, PT, R0, 0x3, !P0 ;  /* 0x000000030000780c */ /* 0x000fda0004705670 */
[----:B------:R-:W-:Y:S05]  /*afa0*/  @P0 BRA `(.L_x_59) ;  /* 0x0000001000c00947 */ /* 0x000fea0003800000 */
[----:B------:R-:W1:Y:S01]  /*afb0*/  LDC.64 R2, c[0x0][0x988] ;  /* 0x00026200ff027b82 */ /* 0x000e620000000a00 */
[----:B------:R-:W-:Y:S01]  /*afc0*/  MOV R18, 0x400 ;  /* 0x0000040000127802 */ /* 0x000fe20000000f00 */
[----:B------:R-:W-:Y:S01]  /*afd0*/  IMAD.MOV.U32 R42, RZ, RZ, 0x1 ;  /* 0x00000001ff2a7424 */ /* 0x000fe200078e00ff */
[----:B------:R-:W-:Y:S01]  /*afe0*/  PLOP3.LUT P6, PT, PT, PT, PT, 0x8, 0x80 ;  /* 0x000000000080781c */ /* 0x000fe20003fce170 */
[----:B------:R-:W-:Y:S01]  /*aff0*/  IMAD.MOV.U32 R40, RZ, RZ, RZ ;  /* 0x000000ffff287224 */ /* 0x000fe200078e00ff */
[----:B------:R-:W-:Y:S01]  /*b000*/  LEA R18, R85, R18, 0x18 ;  /* 0x0000001255127211 */ /* 0x000fe200078ec0ff */
[----:B------:R-:W-:Y:S01]  /*b010*/  IMAD.MOV.U32 R45, RZ, RZ, 0x2000 ;  /* 0x00002000ff2d7424 */ /* 0x000fe200078e00ff */
[----:B------:R-:W-:Y:S01]  /*b020*/  SHF.L.U32 R47, R47, 0x1f, RZ ;  /* 0x0000001f2f2f7819 */ /* 0x000fe200000006ff */
[----:B-----5:R-:W3:Y:S01]  /*b030*/  LDC.64 R32, c[0x0][0xa98] ;  /* 0x0002a600ff207b82 */ /* 0x020ee20000000a00 */
[C---:B------:R-:W-:Y:S02]  /*b040*/  R2UR UR18, R18.reuse ;  /* 0x00000000121272ca */ /* 0x040fe400000e0000 */
[----:B------:R-:W-:-:S02]  /*b050*/  R2UR UR17, R18 ;  /* 0x00000000121172ca */ /* 0x000fc400000e0000 */
[----:B------:R-:W-:-:S03]  /*b060*/  R2UR UR16, R18 ;  /* 0x00000000121072ca */ /* 0x000fc600000e0000 */
[----:B------:R-:W2:Y:S06]  /*b070*/  LDC.64 R30, c[0x0][0xa80] ;  /* 0x0002a000ff1e7b82 */ /* 0x000eac0000000a00 */
[----:B------:R-:W-:Y:S02]  /*b080*/  UIADD3 UR18, UPT, UPT, UR18, 0x40, URZ ;  /* 0x0000004012127890 */ /* 0x000fe4000fffe0ff */
[----:B------:R-:W4:Y:S01]  /*b090*/  LDC.64 R28, c[0x0][0xa88] ;  /* 0x0002a200ff1c7b82 */ /* 0x000f220000000a00 */
[----:B-1----:R-:W-:Y:S01]  /*b0a0*/  ISETP.NE.U32.AND P4, PT, R2, RZ, PT ;  /* 0x000000ff0200720c */ /* 0x002fe20003f85070 */
[----:B------:R-:W-:-:S02]  /*b0b0*/  UIADD3 UR17, UPT, UPT, UR17, 0x48, URZ ;  /* 0x0000004811117890 */ /* 0x000fc4000fffe0ff */
[----:B------:R-:W-:Y:S01]  /*b0c0*/  UIADD3 UR16, UPT, UPT, UR16, 0x50, URZ ;  /* 0x0000005010107890 */ /* 0x000fe2000fffe0ff */
[----:B------:R-:W-:-:S03]  /*b0d0*/  ISETP.NE.AND.EX P4, PT, R3, RZ, PT, P4 ;  /* 0x000000ff0300720c */ /* 0x000fc60003f85340 */
[----:B------:R-:W1:Y:S01]  /*b0e0*/  LDC R0, c[0x0][0xc30] ;  /* 0x00030c00ff007b82 */ /* 0x000e620000000800 */
[C---:B---3--:R-:W-:Y:S02]  /*b0f0*/  ISETP.NE.AND P0, PT, R32.reuse, 0x1, PT ;  /* 0x000000012000780c */ /* 0x048fe40003f05270 */
[----:B------:R-:W-:Y:S01]  /*b100*/  R2UR UR4, R32 ;  /* 0x00000000200472ca */ /* 0x000fe200000e0000 */
[----:B------:R-:W-:-:S04]  /*b110*/  VIADD R32, R18, 0x58 ;  /* 0x0000005812207836 */ /* 0x000fc80000000000 */
[----:B------:R-:W3:Y:S01]  /*b120*/  LDC R43, c[0x0][0x370] ;  /* 0x0000dc00ff2b7b82 */ /* 0x000ee20000000800 */
[----:B--2---:R-:W-:Y:S02]  /*b130*/  R2UR UR6, R30 ;  /* 0x000000001e0672ca */ /* 0x004fe400000e0000 */
[----:B------:R-:W-:-:S03]  /*b140*/  PRMT R32, R85, 0x654, R32 ;  /* 0x0000065455207816 */ /* 0x000fc60000000020 */
[----:B------:R-:W-:Y:S02]  /*b150*/  VOTEU.ANY UP2, P0 ;  /* 0x0000000000ff7886 */ /* 0x000fe40000040100 */
[----:B------:R-:W2:Y:S01]  /*b160*/  LDC R2, c[0x0][0xc0c] ;  /* 0x00030300ff027b82 */ /* 0x000ea20000000800 */
[----:B----4-:R-:W-:-:S07]  /*b170*/  R2UR UR5, R29 ;  /* 0x000000001d0572ca */ /* 0x010fce00000e0000 */
[----:B------:R-:W4:Y:S01]  /*b180*/  LDC R17, c[0x0][0xc20] ;  /* 0x00030800ff117b82 */ /* 0x000f220000000800 */
[----:B-1----:R-:W-:-:S07]  /*b190*/  ISETP.NE.AND P1, PT, R0, 0x1, PT ;  /* 0x000000010000780c */ /* 0x002fce0003f25270 */
[----:B------:R-:W1:Y:S08]  /*b1a0*/  LDC R27, c[0x0][0xaa0] ;  /* 0x0002a800ff1b7b82 */ /* 0x000e700000000800 */
[----:B------:R-:W1:Y:S08]  /*b1b0*/  LDC.64 R48, c[0x0][0x348] ;  /* 0x0000d200ff307b82 */ /* 0x000e700000000a00 */
[----:B------:R-:W1:Y:S08]  /*b1c0*/  LDC.64 R22, c[0x0][0xc10] ;  /* 0x00030400ff167b82 */ /* 0x000e700000000a00 */
[----:B------:R-:W1:Y:S08]  /*b1d0*/  LDC.64 R6, c[0x0][0xc18] ;  /* 0x00030600ff067b82 */ /* 0x000e700000000a00 */
[----:B------:R-:W1:Y:S08]  /*b1e0*/  LDC.64 R4, c[0x0][0xc28] ;  /* 0x00030a00ff047b82 */ /* 0x000e700000000a00 */
[----:B------:R-:W1:Y:S08]  /*b1f0*/  LDC.64 R20, c[0x0][0x990] ;  /* 0x00026400ff147b82 */ /* 0x000e700000000a00 */
[----:B------:R-:W1:Y:S08]  /*b200*/  LDC.64 R24, c[0x0][0xa90] ;  /* 0x0002a400ff187b82 */ /* 0x000e700000000a00 */
[----:B--234-:R-:W1:Y:S02]  /*b210*/  LDC R34, c[0x0][0x374] ;  /* 0x0000dd00ff227b82 */ /* 0x01ce640000000800 */
.L_x_70:
[----:B------:R-:W-:Y:S04]  /*b220*/  SHF.L.U32 R3, R40, 0x1f, RZ ;  /* 0x0000001f28037819 */ /* 0x000fe800000006ff */
[----:B--2---:R-:W2:Y:S02]  /*b230*/  SYNCS.PHASECHK.TRANS64.TRYWAIT P0, [R18+URZ+0x90], R3 ;  /* 0x00009003120075a7 */ /* 0x004ea400080011ff */
[----:B-12---:R-:W-:Y:S05]  /*b240*/  @!P0 BRA `(.L_x_60) ;  /* 0x0000004c00248947 */ /* 0x006fea0003800000 */
.L_x_135:
[----:B------:R-:W-:Y:S01]  /*b250*/  ISETP.GE.AND P0, PT, R26, 0x1, PT ;  /* 0x000000011a00780c */ /* 0x000fe20003f06270 */
[----:B------:R-:W3:Y:S01]  /*b260*/  LDS.128 R36, [R18+0xd0] ;  /* 0x0000d00012247984 */ /* 0x000ee20000000c00 */
[----:B------:R-:W-:Y:S01]  /*b270*/  VIADD R0, R18, 0x98 ;  /* 0x0000009812007836 */ /* 0x000fe20000000000 */
[----:B------:R-:W-:Y:S01]  /*b280*/  @!PT LDS RZ, [RZ] ;  /* 0x00000000fffff984 */ /* 0x000fe20000000800 */
[----:B------:R-:W-:Y:S01]  /*b290*/  @!PT LDS RZ, [RZ] ;  /* 0x00000000fffff984 */ /* 0x000fe20000000800 */
[----:B------:R-:W-:Y:S01]  /*b2a0*/  @!PT LDS RZ, [RZ] ;  /* 0x00000000fffff984 */ /* 0x000fe20000000800 */
[----:B------:R-:W-:Y:S01]  /*b2b0*/  @!PT LDS RZ, [RZ] ;  /* 0x00000000fffff984 */ /* 0x000fe20000000800 */
[----:B------:R4:W-:Y:S06]  /*b2c0*/  MEMBAR.ALL.CTA ;  /* 0x0000000000007992 */ /* 0x0009ec0000008000 */
[----:B----4-:R-:W4:Y:S01]  /*b2d0*/  FENCE.VIEW.ASYNC.S ;  /* 0x00000000000073c6 */ /* 0x010f220000000000 */
[----:B------:R-:W-:Y:S04]  /*b2e0*/  PRMT R0, RZ, 0x654, R0 ;  /* 0x00000654ff007816 */ /* 0x000fe80000000000 */
[----:B----4-:R4:W-:Y:S01]  /*b2f0*/  SYNCS.ARRIVE.TRANS64.RED.A1T0 RZ, [R0+URZ], RZ ;  /* 0x000000ff00ff79a7 */ /* 0x0109e200081004ff */
[----:B---3--:R-:W-:Y:S11]  /*b300*/  LOP3.LUT P5, RZ, R38, 0x1, RZ, 0xc0, !PT ;  /* 0x0000000126ff7812 */ /* 0x008ff600078ac0ff */
[----:B------:R-:W-:Y:S02]  /*b310*/  @!UPT UIADD3 URZ, UPT, UPT, URZ, URZ, URZ ;  /* 0x000000fffffff290 */ /* 0x000fe4000fffe0ff */
[----:B------:R-:W-:Y:S02]  /*b320*/  @P5 MOV R13, R36 ;  /* 0x00000024000d5202 */ /* 0x000fe40000000f00 */
[----:B------:R-:W-:Y:S01]  /*b330*/  @P5 LOP3.LUT R8, R37, 0xffff, RZ, 0xc0, !PT ;  /* 0x0000ffff25085812 */ /* 0x000fe200078ec0ff */
[----:B----4-:R-:W-:Y:S06]  /*b340*/  @!P0 BRA `(.L_x_61) ;  /* 0x0000000000a88947 */ /* 0x010fec0003800000 */
[-C--:B-1----:R-:W-:Y:S01]  /*b350*/  IMAD.HI.U32 R44, R8, R7.reuse, RZ ;  /* 0x00000007082c7227 */ /* 0x082fe200078e00ff */
[----:B------:R-:W-:Y:S02]  /*b360*/  ISETP.NE.AND P0, PT, R6, 0x1, PT ;  /* 0x000000010600780c */ /* 0x000fe40003f05270 */
[----:B------:R-:W-:Y:S01]  /*b370*/  ISETP.NE.AND P2, PT, R26, 0x1, PT ;  /* 0x000000011a00780c */ /* 0x000fe20003f45270 */
[----:B------:R-:W-:Y:S01]  /*b380*/  IMAD.HI.U32 R46, R34, R7, RZ ;  /* 0x00000007222e7227 */ /* 0x000fe200078e00ff */
[-C--:B------:R-:W-:Y:S03]  /*b390*/  SHF.R.U32.HI R51, RZ, R17.reuse, R44 ;  /* 0x00000011ff337219 */ /* 0x080fe6000001162c */
[-C--:B------:R-:W-:Y:S01]  /*b3a0*/  IMAD.HI.U32 R44, R43, R22.reuse, RZ ;  /* 0x000000162b2c7227 */ /* 0x080fe200078e00ff */
[----:B------:R-:W-:Y:S02]  /*b3b0*/  SHF.R.U32.HI R53, RZ, R17, R46 ;  /* 0x00000011ff357219 */ /* 0x000fe4000001162e */
[----:B------:R-:W-:Y:S01]  /*b3c0*/  SEL R9, R8, R51, !P0 ;  /* 0x0000003308097207 */ /* 0x000fe20004000000 */
[----:B------:R-:W-:Y:S01]  /*b3d0*/  IMAD.HI.U32 R50, R13, R22, RZ ;  /* 0x000000160d327227 */ /* 0x000fe200078e00ff */
[----:B--2---:R-:W-:Y:S02]  /*b3e0*/  SEL R3, R34, R53, !P0 ;  /* 0x0000003522037207 */ /* 0x004fe40004000000 */
[----:B------:R-:W-:Y:S01]  /*b3f0*/  ISETP.NE.AND P0, PT, R2, 0x1, PT ;  /* 0x000000010200780c */ /* 0x000fe20003f05270 */
[----:B------:R-:W-:Y:S01]  /*b400*/  IMAD.HI.U32 R14, R9, R4, RZ ;  /* 0x00000004090e7227 */ /* 0x000fe200078e00ff */
[-C--:B------:R-:W-:Y:S02]  /*b410*/  SHF.R.U32.HI R44, RZ, R23.reuse, R44 ;  /* 0x00000017ff2c7219 */ /* 0x080fe4000001162c */
[----:B------:R-:W-:Y:S02]  /*b420*/  SHF.R.U32.HI R50, RZ, R23, R50 ;  /* 0x00000017ff327219 */ /* 0x000fe40000011632 */
[----:B------:R-:W-:Y:S01]  /*b430*/  SEL R11, R43, R44, !P0 ;  /* 0x0000002c2b0b7207 */ /* 0x000fe20004000000 */
[-C--:B------:R-:W-:Y:S01]  /*b440*/  IMAD.HI.U32 R44, R3, R4.reuse, RZ ;  /* 0x00000004032c7227 */ /* 0x080fe200078e00ff */
[-C--:B------:R-:W-:Y:S03]  /*b450*/  SHF.R.U32.HI R14, RZ, R5.reuse, R14 ;  /* 0x00000005ff0e7219 */ /* 0x080fe6000001160e */
[----:B------:R-:W-:Y:S01]  /*b460*/  IMAD.HI.U32 R46, R11, R4, RZ ;  /* 0x000000040b2e7227 */ /* 0x000fe200078e00ff */
[-C--:B------:R-:W-:Y:S02]  /*b470*/  @P2 SHF.R.U32.HI R3, RZ, R5.reuse, R44 ;  /* 0x00000005ff032219 */ /* 0x080fe4000001162c */
[----:B------:R-:W-:Y:S02]  /*b480*/  SEL R15, R9, R14, !P2 ;  /* 0x0000000e090f7207 */ /* 0x000fe40005000000 */
[----:B------:R-:W-:Y:S01]  /*b490*/  @P2 SHF.R.U32.HI R11, RZ, R5, R46 ;  /* 0x00000005ff0b2219 */ /* 0x000fe2000001162e */
[C---:B------:R-:W-:Y:S01]  /*b4a0*/  IMAD R10, R26.reuse, R3, RZ ;  /* 0x000000031a0a7224 */ /* 0x040fe200078e02ff */
[----:B------:R-:W-:Y:S01]  /*b4b0*/  SEL R3, R13, R50, !P0 ;  /* 0x000000320d037207 */ /* 0x000fe20004000000 */
[----:B------:R-:W-:Y:S02]  /*b4c0*/  IMAD.MOV R14, RZ, RZ, -R15 ;  /* 0x000000ffff0e7224 */ /* 0x000fe400078e0a0f */
[C---:B------:R-:W-:Y:S01]  /*b4d0*/  IMAD R12, R26.reuse, R11, RZ ;  /* 0x0000000b1a0c7224 */ /* 0x040fe200078e02ff */
[----:B------:R-:W-:Y:S01]  /*b4e0*/  ISETP.GE.AND P0, PT, R9, R10, PT ;  /* 0x0000000a0900720c */ /* 0x000fe20003f06270 */
[----:B------:R-:W-:Y:S03]  /*b4f0*/  IMAD R14, R26, R14, R9 ;  /* 0x0000000e1a0e7224 */ /* 0x000fe600078e0209 */
[C---:B------:R-:W-:Y:S11]  /*b500*/  ISETP.GE.OR P0, PT, R3.reuse, R12, P0 ;  /* 0x0000000c0300720c */ /* 0x040ff60000706670 */
[----:B------:R-:W-:Y:S02]  /*b510*/  @!UPT UIADD3 URZ, UPT, UPT, URZ, URZ, URZ ;  /* 0x000000fffffff290 */ /* 0x000fe4000fffe0ff */
[C---:B------:R-:W-:Y:S05]  /*b520*/  @!P0 IMAD.HI.U32 R10, R3.reuse, R4, RZ ;  /* 0x00000004030a8227 */ /* 0x040fea00078e00ff */
[----:B------:R-:W-:Y:S04]  /*b530*/  @!P0 SHF.R.U32.HI R10, RZ, R5, R10 ;  /* 0x00000005ff0a8219 */ /* 0x000fe8000001160a */
[----:B------:R-:W-:Y:S01]  /*b540*/  @!P0 SEL R0, R3, R10, !P2 ;  /* 0x0000000a03008207 */ /* 0x000fe20005000000 */
[----:B------:R-:W-:Y:S03]  /*b550*/  IMAD.MOV R10, RZ, RZ, -R3 ;  /* 0x000000ffff0a7224 */ /* 0x000fe600078e0a03 */
[----:B------:R-:W-:Y:S01]  /*b560*/  @!P0 IADD3 R15, PT, PT, R15, -R0, RZ ;  /* 0x800000000f0f8210 */ /* 0x000fe20007ffe0ff */
[----:B------:R-:W-:Y:S01]  /*b570*/  @!P0 IMAD R0, R11, R14, R0 ;  /* 0x0000000e0b008224 */ /* 0x000fe200078e0200 */
[----:B------:R-:W-:Y:S01]  /*b580*/  IADD3 R11, PT, PT, -R9, RZ, RZ ;  /* 0x000000ff090b7210 */ /* 0x000fe20007ffe1ff */
[----:B------:R-:W-:Y:S02]  /*b590*/  IMAD R13, R2, R10, R13 ;  /* 0x0000000a020d7224 */ /* 0x000fe400078e020d */
[----:B------:R-:W-:Y:S02]  /*b5a0*/  @!P0 IMAD R9, R15, R26, R3 ;  /* 0x0000001a0f098224 */ /* 0x000fe400078e0203 */
[----:B------:R-:W-:Y:S02]  /*b5b0*/  @!P0 IMAD.MOV.U32 R3, RZ, RZ, R0 ;  /* 0x000000ffff038224 */ /* 0x000fe400078e0000 */
[----:B------:R-:W-:Y:S02]  /*b5c0*/  IMAD R8, R6, R11, R8 ;  /* 0x0000000b06087224 */ /* 0x000fe400078e0208 */
[----:B------:R-:W-:Y:S02]  /*b5d0*/  IMAD R13, R3, R2, R13 ;  /* 0x00000002030d7224 */ /* 0x000fe400078e020d */
[----:B------:R-:W-:Y:S02]  /*b5e0*/  IMAD R8, R9, R6, R8 ;  /* 0x0000000609087224 */ /* 0x000fe400078e0208 */
.L_x_61:
[----:B------:R-:W-:Y:S05]  /*b5f0*/  @P6 BRA `(.L_x_62) ;  /* 0x0000000000086947 */ /* 0x000fea0003800000 */
[----:B------:R-:W3:Y:S02]  /*b600*/  SYNCS.PHASECHK.TRANS64.TRYWAIT P0, [R18+URZ+0x88], R47 ;  /* 0x0000882f120075a7 */ /* 0x000ee400080011ff */
[----:B---3--:R-:W-:Y:S05]  /*b610*/  @!P0 BRA `(.L_x_63) ;  /* 0x0000004800448947 */ /* 0x008fea0003800000 */
.L_x_62:
[----:B-1----:R-:W-:Y:S02]  /*b620*/  ISETP.NE.U32.AND P2, PT, R20, RZ, PT ;  /* 0x000000ff1400720c */ /* 0x002fe40003f45070 */
[----:B------:R-:W-:Y:S02]  /*b630*/  R2UR UR15, R16 ;  /* 0x00000000100f72ca */ /* 0x000fe400000e0000 */
[C---:B------:R-:W-:Y:S02]  /*b640*/  ISETP.NE.AND.EX P2, PT, R21.reuse, RZ, PT, P2 ;  /* 0x000000ff1500720c */ /* 0x040fe40003f45320 */
[----:B------:R-:W-:Y:S02]  /*b650*/  ISETP.NE.U32.AND P0, PT, R20, RZ, PT ;  /* 0x000000ff1400720c */ /* 0x000fe40003f05070 */
[----:B------:R-:W-:Y:S02]  /*b660*/  SHF.L.U32 R51, R42, 0x1f, RZ ;  /* 0x0000001f2a337819 */ /* 0x000fe400000006ff */
[----:B------:R-:W-:Y:S05]  /*b670*/  ISETP.NE.AND.EX P0, PT, R21, RZ, PT, P0 ;  /* 0x000000ff1500720c */ /* 0x000fea0003f05300 */
[----:B------:R-:W-:Y:S02]  /*b680*/  USHF.L.U32 UR15, UR15, 0x6, URZ ;  /* 0x000000060f0f7899 */ /* 0x000fe400080006ff */
[----:B------:R-:W-:Y:S10]  /*b690*/  @!P2 BRA `(.L_x_64) ;  /* 0x000000000030a947 */ /* 0x000ff40003800000 */
[----:B------:R-:W-:Y:S01]  /*b6a0*/  PLOP3.LUT P3, PT, P4, PT, PT, 0x80, 0x8 ;  /* 0x000000000008781c */ /* 0x000fe2000276f070 */
[----:B------:R-:W-:Y:S11]  /*b6b0*/  IMAD.MOV.U32 R87, RZ, RZ, 0x1 ;  /* 0x00000001ff577424 */ /* 0x000ff600078e00ff */
[----:B------:R-:W-:Y:S01]  /*b6c0*/  @!UPT UIADD3 URZ, UPT, UPT, URZ, URZ, URZ ;  /* 0x000000fffffff290 */ /* 0x000fe2000fffe0ff */
[----:B------:R-:W1:Y:S01]  /*b6d0*/  @P3 LDC.64 R10, c[0x0][0x988] ;  /* 0x00026200ff0a3b82 */ /* 0x000e620000000a00 */
[----:B------:R-:W-:Y:S01]  /*b6e0*/  @P3 R2UR UR8, R88 ;  /* 0x00000000580832ca */ /* 0x000fe200000e0000 */
[----:B------:R-:W-:Y:S01]  /*b6f0*/  @P3 IMAD R0, R19, R20, RZ ;  /* 0x0000001413003224 */ /* 0x000fe200078e02ff */
[----:B------:R-:W-:Y:S03]  /*b700*/  @P3 R2UR UR9, R89 ;  /* 0x00000000590932ca */ /* 0x000fe600000e0000 */
[----:B-1----:R-:W-:Y:S04]  /*b710*/  @P3 IMAD.WIDE R10, R0, 0x4, R10 ;  /* 0x00000004000a3825 */ /* 0x002fe800078e020a */
[----:B------:R-:W-:Y:S06]  /*b720*/  IMAD.MOV.U32 R0, RZ, RZ, 0x1 ;  /* 0x00000001ff007424 */ /* 0x000fec00078e00ff */
[----:B------:R1:W5:Y:S01]  /*b730*/  @P3 LDG.E R35, desc[UR8][R10.64] ;  /* 0x000000080a233981 */ /* 0x000362000c1e1900 */
[----:B------:R-:W-:Y:S01]  /*b740*/  @!P3 PRMT R87, R0, 0x7610, R87 ;  /* 0x000076100057b816 */ /* 0x000fe20000000057 */
[----:B-1----:R-:W4:Y:S06]  /*b750*/  @!P3 LDC R35, c[0x0][0x980] ;  /* 0x00026000ff23bb82 */ /* 0x002f2c0000000800 */
.L_x_64:
[----:B----45:R-:W-:Y:S01]  /*b760*/  @!P0 FSETP.EQ.AND P2, PT, R35, RZ, PT ;  /* 0x000000ff2300820b */ /* 0x030fe20003f42000 */
[----:B------:R-:W-:Y:S01]  /*b770*/  @!UPT UIADD3 URZ, UPT, UPT, URZ, URZ, URZ ;  /* 0x000000fffffff290 */ /* 0x000fe2000fffe0ff */
[----:B------:R-:W-:Y:S11]  /*b780*/  @!P0 BRA `(.L_x_65) ;  /* 0x0000000000108947 */ /* 0x000ff60003800000 */
[----:B------:R-:W-:Y:S02]  /*b790*/  LOP3.LUT P0, RZ, R87, 0xff, RZ, 0xc0, !PT ;  /* 0x000000ff57ff7812 */ /* 0x000fe4000780c0ff */
[----:B------:R-:W-:Y:S11]  /*b7a0*/  PLOP3.LUT P2, PT, P3, PT, PT, 0x8, 0x80 ;  /* 0x000000000080781c */ /* 0x000ff60001f4e170 */
[----:B------:R-:W-:Y:S11]  /*b7b0*/  @P0 FSETP.EQ.AND P2, PT, R35, RZ, PT ;  /* 0x000000ff2300020b */ /* 0x000ff60003f42000 */
[----:B------:R-:W-:Y:S02]  /*b7c0*/  @!UPT UIADD3 URZ, UPT, UPT, URZ, URZ, URZ ;  /* 0x000000fffffff290 */ /* 0x000fe4000fffe0ff */
.L_x_65:
[----:B------:R-:W-:Y:S01]  /*b7d0*/  ISETP.NE.AND P0, PT, R30, 0x1, PT ;  /* 0x000000011e00780c */ /* 0x000fe20003f05270 */
[----:B------:R-:W1:Y:S01]  /*b7e0*/  SYNCS.PHASECHK.TRANS64.TRYWAIT P6, [R18+URZ+0x60], R51 ;  /* 0x00006033120075a7 */ /* 0x000e6200080c11ff */
[----:B------:R-:W-:Y:S04]  /*b7f0*/  IMAD.SHL.U32 R12, R41, 0x80, RZ ;  /* 0x00000080290c7824 */ /* 0x000fe800078e00ff */
[C---:B--2---:R-:W-:Y:S01]  /*b800*/  IMAD.HI.U32 R3, R12.reuse, R31, RZ ;  /* 0x0000001f0c037227 */ /* 0x044fe200078e00ff */
[C---:B------:R-:W-:Y:S04]  /*b810*/  R2UR UR11, R12.reuse ;  /* 0x000000000c0b72ca */ /* 0x040fe800000e0000 */
[----:B------:R-:W-:Y:S04]  /*b820*/  SHF.R.U32.HI R3, RZ, R28, R3 ;  /* 0x0000001cff037219 */ /* 0x000fe80000011603 */
[----:B------:R-:W-:Y:S02]  /*b830*/  SEL R3, R12, R3, !P0 ;  /* 0x000000030c037207 */ /* 0x000fe40004000000 */
[----:B------:R-:W-:Y:S02]  /*b840*/  ISETP.NE.AND P0, PT, R29, 0x1, PT ;  /* 0x000000011d00780c */ /* 0x000fe40003f05270 */
[C---:B------:R-:W-:Y:S01]  /*b850*/  R2UR UR12, R3.reuse ;  /* 0x00000000030c72ca */ /* 0x040fe200000e0000 */
[C---:B------:R-:W-:Y:S05]  /*b860*/  IMAD.HI.U32 R10, R3.reuse, R24, RZ ;  /* 0x00000018030a7227 */ /* 0x040fea00078e00ff */
[----:B------:R-:W-:Y:S04]  /*b870*/  SHF.R.U32.HI R10, RZ, R25, R10 ;  /* 0x00000019ff0a7219 */ /* 0x000fe8000001160a */
[----:B------:R-:W-:Y:S02]  /*b880*/  SEL R10, R3, R10, !P0 ;  /* 0x0000000a030a7207 */ /* 0x000fe40004000000 */
[----:B------:R-:W-:Y:S02]  /*b890*/  ELECT P0, URZ, PT ;  /* 0x0000000000ff782f */ /* 0x000fe40003800000 */
[C---:B------:R-:W-:Y:S01]  /*b8a0*/  R2UR UR7, R10.reuse ;  /* 0x000000000a0772ca */ /* 0x040fe200000e0000 */
[C---:B------:R-:W-:Y:S01]  /*b8b0*/  IMAD.HI.U32 R0, R10.reuse, R33, RZ ;  /* 0x000000210a007227 */ /* 0x040fe200078e00ff */
[----:B------:R-:W-:Y:S02]  /*b8c0*/  PLOP3.LUT P2, PT, P2, P0, PT, 0xf2, 0x2f ;  /* 0x00000000002f781c */ /* 0x000fe40001741e72 */
[----:B------:R-:W-:Y:S02]  /*b8d0*/  R2UR UR13, R10 ;  /* 0x000000000a0d72ca */ /* 0x000fe400000e0000 */
[----:B------:R-:W-:Y:S04]  /*b8e0*/  SHF.R.U32.HI R0, RZ, R27, R0 ;  /* 0x0000001bff007219 */ /* 0x000fe80000011600 */
[----:B------:R-:W-:Y:S01]  /*b8f0*/  R2UR UR14, R0 ;  /* 0x00000000000e72ca */ /* 0x000fe200000e0000 */
[----:B------:R-:W-:Y:S04]  /*b900*/  IMAD.MOV R0, RZ, RZ, -R3 ;  /* 0x000000ffff007224 */ /* 0x000fe800078e0a03 */
[----:B------:R-:W-:Y:S01]  /*b910*/  @!P2 IMAD.MOV.U32 R9, RZ, 0x20, RZ ;  /* 0x00000020ff09a824 */ /* 0x000fe200078e00ff */
[----:B------:R-:W-:Y:S01]  /*b920*/  R2UR UR9, R0 ;  /* 0x00000000000972ca */ /* 0x000fe200000e0000 */
[----:B------:R-:W-:Y:S02]  /*b930*/  IMAD.MOV R0, RZ, RZ, -R10 ;  /* 0x000000ffff007224 */ /* 0x000fe400078e0a0a */
[----:B------:R-:W-:Y:S03]  /*b940*/  @!P2 IMAD.MOV.U32 R9, RZ, 0x400, R9 ;  /* 0x00000400ff09a824 */ /* 0x000fe600078e0009 */
[----:B------:R-:W-:Y:S01]  /*b950*/  R2UR UR8, R0 ;  /* 0x00000000000872ca */ /* 0x000fe200000e0000 */
[----:B------:R-:W-:Y:S06]  /*b960*/  USEL UR14, UR7, UR14, !UP2 ;  /* 0x0000000e070e7287 */ /* 0x000fec000d000000 */
[----:B------:R-:W-:Y:S01]  /*b970*/  UIMAD UR11, UR6, UR9, UR11 ;  /* 0x00000009060b72a4 */ /* 0x000fe2000f8e020b */
[----:B------:R-:W-:Y:S05]  /*b980*/  IMAD R3, RZ, RZ, -UR14 ;  /* 0x8000000eff037e24 */ /* 0x000fea000f8e02ff */
[----:B------:R-:W-:Y:S01]  /*b990*/  UIMAD UR12, UR5, UR8, UR12 ;  /* 0x00000008050c72a4 */ /* 0x000fe2000f8e020c */
[----:B------:R-:W-:Y:S02]  /*b9a0*/  R2UR UR7, R3 ;  /* 0x00000000030772ca */ /* 0x000fe400000e0000 */
[----:B------:R-:W-:Y:S05]  /*b9b0*/  @!P2 IADD3 R3, P0, PT, R48, 0x680, RZ ;  /* 0x000006803003a810 */ /* 0x000fea0007f1e0ff */
[----:B------:R-:W-:Y:S06]  /*b9c0*/  @!P2 IMAD.X R0, RZ, RZ, R49, P0 ;  /* 0x000000ffff00a224 */ /* 0x000fec00000e0631 */
[----:B------:R-:W-:Y:S01]  /*b9d0*/  UIMAD UR13, UR4, UR7, UR13 ;  /* 0x00000007040d72a4 */ /* 0x000fe2000f8e020d */
[----:B-1----:R-:W-:Y:S11]  /*b9e0*/  @!P6 BRA `(.L_x_66) ;  /* 0x000000440064e947 */ /* 0x002ff60003800000 */
.L_x_136:
[----:B------:R-:W-:Y:S01]  /*b9f0*/  @!P2 R2UR UR9, R9 ;  /* 0x000000000909a2ca */ /* 0x000fe200000e0000 */
[----:B------:R-:W-:Y:S01]  /*ba00*/  VOTEU.ALL UP0, P2 ;  /* 0x0000000000ff7886 */ /* 0x000fe20001000000 */
[----:B------:R-:W-:Y:S01]  /*ba10*/  @!P2 R2UR UR8, R3 ;  /* 0x000000000308a2ca */ /* 0x000fe200000e0000 */
[----:B------:R-:W-:Y:S01]  /*ba20*/  @!P2 IMAD.MOV.U32 R9, RZ, 0x20, RZ ;  /* 0x00000020ff09a824 */ /* 0x000fe200078e00ff */
[----:B------:R-:W-:Y:S01]  /*ba30*/  @!P2 R2UR UR7, R0 ;  /* 0x000000000007a2ca */ /* 0x000fe200000e0000 */
[----:B------:R-:W-:Y:S01]  /*ba40*/  @!P2 VIADD R0, R18, 0x200 ;  /* 0x000002001200a836 */ /* 0x000fe20000000000 */
[----:B------:R-:W-:Y:S01]  /*ba50*/  @!UP0 UMOV UR10, UR15 ;  /* 0x0000000f000a8c82 */ /* 0x000fe20008000000 */
[----:B------:R-:W-:Y:S06]  /*ba60*/  @!P2 IMAD.MOV.U32 R9, RZ, 0x400, R9 ;  /* 0x00000400ff09a824 */ /* 0x000fec00078e0009 */
[----:B------:R-:W-:Y:S01]  /*ba70*/  IMAD.U32 R3, RZ, RZ, UR9 ;  /* 0x00000009ff037e24 */ /* 0x000fe2000f8e00ff */
[----:B------:R-:W-:Y:S01]  /*ba80*/  @!UP0 UMOV UR9, UR18 ;  /* 0x0000001200098c82 */ /* 0x000fe20008000000 */
[----:B------:R-:W-:Y:S01]  /*ba90*/  IMAD.U32 R10, RZ, RZ, UR8 ;  /* 0x00000008ff0a7e24 */ /* 0x000fe2000f8e00ff */
[----:B------:R-:W-:Y:S01]  /*baa0*/  @!P2 R2UR UR8, R0 ;  /* 0x000000000008a2ca */ /* 0x000fe200000e0000 */
[----:B------:R-:W-:Y:S01]  /*bab0*/  IMAD.U32 R11, RZ, RZ, UR7 ;  /* 0x00000007ff0b7e24 */ /* 0x000fe2000f8e00ff */
[----:B------:R-:W-:Y:S01]  /*bac0*/  @!P2 PRMT R3, R3, 0x5410, RZ ;  /* 0x000054100303a816 */ /* 0x000fe200000000ff */
[----:B------:R-:W-:Y:S01]  /*bad0*/  IMAD.U32 R0, RZ, RZ, UR18 ;  /* 0x00000012ff007e24 */ /* 0x000fe2000f8e00ff */
[----:B------:R-:W-:Y:S02]  /*bae0*/  @!P2 R2UR UR20, R10 ;  /* 0x000000000a14a2ca */ /* 0x000fe400000e0000 */
[----:B------:R-:W-:Y:S02]  /*baf0*/  @!P2 R2UR UR21, R11 ;  /* 0x000000000b15a2ca */ /* 0x000fe400000e0000 */
[----:B------:R-:W-:Y:S01]  /*bb00*/  @!P2 R2UR UR7, R3 ;  /* 0x000000000307a2ca */ /* 0x000fe200000e0000 */
[----:B------:R-:W-:Y:S01]  /*bb10*/  @!P2 IMAD.MOV.U32 R3, RZ, RZ, 0x2000 ;  /* 0x00002000ff03a424 */ /* 0x000fe200078e00ff */
[----:B------:R-:W-:Y:S11]  /*bb20*/  PRMT R0, R85, 0x654, R0 ;  /* 0x0000065455007816 */ /* 0x000ff60000000000 */
[----:B------:R2:W-:Y:S01]  /*bb30*/  @!UP0 UTMALDG.5D.IM2COL [UR8], [UR20], UR7 ;  /* 0x00000008140083b4 */ /* 0x0005e20008060007 */
[----:B------:R4:W-:Y:S01]  /*bb40*/  @!P2 SYNCS.ARRIVE.TRANS64.RED.A0TR RZ, [R18+URZ+0x40], R3 ;  /* 0x0000400312ffa9a7 */ /* 0x0009e200083004ff */
[----:B------:R5:W-:Y:S01]  /*bb50*/  SYNCS.ARRIVE.TRANS64.RED.A1T0 RZ, [R0+URZ], RZ ;  /* 0x000000ff00ff79a7 */ /* 0x000be200081004ff */
[----:B------:R-:W1:Y:S01]  /*bb60*/  SYNCS.PHASECHK.TRANS64.TRYWAIT P6, [R18+URZ+0x68], R51 ;  /* 0x00006833120075a7 */ /* 0x000e6200080c11ff */
[----:B----4-:R-:W-:Y:S05]  /*bb70*/  @!P2 IADD3 R3, P0, PT, R48, 0x680, RZ ;  /* 0x000006803003a810 */ /* 0x010fea0007f1e0ff */
[----:B-----5:R-:W-:Y:S01]  /*bb80*/  @!P2 IMAD.X R0, RZ, RZ, R49, P0 ;  /* 0x000000ffff00a224 */ /* 0x020fe200000e0631 */
[----:B-12---:R-:W-:Y:S07]  /*bb90*/  @!P6 BRA `(.L_x_67) ;  /* 0x00000044000ce947 */ /* 0x006fee0003800000 */
.L_x_137:
[----:B------:R-:W-:Y:S01]  /*bba0*/  @!P2 R2UR UR9, R9 ;  /* 0x000000000909a2ca */ /* 0x000fe200000e0000 */
[----:B------:R-:W-:Y:S01]  /*bbb0*/  VOTEU.ALL UP1, P2 ;  /* 0x0000000000ff7886 */ /* 0x000fe20001020000 */
[----:B------:R-:W-:Y:S01]  /*bbc0*/  @!P2 R2UR UR8, R3 ;  /* 0x000000000308a2ca */ /* 0x000fe200000e0000 */
[----:B------:R-:W-:Y:S01]  /*bbd0*/  VOTEU.ALL UP0, P2 ;  /* 0x0000000000ff7886 */ /* 0x000fe20001000000 */
[----:B------:R-:W-:Y:S01]  /*bbe0*/  @!P2 R2UR UR7, R0 ;  /* 0x000000000007a2ca */ /* 0x000fe200000e0000 */
[----:B------:R-:W-:Y:S01]  /*bbf0*/  @!P2 VIADD R0, R18, 0x2200 ;  /* 0x000022001200a836 */ /* 0x000fe20000000000 */
[----:B------:R-:W-:Y:S01]  /*bc00*/  @!UP1 UIADD3 UR10, UPT, UPT, UR15, 0x10, URZ ;  /* 0x000000100f0a9890 */ /* 0x000fe2000fffe0ff */
[----:B------:R-:W-:Y:S01]  /*bc10*/  @!P2 IADD3 R41, P0, PT, R48, 0x680, RZ ;  /* 0x000006803029a810 */ /* 0x000fe20007f1e0ff */
[----:B------:R-:W-:Y:S04]  /*bc20*/  @!P2 IMAD.MOV.U32 R44, RZ, 0x20, RZ ;  /* 0x00000020ff2ca824 */ /* 0x000fe800078e00ff */
[----:B------:R-:W-:Y:S02]  /*bc30*/  @!P2 IMAD.MOV.U32 R44, RZ, 0x400, R44 ;  /* 0x00000400ff2ca824 */ /* 0x000fe400078e002c */
[----:B------:R-:W-:Y:S01]  /*bc40*/  IMAD.U32 R3, RZ, RZ, UR9 ;  /* 0x00000009ff037e24 */ /* 0x000fe2000f8e00ff */
[----:B------:R-:W-:Y:S01]  /*bc50*/  @!UP0 UMOV UR9, UR17 ;  /* 0x0000001100098c82 */ /* 0x000fe20008000000 */
[----:B------:R-:W-:Y:S01]  /*bc60*/  IMAD.U32 R10, RZ, RZ, UR8 ;  /* 0x00000008ff0a7e24 */ /* 0x000fe2000f8e00ff */
[----:B------:R-:W-:Y:S01]  /*bc70*/  @!P2 R2UR UR8, R0 ;  /* 0x000000000008a2ca */ /* 0x000fe200000e0000 */
[----:B------:R-:W-:Y:S01]  /*bc80*/  IMAD.U32 R11, RZ, RZ, UR7 ;  /* 0x00000007ff0b7e24 */ /* 0x000fe2000f8e00ff */
[----:B------:R-:W-:Y:S01]  /*bc90*/  @!P2 PRMT R3, R3, 0x5410, RZ ;  /* 0x000054100303a816 */ /* 0x000fe200000000ff */
[----:B------:R-:W-:Y:S01]  /*bca0*/  IMAD.U32 R0, RZ, RZ, UR17 ;  /* 0x00000011ff007e24 */ /* 0x000fe2000f8e00ff */
[----:B------:R-:W-:Y:S01]  /*bcb0*/  @!P2 R2UR UR20, R10 ;  /* 0x000000000a14a2ca */ /* 0x000fe200000e0000 */
[----:B------:R-:W-:Y:S01]  /*bcc0*/  @!P2 IMAD.X R16, RZ, RZ, R49, P0 ;  /* 0x000000ffff10a224 */ /* 0x000fe200000e0631 */
[----:B------:R-:W-:Y:S02]  /*bcd0*/  @!P2 R2UR UR21, R11 ;  /* 0x000000000b15a2ca */ /* 0x000fe400000e0000 */
[----:B------:R-:W-:Y:S01]  /*bce0*/  @!P2 R2UR UR7, R3 ;  /* 0x000000000307a2ca */ /* 0x000fe200000e0000 */
[----:B------:R-:W-:Y:S01]  /*bcf0*/  @!P2 IMAD.MOV.U32 R3, RZ, RZ, 0x2000 ;  /* 0x00002000ff03a424 */ /* 0x000fe200078e00ff */
[----:B------:R-:W-:Y:S11]  /*bd00*/  PRMT R0, R85, 0x654, R0 ;  /* 0x0000065455007816 */ /* 0x000ff60000000000 */
[----:B------:R2:W-:Y:S01]  /*bd10*/  @!UP0 UTMALDG.5D.IM2COL [UR8], [UR20], UR7 ;  /* 0x00000008140083b4 */ /* 0x0005e20008060007 */
[----:B------:R2:W-:Y:S01]  /*bd20*/  @!P2 SYNCS.ARRIVE.TRANS64.RED.A0TR RZ, [R18+URZ+0x48], R3 ;  /* 0x0000480312ffa9a7 */ /* 0x0005e200083004ff */
[----:B------:R2:W-:Y:S01]  /*bd30*/  SYNCS.ARRIVE.TRANS64.RED.A1T0 RZ, [R0+URZ], RZ ;  /* 0x000000ff00ff79a7 */ /* 0x0005e200081004ff */
[----:B------:R-:W4:Y:S02]  /*bd40*/  SYNCS.PHASECHK.TRANS64.TRYWAIT P6, [R18+URZ+0x70], R51 ;  /* 0x00007033120075a7 */ /* 0x000f2400080c11ff */
[----:B--2-4-:R-:W-:Y:S05]  /*bd50*/  @!P6 BRA `(.L_x_68) ;  /* 0x0000004000b0e947 */ /* 0x014fea0003800000 */
.L_x_138:
[----:B------:R-:W4:Y:S01]  /*bd60*/  LDC.64 R10, c[0x0][0xc18] ;  /* 0x00030600ff0a7b82 */ /* 0x000f220000000a00 */
[----:B------:R-:W-:Y:S01]  /*bd70*/  @!P2 R2UR UR9, R44 ;  /* 0x000000002c09a2ca */ /* 0x000fe200000e0000 */
[----:B------:R-:W-:Y:S01]  /*bd80*/  VOTEU.ALL UP1, P2 ;  /* 0x0000000000ff7886 */ /* 0x000fe20001020000 */
[----:B------:R-:W-:Y:S01]  /*bd90*/  @!P2 R2UR UR8, R41 ;  /* 0x000000002908a2ca */ /* 0x000fe200000e0000 */
[----:B------:R-:W-:Y:S01]  /*bda0*/  VOTEU.ALL UP0, P2 ;  /* 0x0000000000ff7886 */ /* 0x000fe20001000000 */
[----:B------:R-:W-:Y:S03]  /*bdb0*/  @!P2 R2UR UR7, R16 ;  /* 0x000000001007a2ca */ /* 0x000fe600000e0000 */
[----:B------:R-:W5:Y:S01]  /*bdc0*/  LDC.64 R14, c[0x0][0xc10] ;  /* 0x00030400ff0e7b82 */ /* 0x000f620000000a00 */
[----:B------:R-:W-:Y:S01]  /*bdd0*/  @!P2 VIADD R16, R18, 0x4200 ;  /* 0x000042001210a836 */ /* 0x000fe20000000000 */
[----:B------:R-:W-:Y:S01]  /*bde0*/  @!UP1 UIADD3 UR10, UPT, UPT, UR15, 0x20, URZ ;  /* 0x000000200f0a9890 */ /* 0x000fe2000fffe0ff */
[----:B------:R-:W-:Y:S05]  /*bdf0*/  @P5 SHF.R.U32.HI R19, RZ, 0x10, R37 ;  /* 0x00000010ff135819 */ /* 0x000fea0000011625 */
[----:B------:R-:W1:Y:S01]  /*be00*/  @!P1 LDC R0, c[0x0][0xc20] ;  /* 0x00030800ff009b82 */ /* 0x000e620000000800 */
[----:B------:R-:W-:Y:S01]  /*be10*/  IMAD.U32 R41, RZ, RZ, UR9 ;  /* 0x00000009ff297e24 */ /* 0x000fe2000f8e00ff */
[----:B------:R-:W-:Y:S06]  /*be20*/  @!UP0 UMOV UR9, UR16 ;  /* 0x0000001000098c82 */ /* 0x000fec0008000000 */
[----:B------:R-:W2:Y:S01]  /*be30*/  @!P1 LDC R3, c[0x0][0xc0c] ;  /* 0x00030300ff039b82 */ /* 0x000ea20000000800 */
        /* <DEDUP_REMOVED lines=12> */
[----:B----4-:R-:W-:Y:S01]  /*bf00*/  @!P1 IMAD.HI.U32 R11, R8, R11, RZ ;  /* 0x0000000b080b9227 */ /* 0x010fe200078e00ff */
[----:B------:R-:W-:Y:S03]  /*bf10*/  @!P1 ISETP.NE.AND P0, PT, R10, 0x1, PT ;  /* 0x000000010a00980c */ /* 0x000fe60003f05270 */
[----:B-----5:R-:W-:Y:S01]  /*bf20*/  @!P1 IMAD.HI.U32 R14, R13, R14, RZ ;  /* 0x0000000e0d0e9227 */ /* 0x020fe200078e00ff */
[----:B-1----:R-:W-:Y:S04]  /*bf30*/  @!P1 SHF.R.U32.HI R11, RZ, R0, R11 ;  /* 0x00000000ff0b9219 */ /* 0x002fe8000001160b */
[----:B------:R-:W-:Y:S02]  /*bf40*/  @!P1 SEL R11, R8, R11, !P0 ;  /* 0x0000000b080b9207 */ /* 0x000fe40004000000 */
[----:B------:R-:W-:Y:S02]  /*bf50*/  @!P1 SHF.R.U32.HI R0, RZ, R15, R14 ;  /* 0x0000000fff009219 */ /* 0x000fe4000001160e */
[----:B--2---:R-:W-:Y:S01]  /*bf60*/  @!P1 ISETP.NE.AND P0, PT, R3, 0x1, PT ;  /* 0x000000010300980c */ /* 0x004fe20003f05270 */
[----:B------:R3:W-:Y:S03]  /*bf70*/  SYNCS.ARRIVE.TRANS64.RED.A1T0 RZ, [R16+URZ], RZ ;  /* 0x000000ff10ff79a7 */ /* 0x0007e600081004ff */
[----:B------:R-:W-:Y:S05]  /*bf80*/  @!P1 SEL R12, R13, R0, !P0 ;  /* 0x000000000d0c9207 */ /* 0x000fea0004000000 */
[----:B------:R-:W-:Y:S01]  /*bf90*/  @!P1 IMAD.IADD R0, R11, 0x1, -R12 ;  /* 0x000000010b009824 */ /* 0x000fe200078e0a0c */
[----:B------:R-:W1:Y:S01]  /*bfa0*/  SYNCS.PHASECHK.TRANS64.TRYWAIT P6, [R18+URZ+0x78], R51 ;  /* 0x00007833120075a7 */ /* 0x000e6200080c11ff */
[----:B------:R-:W-:Y:S02]  /*bfb0*/  @!P1 IMAD.IADD R9, R12, 0x1, -R11 ;  /* 0x000000010c099824 */ /* 0x000fe400078e0a0b */
[----:B------:R-:W-:Y:S02]  /*bfc0*/  @!P1 IMAD R13, R0, R3, R13 ;  /* 0x00000003000d9224 */ /* 0x000fe400078e020d */
[----:B------:R-:W-:Y:S01]  /*bfd0*/  @!P1 IMAD R8, R9, R10, R8 ;  /* 0x0000000a09089224 */ /* 0x000fe200078e0208 */
[----:B-1-3--:R-:W-:Y:S06]  /*bfe0*/  @!P6 BRA `(.L_x_69) ;  /* 0x000000400020e947 */ /* 0x00afec0003800000 */
.L_x_139:
[----:B------:R-:W-:Y:S01]  /*bff0*/  @!P2 IADD3 R3, P0, PT, R48, 0x680, RZ ;  /* 0x000006803003a810 */ /* 0x000fe20007f1e0ff */
[----:B------:R-:W-:Y:S01]  /*c000*/  @!P2 IMAD.MOV.U32 R9, RZ, 0x20, RZ ;  /* 0x00000020ff09a824 */ /* 0x000fe200078e00ff */
[----:B------:R-:W-:Y:S01]  /*c010*/  VOTEU.ALL UP0, P2 ;  /* 0x0000000000ff7886 */ /* 0x000fe20001000000 */
[----:B------:R-:W-:Y:S01]  /*c020*/  PLOP3.LUT P6, PT, PT, PT, PT, 0x80, 0x8 ;  /* 0x000000000008781c */ /* 0x000fe20003fcf070 */
[----:B------:R-:W-:Y:S01]  /*c030*/  IMAD.IADD R16, R8, 0x1, R84 ;  /* 0x0000000108107824 */ /* 0x000fe200078e0254 */
[----:B------:R-:W-:Y:S01]  /*c040*/  @!P2 R2UR UR9, R3 ;  /* 0x000000000309a2ca */ /* 0x000fe200000e0000 */
[----:B------:R-:W-:Y:S01]  /*c050*/  @!P2 IMAD.X R0, RZ, RZ, R49, P0 ;  /* 0x000000ffff00a224 */ /* 0x000fe200000e0631 */
[----:B------:R-:W-:Y:S01]  /*c060*/  @!UP0 UIADD3 UR10, UPT, UPT, UR15, 0x30, URZ ;  /* 0x000000300f0a8890 */ /* 0x000fe2000fffe0ff */
[----:B------:R-:W-:Y:S01]  /*c070*/  @!P2 IMAD.MOV.U32 R9, RZ, 0x400, R9 ;  /* 0x00000400ff09a824 */ /* 0x000fe200078e0009 */
[----:B------:R-:W-:Y:S01]  /*c080*/  VOTEU.ALL UP0, P2 ;  /* 0x0000000000ff7886 */ /* 0x000fe20001000000 */
[----:B------:R-:W-:Y:S01]  /*c090*/  @!P2 VIADD R3, R18, 0x6200 ;  /* 0x000062001203a836 */ /* 0x000fe20000000000 */
[----:B------:R-:W-:Y:S01]  /*c0a0*/  @!P2 R2UR UR8, R0 ;  /* 0x000000000008a2ca */ /* 0x000fe200000e0000 */
[----:B------:R-:W-:Y:S01]  /*c0b0*/  @!P2 VIADD R0, R18, 0x58 ;  /* 0x000000581200a836 */ /* 0x000fe20000000000 */
[----:B------:R-:W-:Y:S01]  /*c0c0*/  @!P2 R2UR UR7, R9 ;  /* 0x000000000907a2ca */ /* 0x000fe200000e0000 */
[----:B------:R-:W-:Y:S01]  /*c0d0*/  IMAD.IADD R41, R13, 0x1, R86 ;  /* 0x000000010d297824 */ /* 0x000fe200078e0256 */
[----:B------:R-:W-:Y:S02]  /*c0e0*/  LOP3.LUT R42, R42, 0x1, RZ, 0x3c, !PT ;  /* 0x000000012a2a7812 */ /* 0x000fe400078e3cff */
[----:B------:R-:W-:Y:S01]  /*c0f0*/  LOP3.LUT R40, R40, 0x1, RZ, 0x3c, !PT ;  /* 0x0000000128287812 */ /* 0x000fe200078e3cff */
[----:B------:R-:W-:Y:S01]  /*c100*/  IMAD.U32 R10, RZ, RZ, UR9 ;  /* 0x00000009ff0a7e24 */ /* 0x000fe2000f8e00ff */
[----:B------:R-:W-:Y:S04]  /*c110*/  @!P2 R2UR UR9, R0 ;  /* 0x000000000009a2ca */ /* 0x000fe800000e0000 */
[----:B------:R-:W-:Y:S01]  /*c120*/  @!P2 R2UR UR20, R10 ;  /* 0x000000000a14a2ca */ /* 0x000fe200000e0000 */
[----:B------:R-:W-:Y:S01]  /*c130*/  IMAD.U32 R11, RZ, RZ, UR8 ;  /* 0x00000008ff0b7e24 */ /* 0x000fe2000f8e00ff */
[----:B------:R-:W-:Y:S01]  /*c140*/  @!P2 R2UR UR8, R3 ;  /* 0x000000000308a2ca */ /* 0x000fe200000e0000 */
[----:B------:R-:W-:Y:S03]  /*c150*/  IMAD.U32 R3, RZ, RZ, UR7 ;  /* 0x00000007ff037e24 */ /* 0x000fe6000f8e00ff */
[----:B------:R-:W-:Y:S02]  /*c160*/  @!P2 R2UR UR21, R11 ;  /* 0x000000000b15a2ca */ /* 0x000fe400000e0000 */
[----:B------:R-:W-:Y:S04]  /*c170*/  @!P2 PRMT R3, R3, 0x5410, RZ ;  /* 0x000054100303a816 */ /* 0x000fe800000000ff */
[----:B------:R-:W-:Y:S11]  /*c180*/  @!P2 R2UR UR7, R3 ;  /* 0x000000000307a2ca */ /* 0x000ff600000e0000 */
[----:B------:R-:W-:Y:S02]  /*c190*/  @!UPT UIADD3 URZ, UPT, UPT, URZ, URZ, URZ ;  /* 0x000000fffffff290 */ /* 0x000fe4000fffe0ff */
[----:B------:R2:W-:Y:S01]  /*c1a0*/  @!UP0 UTMALDG.5D.IM2COL [UR8], [UR20], UR7 ;  /* 0x00000008140083b4 */ /* 0x0005e20008060007 */
[----:B------:R2:W-:Y:S01]  /*c1b0*/  @!P2 SYNCS.ARRIVE.TRANS64.RED.A0TR RZ, [R18+URZ+0x58], R45 ;  /* 0x0000582d12ffa9a7 */ /* 0x0005e200083004ff */
[----:B------:R2:W-:Y:S01]  /*c1c0*/  SYNCS.ARRIVE.TRANS64.RED.A1T0 RZ, [R32+URZ], RZ ;  /* 0x000000ff20ff79a7 */ /* 0x0005e200081004ff */
[----:B------:R-:W-:Y:S05]  /*c1d0*/  @P5 BRA `(.L_x_70) ;  /* 0xfffffff000105947 */ /* 0x000fea000383ffff */
[----:B------:R-:W-:-:S04]  /*c1e0*/  SHF.L.U32 R3, R42, 0x1f, RZ ;  /* 0x0000001f2a037819 */ /* 0x000fc800000006ff */
[----:B------:R-:W3:Y:S02]  /*c1f0*/  SYNCS.PHASECHK.TRANS64.TRYWAIT P0, [R18+URZ+0x60], R3 ;  /* 0x00006003120075a7 */ /* 0x000ee400080011ff */
[----:B---3--:R-:W-:Y:S05]  /*c200*/  @!P0 BRA `(.L_x_71) ;  /* 0x0000003c00ac8947 */ /* 0x008fea0003800000 */
.L_x_140:
[----:B------:R-:W4:Y:S02]  /*c210*/  SYNCS.PHASECHK.TRANS64.TRYWAIT P0, [R18+URZ+0x68], R3 ;  /* 0x00006803120075a7 */ /* 0x000f2400080011ff */
[----:B----4-:R-:W-:Y:S05]  /*c220*/  @!P0 BRA `(.L_x_72) ;  /* 0x0000003c00b88947 */ /* 0x010fea0003800000 */
.L_x_141:
[----:B------:R-:W5:Y:S02]  /*c230*/  SYNCS.PHASECHK.TRANS64.TRYWAIT P0, [R18+URZ+0x70], R3 ;  /* 0x00007003120075a7 */ /* 0x000f6400080011ff */
[----:B-----5:R-:W-:Y:S05]  /*c240*/  @!P0 BRA `(.L_x_73) ;  /* 0x0000003c00c48947 */ /* 0x020fea0003800000 */
.L_x_74:
[----:B---34-:R-:W-:-:S04]  /*c250*/  SHF.L.U32 R3, R42, 0x1f, RZ ;  /* 0x0000001f2a037819 */ /* 0x018fc800000006ff */
[----:B------:R3:W4:Y:S03]  /*c260*/  SYNCS.PHASECHK.TRANS64.TRYWAIT P0, [R18+URZ+0x78], R3 ;  /* 0x00007803120075a7 */ /* 0x00072600080011ff */
[----:B----4-:R-:W-:Y:S05]  /*c270*/  @!P0 NANOSLEEP.SYNCS 0x989680 ;  /* 0x009896800000895d */ /* 0x010fea0003900000 */
[----:B------:R-:W4:Y:S02]  /*c280*/  @!P0 SYNCS.PHASECHK.TRANS64 P0, [R18+URZ+0x78], R3 ;  /* 0x00007803120085a7 */ /* 0x000f2400080010ff */
[----:B--2-4-:R-:W-:Y:S05]  /*c290*/  @P0 EXIT ;  /* 0x000000000000094d */ /* 0x014fea0003800000 */
[----:B------:R-:W-:Y:S05]  /*c2a0*/  BRA `(.L_x_74) ;  /* 0xfffffffc00e87947 */ /* 0x000fea000383ffff */
.L_x_59:
[----:B------:R-:W-:-:S13]  /*c2b0*/  ISETP.GE.AND P0, PT, R0, 0x4, PT ;  /* 0x000000040000780c */ /* 0x000fda0003f06270 */
[----:B--2---:R-:W-:Y:S05]  /*c2c0*/  @!P0 EXIT ;  /* 0x000000000000894d */ /* 0x004fea0003800000 */
[----:B------:R-:W-:Y:S01]  /*c2d0*/  BAR.SYNC.DEFER_BLOCKING 0x6, 0xa0 ;  /* 0x0182800000007b1d */ /* 0x000fe20000010000 */
[----:B------:R-:W-:Y:S01]  /*c2e0*/  MOV R0, 0x400 ;  /* 0x0000040000007802 */ /* 0x000fe20000000f00 */
[C---:B------:R-:W-:Y:S01]  /*c2f0*/  IMAD.SHL.U32 R3, R101.reuse, 0x10, RZ ;  /* 0x0000001065037824 */ /* 0x040fe200078e00ff */
[C---:B------:R-:W-:Y:S01]  /*c300*/  LOP3.LUT R102, R101.reuse, 0x60, RZ, 0xc0, !PT ;  /* 0x0000006065667812 */ /* 0x040fe200078ec0ff */
[----:B------:R-:W-:Y:S01]  /*c310*/  IMAD.SHL.U32 R100, R101, 0x2, RZ ;  /* 0x0000000265647824 */ /* 0x000fe200078e00ff */
[----:B------:R-:W-:-:S03]  /*c320*/  LEA R93, R85, R0, 0x18 ;  /* 0x00000000555d7211 */ /* 0x000fc600078ec0ff */
[----:B------:R-:W1:Y:S01]  /*c330*/  LDC R95, c[0x0][0x370] ;  /* 0x0000dc00ff5f7b82 */ /* 0x000e620000000800 */
[----:B------:R-:W-:Y:S01]  /*c340*/  LOP3.LUT R7, R3, 0x60, RZ, 0xc0, !PT ;  /* 0x0000006003077812 */ /* 0x000fe200078ec0ff */
[----:B------:R-:W-:Y:S01]  /*c350*/  IMAD.U32 R32, R101, 0x10000, RZ ;  /* 0x0001000065207824 */ /* 0x000fe200078e00ff */
[----:B------:R-:W-:Y:S01]  /*c360*/  CS2R R96, SRZ ;  /* 0x0000000000607805 */ /* 0x000fe2000001ff00 */
[----:B------:R-:W-:Y:S01]  /*c370*/  VIADD R91, R93, 0x200 ;  /* 0x000002005d5b7836 */ /* 0x000fe20000000000 */
[----:B------:R-:W-:Y:S01]  /*c380*/  LOP3.LUT R100, R7, 0xc, R100, 0xf8, !PT ;  /* 0x0000000c07647812 */ /* 0x000fe200078ef864 */
[----:B------:R-:W-:Y:S01]  /*c390*/  IMAD.MOV.U32 R99, RZ, RZ, 0x1 ;  /* 0x00000001ff637424 */ /* 0x000fe200078e00ff */
[----:B------:R-:W-:Y:S01]  /*c3a0*/  LOP3.LUT R32, R32, 0x600000, RZ, 0xc0, !PT ;  /* 0x0060000020207812 */ /* 0x000fe200078ec0ff */
[----:B------:R-:W2:Y:S01]  /*c3b0*/  LDC R28, c[0x0][0xc0c] ;  /* 0x00030300ff1c7b82 */ /* 0x000ea20000000800 */
[----:B------:R-:W-:Y:S01]  /*c3c0*/  LOP3.LUT R100, R100, 0x790, R3, 0xf8, !PT ;  /* 0x0000079064647812 */ /* 0x000fe200078ef803 */
[----:B------:R-:W-:Y:S01]  /*c3d0*/  IMAD.MOV.U32 R30, RZ, RZ, RZ ;  /* 0x000000ffff1e7224 */ /* 0x000fe200078e00ff */
[C---:B------:R-:W-:Y:S01]  /*c3e0*/  LOP3.LUT R3, R101.reuse, 0x2, RZ, 0xc0, !PT ;  /* 0x0000000265037812 */ /* 0x040fe200078ec0ff */
[----:B------:R-:W-:Y:S01]  /*c3f0*/  IMAD.MOV.U32 R98, RZ, RZ, RZ ;  /* 0x000000ffff627224 */ /* 0x000fe200078e00ff */
[----:B------:R-:W-:Y:S01]  /*c400*/  LOP3.LUT R101, R101, 0x4, RZ, 0xc0, !PT ;  /* 0x0000000465657812 */ /* 0x000fe200078ec0ff */
[----:B------:R-:W-:-:S02]  /*c410*/  IMAD R100, R100, 0x4, R91 ;  /* 0x0000000464647824 */ /* 0x000fc400078e025b */
[----:B------:R-:W3:Y:S01]  /*c420*/  LDC R90, c[0x0][0xc20] ;  /* 0x00030800ff5a7b82 */ /* 0x000ee20000000800 */
[----:B------:R-:W-:Y:S01]  /*c430*/  IMAD.MOV.U32 R120, RZ, RZ, RZ ;  /* 0x000000ffff787224 */ /* 0x000fe200078e00ff */
[----:B------:R-:W4:Y:S01]  /*c440*/  LDS R4, [R93+0xe0] ;  /* 0x0000e0005d047984 */ /* 0x000f220000000800 */
[--C-:B------:R-:W-:Y:S02]  /*c450*/  IMAD R108, R3, -0x10, R100.reuse ;  /* 0xfffffff0036c7824 */ /* 0x100fe400078e0264 */
[----:B------:R-:W-:-:S03]  /*c460*/  IMAD R106, R101, -0x10, R100 ;  /* 0xfffffff0656a7824 */ /* 0x000fc600078e0264 */
[----:B------:R-:W1:Y:S08]  /*c470*/  LDC R27, c[0x0][0xc30] ;  /* 0x00030c00ff1b7b82 */ /* 0x000e700000000800 */
[----:B------:R-:W1:Y:S08]  /*c480*/  LDC R92, c[0x0][0xba0] ;  /* 0x0002e800ff5c7b82 */ /* 0x000e700000000800 */
[----:B------:R-:W1:Y:S08]  /*c490*/  LDC.64 R110, c[0x0][0x348] ;  /* 0x0000d200ff6e7b82 */ /* 0x000e700000000a00 */
[----:B------:R-:W1:Y:S08]  /*c4a0*/  LDC.64 R74, c[0x0][0xc10] ;  /* 0x00030400ff4a7b82 */ /* 0x000e700000000a00 */
[----:B------:R-:W1:Y:S01]  /*c4b0*/  LDC.64 R24, c[0x0][0xc18] ;  /* 0x00030600ff187b82 */ /* 0x000e620000000a00 */
[C---:B----4-:R-:W-:Y:S01]  /*c4c0*/  VIADD R5, R4.reuse, 0x40 ;  /* 0x0000004004057836 */ /* 0x050fe20000000000 */
[----:B------:R-:W-:-:S04]  /*c4d0*/  LOP3.LUT R4, R4, 0xffff, RZ, 0xc0, !PT ;  /* 0x0000ffff04047812 */ /* 0x000fc800078ec0ff */
[----:B------:R-:W-:Y:S02]  /*c4e0*/  LOP3.LUT R5, R5, 0xffff, RZ, 0xc0, !PT ;  /* 0x0000ffff05057812 */ /* 0x000fe400078ec0ff */
[----:B------:R-:W4:Y:S03]  /*c4f0*/  LDC.64 R70, c[0x0][0x988] ;  /* 0x00026200ff467b82 */ /* 0x000f260000000a00 */
[----:B------:R1:W-:Y:S05]  /*c500*/  STL.64 [R1], R4 ;  /* 0x0000000401007387 */ /* 0x0003ea0000100a00 */
[----:B------:R-:W1:Y:S08]  /*c510*/  LDC.64 R22, c[0x0][0xc28] ;  /* 0x00030a00ff167b82 */ /* 0x000e700000000a00 */
[----:B------:R-:W1:Y:S08]  /*c520*/  LDC.64 R72, c[0x0][0x990] ;  /* 0x00026400ff487b82 */ /* 0x000e700000000a00 */
[----:B------:R-:W1:Y:S08]  /*c530*/  LDC.64 R68, c[0x0][0x9b0] ;  /* 0x00026c00ff447b82 */ /* 0x000e700000000a00 */
[----:B------:R-:W1:Y:S08]  /*c540*/  LDC.64 R50, c[0x0][0x9a8] ;  /* 0x00026a00ff327b82 */ /* 0x000e700000000a00 */
[----:B------:R-:W1:Y:S08]  /*c550*/  LDC.64 R82, c[0x0][0xb80] ;  /* 0x0002e000ff527b82 */ /* 0x000e700000000a00 */
[----:B------:R-:W1:Y:S08]  /*c560*/  LDC.64 R80, c[0x0][0xb88] ;  /* 0x0002e200ff507b82 */ /* 0x000e700000000a00 */
[----:B------:R-:W1:Y:S08]  /*c570*/  LDC.64 R78, c[0x0][0xb90] ;  /* 0x0002e400ff4e7b82 */ /* 0x000e700000000a00 */
[----:B------:R-:W1:Y:S08]  /*c580*/  LDC.64 R76, c[0x0][0xb98] ;  /* 0x0002e600ff4c7b82 */ /* 0x000e700000000a00 */
[----:B--234-:R-:W1:Y:S02]  /*c590*/  LDC R94, c[0x0][0x374] ;  /* 0x0000dd00ff5e7b82 */ /* 0x01ce640000000800 */
.L_x_118:
[----:B-1----:R-:W-:Y:S01]  /*c5a0*/  SHF.L.U32 R4, R97, 0x1f, RZ ;  /* 0x0000001f61047819 */ /* 0x002fe200000006ff */
[----:B---3--:R-:W-:Y:S02]  /*c5b0*/  VIADD R2, R93, 0x98 ;  /* 0x000000985d027836 */ /* 0x008fe40000000000 */
[----:B------:R-:W-:Y:S01]  /*c5c0*/  IMAD R0, R30, 0x4, R1 ;  /* 0x000000041e007824 */ /* 0x000fe200078e0201 */
[----:B------:R-:W1:Y:S02]  /*c5d0*/  SYNCS.PHASECHK.TRANS64.TRYWAIT P0, [R93+URZ+0x90], R4 ;  /* 0x000090045d0075a7 */ /* 0x000e6400080011ff */
[----:B------:R-:W-:Y:S01]  /*c5e0*/  PRMT R2, RZ, 0x654, R2 ;  /* 0x00000654ff027816 */ /* 0x000fe20000000002 */
[----:B-12---:R-:W-:Y:S06]  /*c5f0*/  @!P0 BRA `(.L_x_75) ;  /* 0x0000003800ec8947 */ /* 0x006fec0003800000 */
.L_x_142:
[----:B------:R-:W2:Y:S01]  /*c600*/  LDC.64 R12, c[0x0][0xc10] ;  /* 0x00030400ff0c7b82 */ /* 0x000ea20000000a00 */
[----:B------:R-:W3:Y:S01]  /*c610*/  LDS.128 R36, [R93+0xd0] ;  /* 0x0000d0005d247984 */ /* 0x000ee20000000c00 */
[----:B------:R-:W-:Y:S02]  /*c620*/  ISETP.NE.AND P1, PT, R27, 0x1, PT ;  /* 0x000000011b00780c */ /* 0x000fe40003f25270 */
[----:B------:R-:W-:Y:S04]  /*c630*/  ISETP.GE.AND P0, PT, R26, 0x1, PT ;  /* 0x000000011a00780c */ /* 0x000fe80003f06270 */
[----:B------:R-:W4:Y:S01]  /*c640*/  LDC.64 R10, c[0x0][0xc18] ;  /* 0x00030600ff0a7b82 */ /* 0x000f220000000a00 */
[----:B------:R-:W-:Y:S01]  /*c650*/  @!PT LDS RZ, [RZ] ;  /* 0x00000000fffff984 */ /* 0x000fe20000000800 */
[----:B------:R-:W-:Y:S01]  /*c660*/  @!PT LDS RZ, [RZ] ;  /* 0x00000000fffff984 */ /* 0x000fe20000000800 */
[----:B------:R-:W-:Y:S01]  /*c670*/  @!PT LDS RZ, [RZ] ;  /* 0x00000000fffff984 */ /* 0x000fe20000000800 */
[----:B------:R-:W-:Y:S01]  /*c680*/  @!PT LDS RZ, [RZ] ;  /* 0x00000000fffff984 */ /* 0x000fe20000000800 */
[----:B------:R1:W-:Y:S06]  /*c690*/  MEMBAR.ALL.CTA ;  /* 0x0000000000007992 */ /* 0x0003ec0000008000 */
[----:B-1----:R-:W1:Y:S01]  /*c6a0*/  FENCE.VIEW.ASYNC.S ;  /* 0x00000000000073c6 */ /* 0x002e620000000000 */
[----:B------:R-:W2:Y:S08]  /*c6b0*/  @!P1 LDC R14, c[0x0][0xc20] ;  /* 0x00030800ff0e9b82 */ /* 0x000eb00000000800 */
[----:B------:R-:W2:Y:S01]  /*c6c0*/  @!P1 LDC R9, c[0x0][0xc0c] ;  /* 0x00030300ff099b82 */ /* 0x000ea20000000800 */
[----:B-1----:R1:W-:Y:S01]  /*c6d0*/  SYNCS.ARRIVE.TRANS64.RED.A1T0 RZ, [R2+URZ], RZ ;  /* 0x000000ff02ff79a7 */ /* 0x0023e200081004ff */
[----:B------:R1:W5:Y:S01]  /*c6e0*/  LDL R17, [R0] ;  /* 0x0000000000117983 */ /* 0x0003620000100800 */
[----:B---3--:R-:W-:Y:S04]  /*c6f0*/  LOP3.LUT P4, RZ, R38, 0x1, RZ, 0xc0, !PT ;  /* 0x0000000126ff7812 */ /* 0x008fe8000788c0ff */
[----:B------:R-:W-:Y:S09]  /*c700*/  P2R R107, PR, RZ, 0x10 ;  /* 0x00000010ff6b7803 */ /* 0x000ff20000000000 */
[----:B------:R-:W-:Y:S02]  /*c710*/  @P4 MOV R31, R36 ;  /* 0x00000024001f4202 */ /* 0x000fe40000000f00 */
[----:B------:R-:W-:Y:S01]  /*c720*/  @P4 LOP3.LUT R29, R37, 0xffff, RZ, 0xc0, !PT ;  /* 0x0000ffff251d4812 */ /* 0x000fe200078ec0ff */
[----:B-1--4-:R-:W-:Y:S06]  /*c730*/  @!P0 BRA `(.L_x_76) ;  /* 0x0000000000a48947 */ /* 0x012fec0003800000 */
[----:B------:R-:W-:Y:S01]  /*c740*/  IMAD.HI.U32 R21, R94, R25, RZ ;  /* 0x000000195e157227 */ /* 0x000fe200078e00ff */
[----:B------:R-:W-:Y:S02]  /*c750*/  ISETP.NE.AND P0, PT, R24, 0x1, PT ;  /* 0x000000011800780c */ /* 0x000fe40003f05270 */
[----:B------:R-:W-:Y:S01]  /*c760*/  ISETP.NE.AND P2, PT, R26, 0x1, PT ;  /* 0x000000011a00780c */ /* 0x000fe20003f45270 */
[----:B------:R-:W-:Y:S01]  /*c770*/  IMAD.HI.U32 R18, R95, R74, RZ ;  /* 0x0000004a5f127227 */ /* 0x000fe200078e00ff */
[----:B------:R-:W-:Y:S02]  /*c780*/  SHF.R.U32.HI R21, RZ, R90, R21 ;  /* 0x0000005aff157219 */ /* 0x000fe40000011615 */
[----:B------:R-:W-:Y:S01]  /*c790*/  ISETP.NE.AND P3, PT, R28, 0x1, PT ;  /* 0x000000011c00780c */ /* 0x000fe20003f65270 */
[----:B------:R-:W-:Y:S01]  /*c7a0*/  IMAD.HI.U32 R34, R31, R74, RZ ;  /* 0x0000004a1f227227 */ /* 0x000fe200078e00ff */
[----:B------:R-:W-:Y:S02]  /*c7b0*/  SHF.R.U32.HI R18, RZ, R75, R18 ;  /* 0x0000004bff127219 */ /* 0x000fe40000011612 */
[----:B------:R-:W-:Y:S01]  /*c7c0*/  SEL R3, R94, R21, !P0 ;  /* 0x000000155e037207 */ /* 0x000fe20004000000 */
[----:B------:R-:W-:Y:S01]  /*c7d0*/  IMAD.HI.U32 R21, R29, R25, RZ ;  /* 0x000000191d157227 */ /* 0x000fe200078e00ff */
[----:B------:R-:W-:Y:S02]  /*c7e0*/  SEL R7, R95, R18, !P3 ;  /* 0x000000125f077207 */ /* 0x000fe40005800000 */
[----:B------:R-:W-:Y:S01]  /*c7f0*/  SHF.R.U32.HI R34, RZ, R75, R34 ;  /* 0x0000004bff227219 */ /* 0x000fe20000011622 */
[-C--:B------:R-:W-:Y:S04]  /*c800*/  IMAD.HI.U32 R18, R3, R22.reuse, RZ ;  /* 0x0000001603127227 */ /* 0x080fe800078e00ff */
[----:B------:R-:W-:Y:S01]  /*c810*/  IMAD.HI.U32 R20, R7, R22, RZ ;  /* 0x0000001607147227 */ /* 0x000fe200078e00ff */
[-C--:B------:R-:W-:Y:S02]  /*c820*/  @P2 SHF.R.U32.HI R3, RZ, R23.reuse, R18 ;  /* 0x00000017ff032219 */ /* 0x080fe40000011612 */
[----:B------:R-:W-:Y:S02]  /*c830*/  SHF.R.U32.HI R18, RZ, R90, R21 ;  /* 0x0000005aff127219 */ /* 0x000fe40000011615 */
[----:B------:R-:W-:Y:S01]  /*c840*/  @P2 SHF.R.U32.HI R7, RZ, R23, R20 ;  /* 0x00000017ff072219 */ /* 0x000fe20000011614 */
[C---:B------:R-:W-:Y:S01]  /*c850*/  IMAD R2, R26.reuse, R3, RZ ;  /* 0x000000031a027224 */ /* 0x040fe200078e02ff */
[----:B------:R-:W-:Y:S02]  /*c860*/  SEL R5, R29, R18, !P0 ;  /* 0x000000121d057207 */ /* 0x000fe40004000000 */
[----:B------:R-:W-:Y:S01]  /*c870*/  SEL R3, R31, R34, !P3 ;  /* 0x000000221f037207 */ /* 0x000fe20005800000 */
[----:B------:R-:W-:Y:S01]  /*c880*/  IMAD R4, R26, R7, RZ ;  /* 0x000000071a047224 */ /* 0x000fe200078e02ff */
[C---:B------:R-:W-:Y:S01]  /*c890*/  ISETP.GE.AND P0, PT, R5.reuse, R2, PT ;  /* 0x000000020500720c */ /* 0x040fe20003f06270 */
[----:B------:R-:W-:Y:S03]  /*c8a0*/  IMAD.HI.U32 R6, R5, R22, RZ ;  /* 0x0000001605067227 */ /* 0x000fe600078e00ff */
[----:B------:R-:W-:Y:S01]  /*c8b0*/  ISETP.GE.OR P0, PT, R3, R4, P0 ;  /* 0x000000040300720c */ /* 0x000fe20000706670 */
[----:B------:R-:W-:Y:S01]  /*c8c0*/  IMAD.MOV R4, RZ, RZ, -R3 ;  /* 0x000000ffff047224 */ /* 0x000fe200078e0a03 */
[-C--:B------:R-:W-:Y:S03]  /*c8d0*/  SHF.R.U32.HI R6, RZ, R23.reuse, R6 ;  /* 0x00000017ff067219 */ /* 0x080fe60000011606 */
[----:B------:R-:W-:Y:S01]  /*c8e0*/  IMAD R31, R28, R4, R31 ;  /* 0x000000041c1f7224 */ /* 0x000fe200078e021f */
[----:B------:R-:W-:Y:S05]  /*c8f0*/  SEL R15, R5, R6, !P2 ;  /* 0x00000006050f7207 */ /* 0x000fea0005000000 */
[----:B------:R-:W-:Y:S02]  /*c900*/  IMAD.MOV R6, RZ, RZ, -R15 ;  /* 0x000000ffff067224 */ /* 0x000fe400078e0a0f */
[C---:B------:R-:W-:Y:S04]  /*c910*/  @!P0 IMAD.HI.U32 R2, R3.reuse, R22, RZ ;  /* 0x0000001603028227 */ /* 0x040fe800078e00ff */
[----:B------:R-:W-:Y:S01]  /*c920*/  IMAD R6, R26, R6, R5 ;  /* 0x000000061a067224 */ /* 0x000fe200078e0205 */
[----:B------:R-:W-:Y:S04]  /*c930*/  @!P0 SHF.R.U32.HI R2, RZ, R23, R2 ;  /* 0x00000017ff028219 */ /* 0x000fe80000011602 */
[----:B------:R-:W-:Y:S02]  /*c940*/  @!P0 SEL R0, R3, R2, !P2 ;  /* 0x0000000203008207 */ /* 0x000fe40005000000 */
[----:B------:R-:W-:Y:S02]  /*c950*/  IADD3 R2, PT, PT, -R5, RZ, RZ ;  /* 0x000000ff05027210 */ /* 0x000fe40007ffe1ff */
[----:B------:R-:W-:Y:S01]  /*c960*/  @!P0 IADD3 R8, PT, PT, R15, -R0, RZ ;  /* 0x800000000f088210 */ /* 0x000fe20007ffe0ff */
[----:B------:R-:W-:Y:S02]  /*c970*/  @!P0 IMAD R0, R7, R6, R0 ;  /* 0x0000000607008224 */ /* 0x000fe400078e0200 */
[----:B------:R-:W-:Y:S02]  /*c980*/  IMAD R29, R24, R2, R29 ;  /* 0x00000002181d7224 */ /* 0x000fe400078e021d */
[----:B------:R-:W-:Y:S02]  /*c990*/  @!P0 IMAD R5, R8, R26, R3 ;  /* 0x0000001a08058224 */ /* 0x000fe400078e0203 */
[----:B------:R-:W-:Y:S04]  /*c9a0*/  @!P0 IMAD.MOV.U32 R3, RZ, RZ, R0 ;  /* 0x000000ffff038224 */ /* 0x000fe800078e0000 */
[----:B------:R-:W-:Y:S02]  /*c9b0*/  IMAD R31, R3, R28, R31 ;  /* 0x0000001c031f7224 */ /* 0x000fe400078e021f */
[----:B------:R-:W-:Y:S07]  /*c9c0*/  IMAD R29, R5, R24, R29 ;  /* 0x00000018051d7224 */ /* 0x000fee00078e021d */
.L_x_76:
[----:B------:R-:W-:Y:S01]  /*c9d0*/  @!P1 ISETP.NE.AND P0, PT, R10, 0x1, PT ;  /* 0x000000010a00980c */ /* 0x000fe20003f05270 */
[----:B------:R-:W-:Y:S01]  /*c9e0*/  @!P1 IMAD.HI.U32 R3, R29, R11, RZ ;  /* 0x0000000b1d039227 */ /* 0x000fe200078e00ff */
[----:B------:R-:W-:Y:S01]  /*c9f0*/  R2UR UR41, R16 ;  /* 0x00000000102972ca */ /* 0x000fe200000e0000 */
[----:B------:R-:W-:Y:S01]  /*ca00*/  BSSY.RECONVERGENT B6, `(.L_x_77) ;  /* 0x0000028000067945 */ /* 0x000fe20003800200 */
[----:B--2---:R-:W-:Y:S01]  /*ca10*/  @!P1 ISETP.NE.AND P2, PT, R9, 0x1, PT ;  /* 0x000000010900980c */ /* 0x004fe20003f45270 */
[----:B------:R-:W-:Y:S01]  /*ca20*/  @!P1 IMAD.HI.U32 R0, R31, R12, RZ ;  /* 0x0000000c1f009227 */ /* 0x000fe200078e00ff */
[----:B------:R-:W-:Y:S02]  /*ca30*/  @!P1 SHF.R.U32.HI R2, RZ, R14, R3 ;  /* 0x0000000eff029219 */ /* 0x000fe40000011603 */
[----:B------:R-:W-:Y:S02]  /*ca40*/  @P4 SHF.R.U32.HI R105, RZ, 0x10, R37 ;  /* 0x00000010ff694819 */ /* 0x000fe40000011625 */
[----:B------:R-:W-:Y:S02]  /*ca50*/  @!P1 SEL R2, R29, R2, !P0 ;  /* 0x000000021d029207 */ /* 0x000fe40004000000 */
[----:B------:R-:W-:Y:S02]  /*ca60*/  @!P1 SHF.R.U32.HI R0, RZ, R13, R0 ;  /* 0x0000000dff009219 */ /* 0x000fe40000011600 */
[----:B------:R-:W-:Y:S01]  /*ca70*/  LOP3.LUT P0, RZ, R91, 0x1b0, RZ, 0xc0, !PT ;  /* 0x000001b05bff7812 */ /* 0x000fe2000780c0ff */
[----:B------:R-:W-:Y:S01]  /*ca80*/  USHF.L.U32 UR41, UR41, 0x6, URZ ;  /* 0x0000000629297899 */ /* 0x000fe200080006ff */
[----:B------:R-:W-:Y:S05]  /*ca90*/  @!P1 SEL R3, R31, R0, !P2 ;  /* 0x000000001f039207 */ /* 0x000fea0005000000 */
[----:B------:R-:W-:Y:S02]  /*caa0*/  @!P1 IMAD.IADD R0, R2, 0x1, -R3 ;  /* 0x0000000102009824 */ /* 0x000fe400078e0a03 */
[----:B------:R-:W-:Y:S02]  /*cab0*/  @!P1 IMAD.IADD R2, R3, 0x1, -R2 ;  /* 0x0000000103029824 */ /* 0x000fe400078e0a02 */
[----:B------:R-:W-:Y:S02]  /*cac0*/  @!P1 IMAD R31, R0, R9, R31 ;  /* 0x00000009001f9224 */ /* 0x000fe400078e021f */
[----:B------:R-:W-:Y:S01]  /*cad0*/  @!P1 IMAD R29, R2, R10, R29 ;  /* 0x0000000a021d9224 */ /* 0x000fe200078e021d */
[----:B------:R-:W-:Y:S06]  /*cae0*/  @!P0 BRA `(.L_x_78) ;  /* 0x0000000000648947 */ /* 0x000fec0003800000 */
[----:B------:R-:W1:Y:S01]  /*caf0*/  LDC R4, c[0x4][0x80] ;  /* 0x01002000ff047b82 */ /* 0x000e620000000800 */
[----:B------:R-:W-:Y:S01]  /*cb00*/  MOV R2, 0x0 ;  /* 0x0000000000027802 */ /* 0x000fe20000000f00 */
[----:B------:R-:W-:Y:S02]  /*cb10*/  HFMA2 R12, -RZ, RZ, 0, 5.9604644775390625e-08 ;  /* 0x00000001ff0c7431 */ /* 0x000fe400000001ff */
[----:B------:R-:W-:Y:S02]  /*cb20*/  IMAD.MOV.U32 R8, RZ, RZ, 0x70 ;  /* 0x00000070ff087424 */ /* 0x000fe400078e00ff */
[----:B------:R-:W-:Y:S02]  /*cb30*/  IMAD.MOV.U32 R13, RZ, RZ, RZ ;  /* 0x000000ffff0d7224 */ /* 0x000fe400078e00ff */
[----:B------:R-:W2:Y:S08]  /*cb40*/  LDC R5, c[0x4][0x84] ;  /* 0x01002100ff057b82 */ /* 0x000eb00000000800 */
[----:B------:R-:W3:Y:S08]  /*cb50*/  LDC R6, c[0x4][0x88] ;  /* 0x01002200ff067b82 */ /* 0x000ef00000000800 */
[----:B------:R-:W4:Y:S08]  /*cb60*/  LDC R7, c[0x4][0x8c] ;  /* 0x01002300ff077b82 */ /* 0x000f300000000800 */
[----:B------:R-:W1:Y:S08]  /*cb70*/  LDC R10, c[0x4][0x8] ;  /* 0x01000200ff0a7b82 */ /* 0x000e700000000800 */
[----:B------:R-:W1:Y:S08]  /*cb80*/  LDC R11, c[0x4][0xc] ;  /* 0x01000300ff0b7b82 */ /* 0x000e700000000800 */
[----:B------:R1:W1:Y:S02]  /*cb90*/  LDC.64 R14, c[0x4][R2] ;  /* 0x01000000020e7b82 */ /* 0x0002640000000a00 */
[----:B------:R-:W-:Y:S07]  /*cba0*/  LEPC R20, `(.L_x_79) ;  /* 0x000000001014794e */ /* 0x000fee0000000000 */
[----:B-12345:R-:W-:Y:S05]  /*cbb0*/  CALL.ABS.NOINC R14 ;  /* 0x000000000e007343 */ /* 0x03efea0003c00000 */
.L_x_79:
[----:B------:R-:W1:Y:S01]  /*cbc0*/  LDC R4, c[0x4][0x80] ;  /* 0x01002000ff047b82 */ /* 0x000e620000000800 */
[----:B------:R-:W-:Y:S01]  /*cbd0*/  HFMA2 R8, -RZ, RZ, 0, 6.67572021484375e-06 ;  /* 0x00000070ff087431 */ /* 0x000fe200000001ff */
[----:B------:R-:W-:Y:S01]  /*cbe0*/  MOV R12, 0x1 ;  /* 0x00000001000c7802 */ /* 0x000fe20000000f00 */
[----:B------:R-:W-:Y:S05]  /*cbf0*/  HFMA2 R13, -RZ, RZ, 0, 0 ;  /* 0x00000000ff0d7431 */ /* 0x000fea00000001ff */
[----:B------:R-:W2:Y:S08]  /*cc00*/  LDC R5, c[0x4][0x84] ;  /* 0x01002100ff057b82 */ /* 0x000eb00000000800 */
[----:B------:R-:W3:Y:S08]  /*cc10*/  LDC R6, c[0x4][0x88] ;  /* 0x01002200ff067b82 */ /* 0x000ef00000000800 */
[----:B------:R-:W4:Y:S08]  /*cc20*/  LDC R7, c[0x4][0x8c] ;  /* 0x01002300ff077b82 */ /* 0x000f300000000800 */
[----:B------:R-:W1:Y:S08]  /*cc30*/  LDC R10, c[0x4][0x8] ;  /* 0x01000200ff0a7b82 */ /* 0x000e700000000800 */
[----:B------:R-:W1:Y:S08]  /*cc40*/  LDC R11, c[0x4][0xc] ;  /* 0x01000300ff0b7b82 */ /* 0x000e700000000800 */
[----:B------:R-:W1:Y:S02]  /*cc50*/  LDC.64 R2, c[0x4][R2] ;  /* 0x0100000002027b82 */ /* 0x000e640000000a00 */
[----:B------:R-:W-:Y:S07]  /*cc60*/  LEPC R20, `(.L_x_78) ;  /* 0x000000001014794e */ /* 0x000fee0000000000 */
[----:B-1234-:R-:W-:Y:S05]  /*cc70*/  CALL.ABS.NOINC R2 ;  /* 0x0000000002007343 */ /* 0x01efea0003c00000 */
.L_x_78:
[----:B------:R-:W-:Y:S05]  /*cc80*/  BSYNC.RECONVERGENT B6 ;  /* 0x0000000000067941 */ /* 0x000fea0003800200 */
.L_x_77:
[----:B------:R-:W-:Y:S02]  /*cc90*/  ISETP.NE.U32.AND P3, PT, R72, RZ, PT ;  /* 0x000000ff4800720c */ /* 0x000fe40003f65070 */
[----:B------:R-:W-:Y:S02]  /*cca0*/  ISETP.NE.AND P6, PT, R104, RZ, PT ;  /* 0x000000ff6800720c */ /* 0x000fe40003fc5270 */
[----:B------:R-:W-:Y:S02]  /*ccb0*/  ISETP.NE.AND.EX P3, PT, R73, RZ, PT, P3 ;  /* 0x000000ff4900720c */ /* 0x000fe40003f65330 */
[----:B------:R-:W-:Y:S02]  /*ccc0*/  ISETP.NE.U32.AND P4, PT, R68, RZ, PT ;  /* 0x000000ff4400720c */ /* 0x000fe40003f85070 */
[----:B------:R-:W-:Y:S02]  /*ccd0*/  ISETP.NE.U32.AND P1, PT, R70, RZ, PT ;  /* 0x000000ff4600720c */ /* 0x000fe40003f25070 */
[----:B------:R-:W-:Y:S02]  /*cce0*/  PLOP3.LUT P0, PT, PT, PT, PT, 0x8, 0x80 ;  /* 0x000000000080781c */ /* 0x000fe40003f0e170 */
[----:B------:R-:W-:Y:S02]  /*ccf0*/  ISETP.NE.AND.EX P4, PT, R69, RZ, PT, P4 ;  /* 0x000000ff4500720c */ /* 0x000fe40003f85340 */
[----:B------:R-:W-:Y:S02]  /*cd00*/  ISETP.NE.AND.EX P1, PT, R71, RZ, PT, P1 ;  /* 0x000000ff4700720c */ /* 0x000fe40003f25310 */
[----:B------:R-:W-:Y:S01]  /*cd10*/  @P6 PLOP3.LUT P0, PT, P3, PT, PT, 0x80, 0x8 ;  /* 0x000000000008681c */ /* 0x000fe20001f0f070 */
[----:B------:R-:W-:Y:S01]  /*cd20*/  @!UPT UIADD3 URZ, UPT, UPT, URZ, URZ, URZ ;  /* 0x000000fffffff290 */ /* 0x000fe2000fffe0ff */
[----:B------:R-:W-:Y:S11]  /*cd30*/  @!P3 BRA `(.L_x_80) ;  /* 0x000000000034b947 */ /* 0x000ff60003800000 */
[----:B------:R-:W-:Y:S01]  /*cd40*/  ISETP.NE.U32.AND P2, PT, R70, RZ, PT ;  /* 0x000000ff4600720c */ /* 0x000fe20003f45070 */
[----:B------:R-:W-:Y:S03]  /*cd50*/  IMAD.MOV.U32 R87, RZ, RZ, 0x1 ;  /* 0x00000001ff577424 */ /* 0x000fe600078e00ff */
[----:B------:R-:W-:Y:S11]  /*cd60*/  ISETP.NE.AND.EX P2, PT, R71, RZ, PT, P2 ;  /* 0x000000ff4700720c */ /* 0x000ff60003f45320 */
[----:B------:R-:W-:Y:S02]  /*cd70*/  @!UPT UIADD3 URZ, UPT, UPT, URZ, URZ, URZ ;  /* 0x000000fffffff290 */ /* 0x000fe4000fffe0ff */
[----:B------:R-:W1:Y:S01]  /*cd80*/  @P2 LDC.64 R2, c[0x0][0x988] ;  /* 0x00026200ff022b82 */ /* 0x000e620000000a00 */
[----:B------:R-:W-:Y:S01]  /*cd90*/  @P2 R2UR UR4, R88 ;  /* 0x00000000580422ca */ /* 0x000fe200000e0000 */
[----:B------:R-:W-:Y:S01]  /*cda0*/  @P2 IMAD R0, R19, R72, RZ ;  /* 0x0000004813002224 */ /* 0x000fe200078e02ff */
[----:B------:R-:W-:Y:S03]  /*cdb0*/  @P2 R2UR UR5, R89 ;  /* 0x00000000590522ca */ /* 0x000fe600000e0000 */
[----:B-1----:R-:W-:Y:S04]  /*cdc0*/  @P2 IMAD.WIDE R2, R0, 0x4, R2 ;  /* 0x0000000400022825 */ /* 0x002fe800078e0202 */
[----:B------:R-:W-:Y:S06]  /*cdd0*/  IMAD.MOV.U32 R0, RZ, RZ, 0x1 ;  /* 0x00000001ff007424 */ /* 0x000fec00078e00ff */
[----:B-----5:R1:W5:Y:S01]  /*cde0*/  @P2 LDG.E R35, desc[UR4][R2.64] ;  /* 0x0000000402232981 */ /* 0x020362000c1e1900 */
[----:B------:R-:W-:Y:S01]  /*cdf0*/  @!P2 PRMT R87, R0, 0x7610, R87 ;  /* 0x000076100057a816 */ /* 0x000fe20000000057 */
[----:B-1----:R-:W2:Y:S06]  /*ce00*/  @!P2 LDC R35, c[0x0][0x980] ;  /* 0x00026000ff23ab82 */ /* 0x002eac0000000800 */
.L_x_80:
[----:B------:R-:W-:Y:S05]  /*ce10*/  @!P4 BRA `(.L_x_81) ;  /* 0x000000000028c947 */ /* 0x000fea0003800000 */
[----:B------:R-:W-:Y:S04]  /*ce20*/  ISETP.NE.U32.AND P2, PT, R50, RZ, PT ;  /* 0x000000ff3200720c */ /* 0x000fe80003f45070 */
[----:B------:R-:W-:Y:S11]  /*ce30*/  ISETP.NE.AND.EX P2, PT, R51, RZ, PT, P2 ;  /* 0x000000ff3300720c */ /* 0x000ff60003f45320 */
[----:B------:R-:W-:Y:S02]  /*ce40*/  @!UPT UIADD3 URZ, UPT, UPT, URZ, URZ, URZ ;  /* 0x000000fffffff290 */ /* 0x000fe4000fffe0ff */
[----:B------:R-:W1:Y:S01]  /*ce50*/  @P2 LDC.64 R2, c[0x0][0x9a8] ;  /* 0x00026a00ff022b82 */ /* 0x000e620000000a00 */
[----:B------:R-:W-:Y:S01]  /*ce60*/  @P2 R2UR UR4, R88 ;  /* 0x00000000580422ca */ /* 0x000fe200000e0000 */
[----:B------:R-:W-:Y:S01]  /*ce70*/  @P2 IMAD R0, R19, R68, RZ ;  /* 0x0000004413002224 */ /* 0x000fe200078e02ff */
[----:B------:R-:W-:Y:S03]  /*ce80*/  @P2 R2UR UR5, R89 ;  /* 0x00000000590522ca */ /* 0x000fe600000e0000 */
[----:B-1----:R-:W-:Y:S10]  /*ce90*/  @P2 IMAD.WIDE R2, R0, 0x4, R2 ;  /* 0x0000000400022825 */ /* 0x002ff400078e0202 */
[----:B-----5:R1:W5:Y:S02]  /*cea0*/  @P2 LDG.E R33, desc[UR4][R2.64] ;  /* 0x0000000402212981 */ /* 0x020364000c1e1900 */
[----:B-1----:R-:W3:Y:S02]  /*ceb0*/  @!P2 LDC R33, c[0x0][0x9a0] ;  /* 0x00026800ff21ab82 */ /* 0x002ee40000000800 */
.L_x_81:
[----:B--2--5:R-:W-:Y:S01]  /*cec0*/  FSETP.NEU.AND P2, PT, R35, RZ, PT ;  /* 0x000000ff2300720b */ /* 0x024fe20003f4d000 */
[----:B------:R-:W-:Y:S01]  /*ced0*/  IMAD R118, R30, 0x8, R93 ;  /* 0x000000081e767824 */ /* 0x000fe200078e025d */
[----:B------:R-:W-:Y:S01]  /*cee0*/  SEL R5, RZ, 0xffffffff, P1 ;  /* 0xffffffffff057807 */ /* 0x000fe20000800000 */
[----:B------:R-:W-:Y:S01]  /*cef0*/  IMAD.SHL.U32 R114, R41, 0x80, RZ ;  /* 0x0000008029727824 */ /* 0x000fe200078e00ff */
[----:B------:R-:W-:Y:S01]  /*cf00*/  @P6 LOP3.LUT P1, RZ, R87, 0xff, RZ, 0xc0, !PT ;  /* 0x000000ff57ff6812 */ /* 0x000fe2000782c0ff */
[----:B------:R-:W-:Y:S01]  /*cf10*/  BSSY B1, `(.L_x_82) ;  /* 0x0000047000017945 */ /* 0x000fe20003800000 */
[----:B------:R-:W-:Y:S01]  /*cf20*/  @P6 SEL R0, RZ, 0xffffffff, P2 ;  /* 0xffffffffff006807 */ /* 0x000fe20001000000 */
[----:B------:R-:W-:Y:S01]  /*cf30*/  IMAD.HI.U32 R113, R114, R83, RZ ;  /* 0x0000005372717227 */ /* 0x000fe200078e00ff */
[----:B------:R-:W-:Y:S02]  /*cf40*/  LOP3.LUT R99, R99, 0x1, RZ, 0x3c, !PT ;  /* 0x0000000163637812 */ /* 0x000fe400078e3cff */
[----:B------:R-:W-:Y:S01]  /*cf50*/  @P0 SEL R0, R5, R0, !P1 ;  /* 0x0000000005000207 */ /* 0x000fe20004800000 */
[----:B------:R-:W-:Y:S01]  /*cf60*/  IMAD.MOV.U32 R121, RZ, RZ, 0x1 ;  /* 0x00000001ff797424 */ /* 0x000fe200078e00ff */
[----:B------:R-:W-:Y:S01]  /*cf70*/  ISETP.NE.AND P0, PT, R82, 0x1, PT ;  /* 0x000000015200780c */ /* 0x000fe20003f05270 */
[----:B------:R-:W-:Y:S01]  /*cf80*/  IMAD.IADD R34, R32, 0x1, R17 ;  /* 0x0000000120227824 */ /* 0x000fe200078e0211 */
[----:B------:R-:W-:Y:S01]  /*cf90*/  @P6 LOP3.LUT R0, R0, 0x1, RZ, 0xc0, !PT ;  /* 0x0000000100006812 */ /* 0x000fe200078ec0ff */
[----:B------:R-:W-:Y:S01]  /*cfa0*/  IMAD R117, R101, -0x10, R108 ;  /* 0xfffffff065757824 */ /* 0x000fe200078e026c */
[----:B------:R-:W-:Y:S01]  /*cfb0*/  SHF.R.U32.HI R113, RZ, R80, R113 ;  /* 0x00000050ff717219 */ /* 0x000fe20000011671 */
[----:B------:R-:W-:Y:S01]  /*cfc0*/  IMAD.MOV.U32 R119, RZ, RZ, RZ ;  /* 0x000000ffff777224 */ /* 0x000fe200078e00ff */
[----:B------:R-:W-:Y:S02]  /*cfd0*/  ISETP.NE.U32.OR P4, PT, R0, 0x1, !P6 ;  /* 0x000000010000780c */ /* 0x000fe40007785470 */
[----:B------:R-:W-:Y:S02]  /*cfe0*/  CS2R R54, SRZ ;  /* 0x0000000000367805 */ /* 0x000fe4000001ff00 */
[----:B------:R-:W-:Y:S02]  /*cff0*/  SEL R113, R114, R113, !P0 ;  /* 0x0000007172717207 */ /* 0x000fe40004000000 */
[----:B------:R-:W-:Y:S02]  /*d000*/  CS2R R52, SRZ ;  /* 0x0000000000347805 */ /* 0x000fe4000001ff00 */
[----:B------:R-:W-:Y:S02]  /*d010*/  ISETP.NE.AND P0, PT, R81, 0x1, PT ;  /* 0x000000015100780c */ /* 0x000fe40003f05270 */
[----:B------:R-:W-:Y:S02]  /*d020*/  CS2R R58, SRZ ;  /* 0x00000000003a7805 */ /* 0x000fe4000001ff00 */
[----:B------:R-:W-:Y:S01]  /*d030*/  SHF.L.U32 R3, R98, 0x1f, RZ ;  /* 0x0000001f62037819 */ /* 0x000fe200000006ff */
[----:B------:R-:W-:Y:S01]  /*d040*/  IMAD.HI.U32 R0, R113, R78, RZ ;  /* 0x0000004e71007227 */ /* 0x000fe200078e00ff */
[----:B------:R-:W-:Y:S02]  /*d050*/  SEL R2, RZ, 0xffffffff, P2 ;  /* 0xffffffffff027807 */ /* 0x000fe40001000000 */
[----:B------:R-:W-:Y:S02]  /*d060*/  LOP3.LUT P2, R115, R87, 0xff, RZ, 0xc0, !PT ;  /* 0x000000ff57737812 */ /* 0x000fe4000784c0ff */
[----:B------:R-:W-:Y:S02]  /*d070*/  CS2R R56, SRZ ;  /* 0x0000000000387805 */ /* 0x000fe4000001ff00 */
[----:B------:R-:W-:Y:S02]  /*d080*/  SHF.R.U32.HI R0, RZ, R79, R0 ;  /* 0x0000004fff007219 */ /* 0x000fe40000011600 */
[----:B------:R-:W-:Y:S02]  /*d090*/  CS2R R62, SRZ ;  /* 0x00000000003e7805 */ /* 0x000fe4000001ff00 */
[----:B------:R-:W-:Y:S02]  /*d0a0*/  @P4 SHF.L.U32 R6, R99, 0x1f, RZ ;  /* 0x0000001f63064819 */ /* 0x000fe400000006ff */
[----:B------:R-:W-:Y:S02]  /*d0b0*/  CS2R R60, SRZ ;  /* 0x00000000003c7805 */ /* 0x000fe4000001ff00 */
[----:B------:R-:W-:Y:S02]  /*d0c0*/  SEL R109, R113, R0, !P0 ;  /* 0x00000000716d7207 */ /* 0x000fe40004000000 */
[----:B------:R-:W-:Y:S01]  /*d0d0*/  CS2R R66, SRZ ;  /* 0x0000000000427805 */ /* 0x000fe2000001ff00 */
[----:B------:R-:W1:Y:S01]  /*d0e0*/  @P4 SYNCS.PHASECHK.TRANS64.TRYWAIT P1, [R93+URZ+0x40], R6 ;  /* 0x000040065d0045a7 */ /* 0x000e6200080211ff */
[----:B------:R-:W-:Y:S01]  /*d0f0*/  @P3 SEL R2, R5, R2, !P2 ;  /* 0x0000000205023207 */ /* 0x000fe20005000000 */
[----:B------:R-:W-:Y:S01]  /*d100*/  IMAD.MOV R5, RZ, RZ, -R113 ;  /* 0x000000ffff057224 */ /* 0x000fe200078e0a71 */
[----:B------:R-:W-:Y:S01]  /*d110*/  ISETP.NE.AND P2, PT, R76, 0x1, PT ;  /* 0x000000014c00780c */ /* 0x000fe20003f45270 */
[----:B------:R-:W-:Y:S01]  /*d120*/  IMAD.HI.U32 R7, R109, R77, RZ ;  /* 0x0000004d6d077227 */ /* 0x000fe200078e00ff */
[----:B------:R-:W-:Y:S02]  /*d130*/  LOP3.LUT R2, R2, 0x1, RZ, 0xc0, !PT ;  /* 0x0000000102027812 */ /* 0x000fe400078ec0ff */
[----:B------:R-:W-:Y:S01]  /*d140*/  P2R R116, PR, RZ, 0x10 ;  /* 0x00000010ff747803 */ /* 0x000fe20000000000 */
[----:B------:R-:W-:Y:S01]  /*d150*/  IMAD.MOV R4, RZ, RZ, -R109 ;  /* 0x000000ffff047224 */ /* 0x000fe200078e0a6d */
[----:B------:R-:W-:Y:S01]  /*d160*/  SHF.R.U32.HI R112, RZ, R92, R7 ;  /* 0x0000005cff707219 */ /* 0x000fe20000011607 */
[----:B------:R-:W-:Y:S01]  /*d170*/  IMAD R114, R82, R5, R114 ;  /* 0x0000000552727224 */ /* 0x000fe200078e0272 */
[----:B------:R-:W-:Y:S01]  /*d180*/  CS2R R64, SRZ ;  /* 0x0000000000407805 */ /* 0x000fe2000001ff00 */
[----:B------:R-:W-:Y:S01]  /*d190*/  IMAD R113, R81, R4, R113 ;  /* 0x0000000451717224 */ /* 0x000fe200078e0271 */
[----:B------:R-:W-:Y:S02]  /*d1a0*/  SEL R112, R109, R112, !P2 ;  /* 0x000000706d707207 */ /* 0x000fe40005000000 */
[----:B------:R-:W-:Y:S01]  /*d1b0*/  ISETP.NE.U32.AND P2, PT, R2, 0x1, PT ;  /* 0x000000010200780c */ /* 0x000fe20003f45070 */
[----:B------:R2:W4:Y:S02]  /*d1c0*/  SYNCS.PHASECHK.TRANS64.TRYWAIT P0, [R118+URZ+0xa0], R3 ;  /* 0x0000a003760075a7 */ /* 0x00052400080011ff */
[----:B------:R-:W-:Y:S01]  /*d1d0*/  IMAD.MOV R0, RZ, RZ, -R112 ;  /* 0x000000ffff007224 */ /* 0x000fe200078e0a70 */
[----:B------:R-:W-:Y:S03]  /*d1e0*/  P2R R122, PR, RZ, 0x4 ;  /* 0x00000004ff7a7803 */ /* 0x000fe60000000000 */
[----:B------:R-:W-:Y:S01]  /*d1f0*/  IMAD R109, R76, R0, R109 ;  /* 0x000000004c6d7224 */ /* 0x000fe200078e026d */
[----:B-1----:R-:W-:Y:S01]  /*d200*/  @P4 SEL R121, RZ, 0x1, !P1 ;  /* 0x00000001ff794807 */ /* 0x002fe20004800000 */
[----:B--2---:R-:W-:Y:S06]  /*d210*/  @!P4 BRA `(.L_x_83) ;  /* 0x000000000058c947 */ /* 0x004fec0003800000 */
[----:B------:R-:W-:Y:S01]  /*d220*/  IMAD.MOV.U32 R55, RZ, RZ, RZ ;  /* 0x000000ffff377224 */ /* 0x000fe200078e00ff */
[----:B------:R-:W-:Y:S01]  /*d230*/  ISETP.NE.AND P1, PT, R121, RZ, PT ;  /* 0x000000ff7900720c */ /* 0x000fe20003f25270 */
[----:B------:R-:W-:Y:S01]  /*d240*/  BSSY B0, `(.L_x_84) ;  /* 0x000000c000007945 */ /* 0x000fe20003800000 */
[----:B------:R-:W-:Y:S02]  /*d250*/  CS2R R66, SRZ ;  /* 0x0000000000427805 */ /* 0x000fe4000001ff00 */
[----:B------:R-:W-:Y:S02]  /*d260*/  CS2R R64, SRZ ;  /* 0x0000000000407805 */ /* 0x000fe4000001ff00 */
[----:B------:R-:W-:Y:S02]  /*d270*/  CS2R R62, SRZ ;  /* 0x00000000003e7805 */ /* 0x000fe4000001ff00 */
[----:B------:R-:W-:Y:S02]  /*d280*/  CS2R R60, SRZ ;  /* 0x00000000003c7805 */ /* 0x000fe4000001ff00 */
[----:B------:R-:W-:Y:S02]  /*d290*/  CS2R R58, SRZ ;  /* 0x00000000003a7805 */ /* 0x000fe4000001ff00 */
[----:B------:R-:W-:Y:S02]  /*d2a0*/  CS2R R56, SRZ ;  /* 0x0000000000387805 */ /* 0x000fe4000001ff00 */
[----:B------:R-:W-:Y:S01]  /*d2b0*/  CS2R R52, SRZ ;  /* 0x0000000000347805 */ /* 0x000fe2000001ff00 */
[----:B------:R-:W-:Y:S06]  /*d2c0*/  @P1 BRA `(.L_x_85) ;  /* 0x00000000000c1947 */ /* 0x000fec0003800000 */
[----:B------:R-:W-:Y:S04]  /*d2d0*/  SHF.L.U32 R0, R99, 0x1f, RZ ;  /* 0x0000001f63007819 */ /* 0x000fe800000006ff */
[----:B------:R-:W1:Y:S02]  /*d2e0*/  SYNCS.PHASECHK.TRANS64.TRYWAIT P1, [R93+URZ+0x40], R0 ;  /* 0x000040005d0075a7 */ /* 0x000e6400080211ff */
[----:B-1----:R-:W-:Y:S05]  /*d2f0*/  @!P1 BRA `(.L_x_86) ;  /* 0x0000002c00c09947 */ /* 0x002fea0003800000 */
.L_x_85:
[----:B------:R-:W-:Y:S05]  /*d300*/  BSYNC B0 ;  /* 0x0000000000007941 */ /* 0x000fea0003800000 */
.L_x_84:
[----:B------:R-:W-:Y:S01]  /*d310*/  ISETP.NE.AND P1, PT, R122, RZ, PT ;  /* 0x000000ff7a00720c */ /* 0x000fe20003f25270 */
[----:B------:R-:W-:Y:S11]  /*d320*/  HFMA2 R119, -RZ, RZ, 0, 5.9604644775390625e-08 ;  /* 0x00000001ff777431 */ /* 0x000ff600000001ff */
[----:B------:R-:W-:Y:S01]  /*d330*/  @!UPT UIADD3 URZ, UPT, UPT, URZ, URZ, URZ ;  /* 0x000000fffffff290 */ /* 0x000fe2000fffe0ff */
[----:B------:R2:W1:Y:S04]  /*d340*/  @P1 LDS.128 R64, [R100] ;  /* 0x0000000064401984 */ /* 0x0004680000000c00 */
[----:B------:R2:W1:Y:S04]  /*d350*/  @P1 LDS.128 R60, [R108+0x10] ;  /* 0x000010006c3c1984 */ /* 0x0004680000000c00 */
[----:B------:R2:W1:Y:S04]  /*d360*/  @P1 LDS.128 R56, [R106+0x20] ;  /* 0x000020006a381984 */ /* 0x0004680000000c00 */
[----:B------:R2:W1:Y:S02]  /*d370*/  @P1 LDS.128 R52, [R117+0x30] ;  /* 0x0000300075341984 */ /* 0x0004640000000c00 */
.L_x_83:
[----:B------:R-:W-:Y:S05]  /*d380*/  BSYNC B1 ;  /* 0x0000000000017941 */ /* 0x000fea0003800000 */
.L_x_82:
[----:B-1----:R-:W-:Y:S04]  /*d390*/  SHF.R.U32.HI R0, RZ, 0x15, R34 ;  /* 0x00000015ff007819 */ /* 0x002fe80000011622 */
[----:B------:R-:W-:Y:S01]  /*d3a0*/  LOP3.LUT P1, RZ, R0, 0x3, R103, 0x48, !PT ;  /* 0x0000000300ff7812 */ /* 0x000fe20007824867 */
[----:B------:R-:W-:Y:S01]  /*d3b0*/  @!UPT UIADD3 URZ, UPT, UPT, URZ, URZ, URZ ;  /* 0x000000fffffff290 */ /* 0x000fe2000fffe0ff */
[----:B----4-:R-:W-:Y:S11]  /*d3c0*/  @P0 BRA `(.L_x_87) ;  /* 0x0000000000080947 */ /* 0x010ff60003800000 */
[----:B------:R-:W1:Y:S02]  /*d3d0*/  SYNCS.PHASECHK.TRANS64.TRYWAIT P0, [R118+URZ+0xa0], R3 ;  /* 0x0000a003760075a7 */ /* 0x000e6400080011ff */
[----:B-1----:R-:W-:Y:S05]  /*d3e0*/  @!P0 BRA `(.L_x_88) ;  /* 0x0000002c00988947 */ /* 0x002fea0003800000 */
.L_x_87:
[----:B------:R-:W-:Y:S05]  /*d3f0*/  @!P1 BRA `(.L_x_89) ;  /* 0x0000000000349947 */ /* 0x000fea0003800000 */
[----:B------:R-:W4:Y:S01]  /*d400*/  LDC R4, c[0x4][0x70] ;  /* 0x01001c00ff047b82 */ /* 0x000f220000000800 */
[----:B-1----:R-:W-:Y:S01]  /*d410*/  MOV R3, 0x0 ;  /* 0x0000000000037802 */ /* 0x002fe20000000f00 */
[----:B------:R-:W-:Y:S02]  /*d420*/  HFMA2 R12, -RZ, RZ, 0, 5.9604644775390625e-08 ;  /* 0x00000001ff0c7431 */ /* 0x000fe400000001ff */
[----:B------:R-:W-:Y:S02]  /*d430*/  IMAD.MOV.U32 R8, RZ, RZ, 0x192 ;  /* 0x00000192ff087424 */ /* 0x000fe400078e00ff */
[----:B------:R-:W-:Y:S02]  /*d440*/  IMAD.MOV.U32 R13, RZ, RZ, RZ ;  /* 0x000000ffff0d7224 */ /* 0x000fe400078e00ff */
[----:B------:R-:W1:Y:S08]  /*d450*/  LDC R5, c[0x4][0x74] ;  /* 0x01001d00ff057b82 */ /* 0x000e700000000800 */
[----:B------:R-:W1:Y:S08]  /*d460*/  LDC R6, c[0x4][0x78] ;  /* 0x01001e00ff067b82 */ /* 0x000e700000000800 */
[----:B------:R-:W1:Y:S08]  /*d470*/  LDC R7, c[0x4][0x7c] ;  /* 0x01001f00ff077b82 */ /* 0x000e700000000800 */
[----:B------:R-:W1:Y:S08]  /*d480*/  LDC R10, c[0x4][0x10] ;  /* 0x01000400ff0a7b82 */ /* 0x000e700000000800 */
[----:B------:R-:W1:Y:S08]  /*d490*/  LDC R11, c[0x4][0x14] ;  /* 0x01000500ff0b7b82 */ /* 0x000e700000000800 */
[----:B----4-:R-:W1:Y:S02]  /*d4a0*/  LDC.64 R2, c[0x4][R3] ;  /* 0x0100000003027b82 */ /* 0x010e640000000a00 */
[----:B------:R-:W-:Y:S07]  /*d4b0*/  LEPC R20, `(.L_x_89) ;  /* 0x000000001014794e */ /* 0x000fee0000000000 */
[----:B-123--:R-:W-:Y:S05]  /*d4c0*/  CALL.ABS.NOINC R2 ;  /* 0x0000000002007343 */ /* 0x00efea0003c00000 */
.L_x_89:
[----:B------:R-:W-:Y:S01]  /*d4d0*/  LOP3.LUT R20, R64, 0xffffe000, RZ, 0xc0, !PT ;  /* 0xffffe00040147812 */ /* 0x000fe200078ec0ff */
[----:B------:R-:W-:Y:S05]  /*d4e0*/  WARPSYNC.ALL ;  /* 0x0000000000007948 */ /* 0x000fea0003800000 */
[----:B------:R-:W-:Y:S01]  /*d4f0*/  R2UR UR4, R34 ;  /* 0x00000000220472ca */ /* 0x000fe200000e0000 */
[----:B------:R-:W-:Y:S01]  /*d500*/  BSSY.RECONVERGENT B0, `(.L_x_90) ;  /* 0x0000060000007945 */ /* 0x000fe20003800200 */
[----:B------:R-:W-:Y:S01]  /*d510*/  LOP3.LUT R21, R65, 0xffffe000, RZ, 0xc0, !PT ;  /* 0xffffe00041157812 */ /* 0x000fe200078ec0ff */
[----:B------:R-:W-:Y:S01]  /*d520*/  IMAD R123, R119, 0x8, R93 ;  /* 0x00000008777b7824 */ /* 0x000fe200078e025d */
[----:B------:R-:W-:Y:S02]  /*d530*/  LOP3.LUT R49, R66, 0xffffe000, RZ, 0xc0, !PT ;  /* 0xffffe00042317812 */ /* 0x000fe400078ec0ff */
[----:B------:R-:W-:Y:S02]  /*d540*/  LOP3.LUT R48, R56, 0xffffe000, RZ, 0xc0, !PT ;  /* 0xffffe00038307812 */ /* 0x000fe400078ec0ff */
[----:B------:R-:W-:Y:S02]  /*d550*/  ISETP.NE.AND P0, PT, R102, RZ, PT ;  /* 0x000000ff6600720c */ /* 0x000fe40003f05270 */
[----:B------:R-:W-:Y:S02]  /*d560*/  ISETP.NE.AND P6, PT, R116, RZ, PT ;  /* 0x000000ff7400720c */ /* 0x000fe40003fc5270 */
[----:B------:R-:W-:Y:S01]  /*d570*/  ISETP.NE.AND P1, PT, R96, RZ, PT ;  /* 0x000000ff6000720c */ /* 0x000fe20003f25270 */
[----:B------:R-:W3:Y:S10]  /*d580*/  LDTM.x16 R4, tmem[UR4] ;  /* 0x00000004000479ee */ /* 0x000ef40008240000 */
[----:B------:R-:W-:Y:S01]  /*d590*/  @P6 SHF.L.U32 R124, R99, 0x1f, RZ ;  /* 0x0000001f637c6819 */ /* 0x000fe200000006ff */
[C---:B---3--:R-:W-:Y:S01]  /*d5a0*/  FMUL R0, R33.reuse, R4 ;  /* 0x0000000421007220 */ /* 0x048fe20000400000 */
[C---:B------:R-:W-:Y:S01]  /*d5b0*/  FMUL R2, R33.reuse, R5 ;  /* 0x0000000521027220 */ /* 0x040fe20000400000 */
[C---:B-1----:R-:W-:Y:S01]  /*d5c0*/  FMUL R3, R33.reuse, R10 ;  /* 0x0000000a21037220 */ /* 0x042fe20000400000 */
[----:B------:R-:W-:Y:S01]  /*d5d0*/  FMUL R4, R33, R11 ;  /* 0x0000000b21047220 */ /* 0x000fe20000400000 */
[C---:B------:R-:W-:Y:S01]  /*d5e0*/  FFMA R36, R35.reuse, R20, R0 ;  /* 0x0000001423247223 */ /* 0x040fe20000000000 */
[----:B------:R-:W-:Y:S01]  /*d5f0*/  LOP3.LUT R20, R60, 0xffffe000, RZ, 0xc0, !PT ;  /* 0xffffe0003c147812 */ /* 0x000fe200078ec0ff */
[----:B------:R-:W-:Y:S01]  /*d600*/  FFMA R37, R35, R21, R2 ;  /* 0x0000001523257223 */ /* 0x000fe20000000002 */
[----:B------:R-:W-:Y:S01]  /*d610*/  LOP3.LUT R21, R67, 0xffffe000, RZ, 0xc0, !PT ;  /* 0xffffe00043157812 */ /* 0x000fe200078ec0ff */
[C---:B------:R-:W-:Y:S01]  /*d620*/  FMUL R0, R33.reuse, R6 ;  /* 0x0000000621007220 */ /* 0x040fe20000400000 */
[----:B------:R-:W-:Y:S01]  /*d630*/  F2FP.TF32.F32.PACK_B R36, R36 ;  /* 0x00000024ff24723e */ /* 0x000fe200024050ff */
[----:B------:R-:W-:Y:S01]  /*d640*/  FMUL R2, R33, R7 ;  /* 0x0000000721027220 */ /* 0x000fe20000400000 */
[----:B------:R-:W-:Y:S01]  /*d650*/  F2FP.TF32.F32.PACK_B R37, R37 ;  /* 0x00000025ff25723e */ /* 0x000fe200024050ff */
[----:B------:R-:W-:Y:S01]  /*d660*/  FFMA R38, R35, R49, R0 ;  /* 0x0000003123267223 */ /* 0x000fe20000000000 */
[----:B------:R-:W-:Y:S01]  /*d670*/  LOP3.LUT R49, R61, 0xffffe000, RZ, 0xc0, !PT ;  /* 0xffffe0003d317812 */ /* 0x000fe200078ec0ff */
[----:B------:R-:W-:Y:S01]  /*d680*/  FFMA R39, R35, R21, R2 ;  /* 0x0000001523277223 */ /* 0x000fe20000000002 */
[----:B------:R-:W-:Y:S01]  /*d690*/  LOP3.LUT R21, R63, 0xffffe000, RZ, 0xc0, !PT ;  /* 0xffffe0003f157812 */ /* 0x000fe200078ec0ff */
[C---:B------:R-:W-:Y:S01]  /*d6a0*/  FMUL R0, R33.reuse, R8 ;  /* 0x0000000821007220 */ /* 0x040fe20000400000 */
[----:B------:R-:W-:Y:S01]  /*d6b0*/  F2FP.TF32.F32.PACK_B R38, R38 ;  /* 0x00000026ff26723e */ /* 0x000fe200024050ff */
[----:B------:R-:W-:Y:S01]  /*d6c0*/  FMUL R2, R33, R9 ;  /* 0x0000000921027220 */ /* 0x000fe20000400000 */
[----:B------:R-:W-:Y:S01]  /*d6d0*/  F2FP.TF32.F32.PACK_B R39, R39 ;  /* 0x00000027ff27723e */ /* 0x000fe200024050ff */
[C---:B------:R-:W-:Y:S01]  /*d6e0*/  FFMA R40, R35.reuse, R20, R0 ;  /* 0x0000001423287223 */ /* 0x040fe20000000000 */
[----:B------:R-:W-:Y:S01]  /*d6f0*/  LOP3.LUT R20, R62, 0xffffe000, RZ, 0xc0, !PT ;  /* 0xffffe0003e147812 */ /* 0x000fe200078ec0ff */
[----:B------:R-:W-:Y:S01]  /*d700*/  FFMA R41, R35, R49, R2 ;  /* 0x0000003123297223 */ /* 0x000fe20000000002 */
[----:B------:R-:W-:Y:S01]  /*d710*/  FMUL R5, R33, R12 ;  /* 0x0000000c21057220 */ /* 0x000fe20000400000 */
[----:B------:R1:W-:Y:S01]  /*d720*/  STS.128 [R100], R36 ;  /* 0x0000002464007388 */ /* 0x0003e20000000c00 */
[----:B------:R-:W-:Y:S01]  /*d730*/  LOP3.LUT R49, R57, 0xffffe000, RZ, 0xc0, !PT ;  /* 0xffffe00039317812 */ /* 0x000fe200078ec0ff */
[C---:B------:R-:W-:Y:S01]  /*d740*/  FFMA R42, R35.reuse, R20, R3 ;  /* 0x00000014232a7223 */ /* 0x040fe20000000003 */
[----:B------:R-:W-:Y:S01]  /*d750*/  FFMA R43, R35, R21, R4 ;  /* 0x00000015232b7223 */ /* 0x000fe20000000004 */
[C---:B------:R-:W-:Y:S01]  /*d760*/  FMUL R6, R33.reuse, R13 ;  /* 0x0000000d21067220 */ /* 0x040fe20000400000 */
[----:B------:R-:W-:Y:S01]  /*d770*/  LOP3.LUT R20, R58, 0xffffe000, RZ, 0xc0, !PT ;  /* 0xffffe0003a147812 */ /* 0x000fe200078ec0ff */
[----:B------:R-:W-:Y:S01]  /*d780*/  FMUL R7, R33, R14 ;  /* 0x0000000e21077220 */ /* 0x000fe20000400000 */
[----:B------:R-:W-:Y:S01]  /*d790*/  LOP3.LUT R21, R59, 0xffffe000, RZ, 0xc0, !PT ;  /* 0xffffe0003b157812 */ /* 0x000fe200078ec0ff */
[----:B------:R-:W-:Y:S01]  /*d7a0*/  FMUL R8, R33, R15 ;  /* 0x0000000f21087220 */ /* 0x000fe20000400000 */
[----:B------:R-:W-:Y:S01]  /*d7b0*/  F2FP.TF32.F32.PACK_B R40, R40 ;  /* 0x00000028ff28723e */ /* 0x000fe200024050ff */
[C---:B------:R-:W-:Y:S01]  /*d7c0*/  FFMA R44, R35.reuse, R48, R5 ;  /* 0x00000030232c7223 */ /* 0x040fe20000000005 */
[----:B------:R-:W-:Y:S01]  /*d7d0*/  F2FP.TF32.F32.PACK_B R41, R41 ;  /* 0x00000029ff29723e */ /* 0x000fe200024050ff */
[C---:B------:R-:W-:Y:S01]  /*d7e0*/  FFMA R45, R35.reuse, R49, R6 ;  /* 0x00000031232d7223 */ /* 0x040fe20000000006 */
[----:B------:R-:W-:Y:S01]  /*d7f0*/  F2FP.TF32.F32.PACK_B R42, R42 ;  /* 0x0000002aff2a723e */ /* 0x000fe200024050ff */
[C---:B------:R-:W-:Y:S01]  /*d800*/  FFMA R46, R35.reuse, R20, R7 ;  /* 0x00000014232e7223 */ /* 0x040fe20000000007 */
[----:B------:R-:W-:Y:S01]  /*d810*/  F2FP.TF32.F32.PACK_B R43, R43 ;  /* 0x0000002bff2b723e */ /* 0x000fe200024050ff */
[----:B------:R-:W-:Y:S01]  /*d820*/  FFMA R47, R35, R21, R8 ;  /* 0x00000015232f7223 */ /* 0x000fe20000000008 */
[----:B------:R-:W-:Y:S01]  /*d830*/  LOP3.LUT R20, R52, 0xffffe000, RZ, 0xc0, !PT ;  /* 0xffffe00034147812 */ /* 0x000fe200078ec0ff */
[----:B------:R-:W-:Y:S01]  /*d840*/  FMUL R9, R33, R16 ;  /* 0x0000001021097220 */ /* 0x000fe20000400000 */
[----:B------:R-:W-:Y:S01]  /*d850*/  LOP3.LUT R49, R53, 0xffffe000, RZ, 0xc0, !PT ;  /* 0xffffe00035317812 */ /* 0x000fe200078ec0ff */
[----:B------:R3:W-:Y:S01]  /*d860*/  STS.128 [R108+0x10], R40 ;  /* 0x000010286c007388 */ /* 0x0007e20000000c00 */
[C---:B------:R-:W-:Y:S01]  /*d870*/  FMUL R10, R33.reuse, R17 ;  /* 0x00000011210a7220 */ /* 0x040fe20000400000 */
[----:B------:R-:W-:Y:S01]  /*d880*/  LOP3.LUT R48, R54, 0xffffe000, RZ, 0xc0, !PT ;  /* 0xffffe00036307812 */ /* 0x000fe200078ec0ff */
[----:B------:R-:W-:Y:S01]  /*d890*/  FMUL R11, R33, R18 ;  /* 0x00000012210b7220 */ /* 0x000fe20000400000 */
[----:B------:R-:W-:Y:S01]  /*d8a0*/  LOP3.LUT R21, R55, 0xffffe000, RZ, 0xc0, !PT ;  /* 0xffffe00037157812 */ /* 0x000fe200078ec0ff */
[----:B------:R-:W-:Y:S01]  /*d8b0*/  FMUL R12, R33, R19 ;  /* 0x00000013210c7220 */ /* 0x000fe20000400000 */
[----:B------:R-:W-:Y:S02]  /*d8c0*/  F2FP.TF32.F32.PACK_B R44, R44 ;  /* 0x0000002cff2c723e */ /* 0x000fe400024050ff */
[----:B------:R-:W-:Y:S02]  /*d8d0*/  F2FP.TF32.F32.PACK_B R45, R45 ;  /* 0x0000002dff2d723e */ /* 0x000fe400024050ff */
[----:B------:R-:W-:Y:S01]  /*d8e0*/  F2FP.TF32.F32.PACK_B R46, R46 ;  /* 0x0000002eff2e723e */ /* 0x000fe200024050ff */
[C---:B-1----:R-:W-:Y:S01]  /*d8f0*/  FFMA R36, R35.reuse, R20, R9 ;  /* 0x0000001423247223 */ /* 0x042fe20000000009 */
[----:B------:R-:W-:Y:S01]  /*d900*/  F2FP.TF32.F32.PACK_B R47, R47 ;  /* 0x0000002fff2f723e */ /* 0x000fe200024050ff */
[C---:B------:R-:W-:Y:S01]  /*d910*/  FFMA R37, R35.reuse, R49, R10 ;  /* 0x0000003123257223 */ /* 0x040fe2000000000a */
[C---:B------:R-:W-:Y:S01]  /*d920*/  FFMA R38, R35.reuse, R48, R11 ;  /* 0x0000003023267223 */ /* 0x040fe2000000000b */
[----:B------:R-:W-:Y:S01]  /*d930*/  FFMA R39, R35, R21, R12 ;  /* 0x0000001523277223 */ /* 0x000fe2000000000c */
[----:B------:R-:W-:Y:S01]  /*d940*/  F2FP.TF32.F32.PACK_B R36, R36 ;  /* 0x00000024ff24723e */ /* 0x000fe200024050ff */
[----:B------:R3:W-:Y:S01]  /*d950*/  STS.128 [R106+0x20], R44 ;  /* 0x0000202c6a007388 */ /* 0x0007e20000000c00 */
[----:B------:R-:W-:Y:S02]  /*d960*/  F2FP.TF32.F32.PACK_B R37, R37 ;  /* 0x00000025ff25723e */ /* 0x000fe400024050ff */
[----:B------:R-:W-:Y:S02]  /*d970*/  F2FP.TF32.F32.PACK_B R38, R38 ;  /* 0x00000026ff26723e */ /* 0x000fe400024050ff */
[----:B------:R-:W-:Y:S05]  /*d980*/  F2FP.TF32.F32.PACK_B R39, R39 ;  /* 0x00000027ff27723e */ /* 0x000fea00024050ff */
[----:B------:R3:W-:Y:S01]  /*d990*/  STS.128 [R117+0x30], R36 ;  /* 0x0000302475007388 */ /* 0x0007e20000000c00 */
[----:B------:R-:W-:Y:S01]  /*d9a0*/  @!PT LDS RZ, [RZ] ;  /* 0x00000000fffff984 */ /* 0x000fe20000000800 */
[----:B------:R-:W-:Y:S01]  /*d9b0*/  @!PT LDS RZ, [RZ] ;  /* 0x00000000fffff984 */ /* 0x000fe20000000800 */
[----:B------:R-:W-:Y:S01]  /*d9c0*/  @!PT LDS RZ, [RZ] ;  /* 0x00000000fffff984 */ /* 0x000fe20000000800 */
[----:B------:R-:W-:Y:S01]  /*d9d0*/  @!PT LDS RZ, [RZ] ;  /* 0x00000000fffff984 */ /* 0x000fe20000000800 */
[----:B------:R1:W-:Y:S07]  /*d9e0*/  MEMBAR.ALL.CTA ;  /* 0x0000000000007992 */ /* 0x0003ee0000008000 */
[----:B-1----:R-:W1:Y:S02]  /*d9f0*/  FENCE.VIEW.ASYNC.S ;  /* 0x00000000000073c6 */ /* 0x002e640000000000 */
[----:B-1----:R-:W-:Y:S06]  /*da00*/  BAR.SYNC.DEFER_BLOCKING 0x1, 0x80 ;  /* 0x0042000000007b1d */ /* 0x002fec0000010000 */
[----:B------:R-:W-:Y:S05]  /*da10*/  @P0 BRA `(.L_x_91) ;  /* 0x0000000000380947 */ /* 0x000fea0003800000 */
[----:B------:R-:W-:Y:S01]  /*da20*/  IADD3 R2, P0, PT, R110, 0x780, RZ ;  /* 0x000007806e027810 */ /* 0x000fe20007f1e0ff */
[----:B------:R-:W-:Y:S01]  /*da30*/  VIADD R91, R93, 0x200 ;  /* 0x000002005d5b7836 */ /* 0x000fe20000000000 */
[----:B------:R-:W-:Y:S02]  /*da40*/  R2UR UR42, R114 ;  /* 0x00000000722a72ca */ /* 0x000fe400000e0000 */
[----:B------:R-:W-:Y:S01]  /*da50*/  R2UR UR4, R2 ;  /* 0x00000000020472ca */ /* 0x000fe200000e0000 */
[----:B------:R-:W-:Y:S01]  /*da60*/  IMAD.X R0, RZ, RZ, R111, P0 ;  /* 0x000000ffff007224 */ /* 0x000fe200000e066f */
[----:B------:R-:W-:Y:S02]  /*da70*/  R2UR UR43, R113 ;  /* 0x00000000712b72ca */ /* 0x000fe400000e0000 */
[----:B------:R-:W-:Y:S02]  /*da80*/  R2UR UR44, R109 ;  /* 0x000000006d2c72ca */ /* 0x000fe400000e0000 */
[----:B------:R-:W-:Y:S02]  /*da90*/  R2UR UR5, R0 ;  /* 0x00000000000572ca */ /* 0x000fe400000e0000 */
[----:B------:R-:W-:Y:S02]  /*daa0*/  R2UR UR45, R112 ;  /* 0x00000000702d72ca */ /* 0x000fe400000e0000 */
[----:B------:R-:W-:Y:S11]  /*dab0*/  R2UR UR40, R91 ;  /* 0x000000005b2872ca */ /* 0x000ff600000e0000 */
[----:B------:R-:W-:Y:S02]  /*dac0*/  @!UPT UIADD3 URZ, UPT, UPT, URZ, URZ, URZ ;  /* 0x000000fffffff290 */ /* 0x000fe4000fffe0ff */
[----:B------:R1:W-:Y:S01]  /*dad0*/  UTMASTG.5D.IM2COL [UR40], [UR4] ;  /* 0x00000028040073b5 */ /* 0x0003e20008060000 */
[----:B------:R0:W-:Y:S01]  /*dae0*/  UTMACMDFLUSH ;  /* 0x00000000000079b7 */ /* 0x0001e20000000000 */
[----:B-1----:R-:W-:Y:S04]  /*daf0*/  DEPBAR.LE SB0, 0x1 ;  /* 0x000080400000791a */ /* 0x002fe80000000000 */
.L_x_91:
[----:B------:R-:W-:Y:S05]  /*db00*/  BSYNC.RECONVERGENT B0 ;  /* 0x0000000000007941 */ /* 0x000fea0003800200 */
.L_x_90:
[----:B------:R-:W-:Y:S06]  /*db10*/  BAR.SYNC.DEFER_BLOCKING 0x1, 0x80 ;  /* 0x0042000000007b1d */ /* 0x000fec0000010000 */
[----:B------:R-:W-:Y:S05]  /*db20*/  @!P1 BRA `(.L_x_92) ;  /* 0x00000000001c9947 */ /* 0x000fea0003800000 */
[C---:B------:R-:W-:Y:S02]  /*db30*/  @P6 IMAD R0, R120.reuse, 0x8, R93 ;  /* 0x0000000878006824 */ /* 0x040fe400078e025d */
[----:B------:R-:W-:Y:S02]  /*db40*/  VIADD R120, R120, 0x1 ;  /* 0x0000000178787836 */ /* 0x000fe40000000000 */
[----:B------:R-:W-:Y:S03]  /*db50*/  @P6 VIADD R0, R0, 0x60 ;  /* 0x0000006000006836 */ /* 0x000fe60000000000 */
[C---:B------:R-:W-:Y:S02]  /*db60*/  ISETP.NE.AND P0, PT, R120.reuse, 0x4, PT ;  /* 0x000000047800780c */ /* 0x040fe40003f05270 */
[----:B------:R-:W-:Y:S02]  /*db70*/  @P6 PRMT R0, R85, 0x654, R0 ;  /* 0x0000065455006816 */ /* 0x000fe40000000000 */
[----:B------:R-:W-:Y:S02]  /*db80*/  SEL R120, R120, RZ, P0 ;  /* 0x000000ff78787207 */ /* 0x000fe40000000000 */
[----:B------:R1:W-:Y:S07]  /*db90*/  @P6 SYNCS.ARRIVE.TRANS64.RED.A1T0 RZ, [R0+URZ], RZ ;  /* 0x000000ff00ff69a7 */ /* 0x0003ee00081004ff */
.L_x_92:
[----:B------:R-:W4:Y:S01]  /*dba0*/  @P6 SYNCS.PHASECHK.TRANS64.TRYWAIT P0, [R123+URZ+0x40], R124 ;  /* 0x0000407c7b0065a7 */ /* 0x000f2200080011ff */
[----:B------:R-:W-:Y:S01]  /*dbb0*/  BSSY B1, `(.L_x_93) ;  /* 0x0000016000017945 */ /* 0x000fe20003800000 */
[----:B----4-:R-:W-:Y:S03]  /*dbc0*/  @P6 SEL R121, RZ, 0x1, !P0 ;  /* 0x00000001ff796807 */ /* 0x010fe60004000000 */
[----:B------:R-:W-:Y:S05]  /*dbd0*/  @!P6 BRA `(.L_x_94) ;  /* 0x00000000004ce947 */ /* 0x000fea0003800000 */
[----:B------:R-:W-:Y:S01]  /*dbe0*/  ISETP.NE.AND P0, PT, R121, RZ, PT ;  /* 0x000000ff7900720c */ /* 0x000fe20003f05270 */
[----:B------:R-:W-:Y:S01]  /*dbf0*/  BSSY B0, `(.L_x_95) ;  /* 0x000000b000007945 */ /* 0x000fe20003800000 */
[----:B------:R-:W-:Y:S11]  /*dc00*/  ISETP.NE.AND P1, PT, R122, RZ, PT ;  /* 0x000000ff7a00720c */ /* 0x000ff60003f25270 */
[----:B------:R-:W-:Y:S02]  /*dc10*/  @!UPT UIADD3 URZ, UPT, UPT, URZ, URZ, URZ ;  /* 0x000000fffffff290 */ /* 0x000fe4000fffe0ff */
[C---:B------:R-:W-:Y:S01]  /*dc20*/  @P1 IMAD R5, R119.reuse, 0x2000, R100 ;  /* 0x0000200077051824 */ /* 0x040fe200078e0264 */
[C---:B------:R-:W-:Y:S01]  /*dc30*/  @P1 LEA R3, R119.reuse, R106, 0xd ;  /* 0x0000006a77031211 */ /* 0x040fe200078e68ff */
[C---:B------:R-:W-:Y:S02]  /*dc40*/  @P1 IMAD R4, R119.reuse, 0x2000, R108 ;  /* 0x0000200077041824 */ /* 0x040fe400078e026c */
[----:B------:R-:W-:Y:S01]  /*dc50*/  @P1 IMAD R2, R119, 0x2000, R117 ;  /* 0x0000200077021824 */ /* 0x000fe200078e0275 */
[----:B------:R-:W-:Y:S06]  /*dc60*/  @P0 BRA `(.L_x_96) ;  /* 0x00000000000c0947 */ /* 0x000fec0003800000 */
[----:B-1----:R-:W-:Y:S04]  /*dc70*/  SHF.L.U32 R0, R99, 0x1f, RZ ;  /* 0x0000001f63007819 */ /* 0x002fe800000006ff */
[----:B------:R-:W1:Y:S02]  /*dc80*/  SYNCS.PHASECHK.TRANS64.TRYWAIT P0, [R123+URZ+0x40], R0 ;  /* 0x000040007b0075a7 */ /* 0x000e6400080011ff */
[----:B-1----:R-:W-:Y:S05]  /*dc90*/  @!P0 BRA `(.L_x_97) ;  /* 0x0000002400808947 */ /* 0x002fea0003800000 */
.L_x_96:
[----:B------:R-:W-:Y:S05]  /*dca0*/  BSYNC B0 ;  /* 0x0000000000007941 */ /* 0x000fea0003800000 */
.L_x_95:
[----:B------:R-:W-:Y:S02]  /*dcb0*/  ISETP.NE.AND P0, PT, R122, RZ, PT ;  /* 0x000000ff7a00720c */ /* 0x000fe40003f05270 */
[----:B------:R-:W-:Y:S11]  /*dcc0*/  IADD3 R119, PT, PT, R119, 0x1, RZ ;  /* 0x0000000177777810 */ /* 0x000ff60007ffe0ff */
[----:B------:R4:W1:Y:S04]  /*dcd0*/  @P0 LDS.128 R64, [R5] ;  /* 0x0000000005400984 */ /* 0x0008680000000c00 */
[----:B------:R4:W1:Y:S04]  /*dce0*/  @P0 LDS.128 R60, [R4+0x10] ;  /* 0x00001000043c0984 */ /* 0x0008680000000c00 */
[----:B------:R4:W1:Y:S04]  /*dcf0*/  @P0 LDS.128 R56, [R3+0x20] ;  /* 0x0000200003380984 */ /* 0x0008680000000c00 */
[----:B------:R4:W1:Y:S02]  /*dd00*/  @P0 LDS.128 R52, [R2+0x30] ;  /* 0x0000300002340984 */ /* 0x0008640000000c00 */
.L_x_94:
[----:B------:R-:W-:Y:S05]  /*dd10*/  BSYNC B1 ;  /* 0x0000000000017941 */ /* 0x000fea0003800000 */
.L_x_93:
[----:B-1----:R-:W-:Y:S05]  /*dd20*/  VIADD R0, R34, 0x10 ;  /* 0x0000001022007836 */ /* 0x002fea0000000000 */
[----:B------:R-:W-:Y:S04]  /*dd30*/  SHF.R.U32.HI R0, RZ, 0x15, R0 ;  /* 0x00000015ff007819 */ /* 0x000fe80000011600 */
[----:B------:R-:W-:Y:S11]  /*dd40*/  LOP3.LUT P0, RZ, R0, 0x3, R103, 0x48, !PT ;  /* 0x0000000300ff7812 */ /* 0x000ff60007804867 */
[----:B------:R-:W-:Y:S02]  /*dd50*/  @!UPT UIADD3 URZ, UPT, UPT, URZ, URZ, URZ ;  /* 0x000000fffffff290 */ /* 0x000fe4000fffe0ff */
[----:B------:R-:W-:Y:S05]  /*dd60*/  @!P0 BRA `(.L_x_98) ;  /* 0x0000000000348947 */ /* 0x000fea0003800000 */
[----:B----4-:R-:W1:Y:S01]  /*dd70*/  LDC R4, c[0x4][0x70] ;  /* 0x01001c00ff047b82 */ /* 0x010e620000000800 */
[----:B------:R-:W-:Y:S01]  /*dd80*/  MOV R3, 0x0 ;  /* 0x0000000000037802 */ /* 0x000fe20000000f00 */
[----:B------:R-:W-:Y:S02]  /*dd90*/  HFMA2 R12, -RZ, RZ, 0, 5.9604644775390625e-08 ;  /* 0x00000001ff0c7431 */ /* 0x000fe400000001ff */
[----:B------:R-:W-:Y:S02]  /*dda0*/  IMAD.MOV.U32 R8, RZ, RZ, 0x192 ;  /* 0x00000192ff087424 */ /* 0x000fe400078e00ff */
[----:B------:R-:W-:Y:S02]  /*ddb0*/  IMAD.MOV.U32 R13, RZ, RZ, RZ ;  /* 0x000000ffff0d7224 */ /* 0x000fe400078e00ff */
[----:B------:R-:W4:Y:S08]  /*ddc0*/  LDC R5, c[0x4][0x74] ;  /* 0x01001d00ff057b82 */ /* 0x000f300000000800 */
[----:B------:R-:W1:Y:S08]  /*ddd0*/  LDC R6, c[0x4][0x78] ;  /* 0x01001e00ff067b82 */ /* 0x000e700000000800 */
[----:B------:R-:W1:Y:S08]  /*dde0*/  LDC R7, c[0x4][0x7c] ;  /* 0x01001f00ff077b82 */ /* 0x000e700000000800 */
[----:B------:R-:W1:Y:S08]  /*ddf0*/  LDC R10, c[0x4][0x10] ;  /* 0x01000400ff0a7b82 */ /* 0x000e700000000800 */
[----:B------:R-:W1:Y:S08]  /*de00*/  LDC R11, c[0x4][0x14] ;  /* 0x01000500ff0b7b82 */ /* 0x000e700000000800 */
[----:B------:R-:W1:Y:S02]  /*de10*/  LDC.64 R2, c[0x4][R3] ;  /* 0x0100000003027b82 */ /* 0x000e640000000a00 */
[----:B------:R-:W-:Y:S07]  /*de20*/  LEPC R20, `(.L_x_98) ;  /* 0x000000001014794e */ /* 0x000fee0000000000 */
[----:B-1234-:R-:W-:Y:S05]  /*de30*/  CALL.ABS.NOINC R2 ;  /* 0x0000000002007343 */ /* 0x01efea0003c00000 */
.L_x_98:
[----:B------:R-:W-:Y:S01]  /*de40*/  LOP3.LUT R20, R64, 0xffffe000, RZ, 0xc0, !PT ;  /* 0xffffe00040147812 */ /* 0x000fe200078ec0ff */
[----:B------:R-:W-:Y:S05]  /*de50*/  WARPSYNC.ALL ;  /* 0x0000000000007948 */ /* 0x000fea0003800000 */
[----:B------:R-:W-:Y:S01]  /*de60*/  R2UR UR4, R34 ;  /* 0x00000000220472ca */ /* 0x000fe200000e0000 */
[----:B------:R-:W-:Y:S01]  /*de70*/  BSSY.RECONVERGENT B0, `(.L_x_99) ;  /* 0x0000063000007945 */ /* 0x000fe20003800200 */
[----:B------:R-:W-:Y:S02]  /*de80*/  LOP3.LUT R21, R65, 0xffffe000, RZ, 0xc0, !PT ;  /* 0xffffe00041157812 */ /* 0x000fe400078ec0ff */
[----:B------:R-:W-:Y:S02]  /*de90*/  LOP3.LUT R49, R66, 0xffffe000, RZ, 0xc0, !PT ;  /* 0xffffe00042317812 */ /* 0x000fe400078ec0ff */
[----:B------:R-:W-:Y:S02]  /*dea0*/  LOP3.LUT R48, R56, 0xffffe000, RZ, 0xc0, !PT ;  /* 0xffffe00038307812 */ /* 0x000fe400078ec0ff */
[----:B------:R-:W-:Y:S02]  /*deb0*/  ISETP.NE.AND P6, PT, R116, RZ, PT ;  /* 0x000000ff7400720c */ /* 0x000fe40003fc5270 */
[----:B------:R-:W-:Y:S03]  /*dec0*/  ISETP.NE.AND P0, PT, R102, RZ, PT ;  /* 0x000000ff6600720c */ /* 0x000fe60003f05270 */
[----:B----4-:R-:W1:Y:S08]  /*ded0*/  LDTM.x16 R4, tmem[UR4+0x10] ;  /* 0x00001004000479ee */ /* 0x010e700008240000 */
[----:B------:R-:W-:Y:S01]  /*dee0*/  @P6 SHF.L.U32 R125, R99, 0x1f, RZ ;  /* 0x0000001f637d6819 */ /* 0x000fe200000006ff */
[--C-:B------:R-:W-:Y:S04]  /*def0*/  @P6 IMAD R123, R120, 0x8, R93.reuse ;  /* 0x00000008787b6824 */ /* 0x100fe800078e025d */
[----:B------:R-:W-:Y:S02]  /*df00*/  @P6 VIADD R124, R123, 0x60 ;  /* 0x000000607b7c6836 */ /* 0x000fe40000000000 */
[----:B------:R-:W-:Y:S03]  /*df10*/  IMAD R123, R119, 0x8, R93 ;  /* 0x00000008777b7824 */ /* 0x000fe600078e025d */
[----:B------:R-:W-:Y:S01]  /*df20*/  @P6 PRMT R124, R85, 0x654, R124 ;  /* 0x00000654557c6816 */ /* 0x000fe2000000007c */
[C---:B-1----:R-:W-:Y:S01]  /*df30*/  FMUL R0, R33.reuse, R4 ;  /* 0x0000000421007220 */ /* 0x042fe20000400000 */
[C---:B------:R-:W-:Y:S01]  /*df40*/  FMUL R2, R33.reuse, R5 ;  /* 0x0000000521027220 */ /* 0x040fe20000400000 */
[C---:B------:R-:W-:Y:S01]  /*df50*/  FMUL R3, R33.reuse, R10 ;  /* 0x0000000a21037220 */ /* 0x040fe20000400000 */
[----:B------:R-:W-:Y:S01]  /*df60*/  FMUL R4, R33, R11 ;  /* 0x0000000b21047220 */ /* 0x000fe20000400000 */
[C---:B---3--:R-:W-:Y:S01]  /*df70*/  FFMA R36, R35.reuse, R20, R0 ;  /* 0x0000001423247223 */ /* 0x048fe20000000000 */
        /* <DEDUP_REMOVED lines=19> */
[----:B------:R1:W-:Y:S01]  /*e0b0*/  STS.128 [R100+0x2000], R36 ;  /* 0x0020002464007388 */ /* 0x0003e20000000c00 */
        /* <DEDUP_REMOVED lines=48> */
[----:B------:R-:W-:Y:S01]  /*e3c0*/  UIADD3 UR9, UPT, UPT, UR41, 0x10, URZ ;  /* 0x0000001029097890 */ /* 0x000fe2000fffe0ff */
[----:B------:R-:W-:Y:S02]  /*e3d0*/  R2UR UR4, R93 ;  /* 0x000000005d0472ca */ /* 0x000fe400000e0000 */
[----:B------:R-:W-:Y:S01]  /*e3e0*/  R2UR UR6, R2 ;  /* 0x00000000020672ca */ /* 0x000fe200000e0000 */
[----:B------:R-:W-:Y:S01]  /*e3f0*/  IMAD.X R0, RZ, RZ, R111, P0 ;  /* 0x000000ffff007224 */ /* 0x000fe200000e066f */
[----:B------:R-:W-:Y:S02]  /*e400*/  R2UR UR10, R114 ;  /* 0x00000000720a72ca */ /* 0x000fe400000e0000 */
[----:B------:R-:W-:Y:S02]  /*e410*/  R2UR UR11, R113 ;  /* 0x00000000710b72ca */ /* 0x000fe400000e0000 */
[----:B------:R-:W-:Y:S02]  /*e420*/  R2UR UR7, R0 ;  /* 0x00000000000772ca */ /* 0x000fe400000e0000 */
[----:B------:R-:W-:Y:S02]  /*e430*/  R2UR UR12, R109 ;  /* 0x000000006d0c72ca */ /* 0x000fe400000e0000 */
[----:B------:R-:W-:Y:S01]  /*e440*/  R2UR UR13, R112 ;  /* 0x00000000700d72ca */ /* 0x000fe200000e0000 */
[----:B------:R-:W-:Y:S11]  /*e450*/  UIADD3 UR8, UPT, UPT, UR4, 0x2200, URZ ;  /* 0x0000220004087890 */ /* 0x000ff6000fffe0ff */
[----:B------:R-:W-:Y:S01]  /*e460*/  @!UPT UIADD3 URZ, UPT, UPT, URZ, URZ, URZ ;  /* 0x000000fffffff290 */ /* 0x000fe2000fffe0ff */
[----:B------:R1:W-:Y:S01]  /*e470*/  UTMASTG.5D.IM2COL [UR8], [UR6] ;  /* 0x00000008060073b5 */ /* 0x0003e20008060000 */
[----:B------:R0:W-:Y:S01]  /*e480*/  UTMACMDFLUSH ;  /* 0x00000000000079b7 */ /* 0x0001e20000000000 */
[----:B-1----:R-:W-:Y:S04]  /*e490*/  DEPBAR.LE SB0, 0x1 ;  /* 0x000080400000791a */ /* 0x002fe80000000000 */
.L_x_100:
[----:B------:R-:W-:Y:S05]  /*e4a0*/  BSYNC.RECONVERGENT B0 ;  /* 0x0000000000007941 */ /* 0x000fea0003800200 */
.L_x_99:
[----:B------:R-:W-:Y:S01]  /*e4b0*/  BAR.SYNC.DEFER_BLOCKING 0x1, 0x80 ;  /* 0x0042000000007b1d */ /* 0x000fe20000010000 */
[----:B------:R-:W-:Y:S05]  /*e4c0*/  VIADD R120, R120, 0x1 ;  /* 0x0000000178787836 */ /* 0x000fea0000000000 */
[C---:B------:R-:W-:Y:S04]  /*e4d0*/  ISETP.NE.AND P0, PT, R120.reuse, 0x4, PT ;  /* 0x000000047800780c */ /* 0x040fe80003f05270 */
[----:B------:R-:W-:Y:S01]  /*e4e0*/  SEL R120, R120, RZ, P0 ;  /* 0x000000ff78787207 */ /* 0x000fe20000000000 */
[----:B------:R1:W-:Y:S01]  /*e4f0*/  @P6 SYNCS.ARRIVE.TRANS64.RED.A1T0 RZ, [R124+URZ], RZ ;  /* 0x000000ff7cff69a7 */ /* 0x0003e200081004ff */
[----:B------:R-:W-:Y:S01]  /*e500*/  BSSY B1, `(.L_x_101) ;  /* 0x0000017000017945 */ /* 0x000fe20003800000 */
[----:B------:R-:W4:Y:S02]  /*e510*/  @P6 SYNCS.PHASECHK.TRANS64.TRYWAIT P1, [R123+URZ+0x40], R125 ;  /* 0x0000407d7b0065a7 */ /* 0x000f2400080211ff */
[----:B----4-:R-:W-:Y:S01]  /*e520*/  @P6 SEL R121, RZ, 0x1, !P1 ;  /* 0x00000001ff796807 */ /* 0x010fe20004800000 */
[----:B-1----:R-:W-:Y:S06]  /*e530*/  @!P6 BRA `(.L_x_102) ;  /* 0x00000000004ce947 */ /* 0x002fec0003800000 */
        /* <DEDUP_REMOVED lines=9> */
[----:B------:R-:W-:Y:S04]  /*e5d0*/  SHF.L.U32 R6, R99, 0x1f, RZ ;  /* 0x0000001f63067819 */ /* 0x000fe800000006ff */
[----:B------:R-:W1:Y:S02]  /*e5e0*/  SYNCS.PHASECHK.TRANS64.TRYWAIT P0, [R123+URZ+0x40], R6 ;  /* 0x000040067b0075a7 */ /* 0x000e6400080011ff */
[----:B-1----:R-:W-:Y:S05]  /*e5f0*/  @!P0 BRA `(.L_x_105) ;  /* 0x0000001c003c8947 */ /* 0x002fea0003800000 */
.L_x_104:
[----:B------:R-:W-:Y:S05]  /*e600*/  BSYNC B0 ;  /* 0x0000000000007941 */ /* 0x000fea0003800000 */
.L_x_103:
[----:B------:R-:W-:Y:S02]  /*e610*/  ISETP.NE.AND P0, PT, R122, RZ, PT ;  /* 0x000000ff7a00720c */ /* 0x000fe40003f05270 */
[----:B------:R-:W-:Y:S11]  /*e620*/  IADD3 R119, PT, PT, R119, 0x1, RZ ;  /* 0x0000000177777810 */ /* 0x000ff60007ffe0ff */
[----:B------:R4:W1:Y:S04]  /*e630*/  @P0 LDS.128 R64, [R4] ;  /* 0x0000000004400984 */ /* 0x0008680000000c00 */
[----:B------:R4:W1:Y:S04]  /*e640*/  @P0 LDS.128 R60, [R3+0x10] ;  /* 0x00001000033c0984 */ /* 0x0008680000000c00 */
[----:B------:R4:W1:Y:S04]  /*e650*/  @P0 LDS.128 R56, [R2+0x20] ;  /* 0x0000200002380984 */ /* 0x0008680000000c00 */
[----:B------:R4:W1:Y:S02]  /*e660*/  @P0 LDS.128 R52, [R0+0x30] ;  /* 0x0000300000340984 */ /* 0x0008640000000c00 */
.L_x_102:
[----:B------:R-:W-:Y:S05]  /*e670*/  BSYNC B1 ;  /* 0x0000000000017941 */ /* 0x000fea0003800000 */
.L_x_101:
[----:B----4-:R-:W-:Y:S05]  /*e680*/  VIADD R0, R34, 0x20 ;  /* 0x0000002022007836 */ /* 0x010fea0000000000 */
[----:B------:R-:W-:Y:S04]  /*e690*/  SHF.R.U32.HI R0, RZ, 0x15, R0 ;  /* 0x00000015ff007819 */ /* 0x000fe80000011600 */
[----:B------:R-:W-:Y:S11]  /*e6a0*/  LOP3.LUT P0, RZ, R0, 0x3, R103, 0x48, !PT ;  /* 0x0000000300ff7812 */ /* 0x000ff60007804867 */
[----:B------:R-:W-:Y:S02]  /*e6b0*/  @!UPT UIADD3 URZ, UPT, UPT, URZ, URZ, URZ ;  /* 0x000000fffffff290 */ /* 0x000fe4000fffe0ff */
[----:B------:R-:W-:Y:S05]  /*e6c0*/  @!P0 BRA `(.L_x_106) ;  /* 0x0000000000348947 */ /* 0x000fea0003800000 */
[----:B------:R-:W4:Y:S01]  /*e6d0*/  LDC R4, c[0x4][0x70] ;  /* 0x01001c00ff047b82 */ /* 0x000f220000000800 */
[----:B------:R-:W-:Y:S01]  /*e6e0*/  MOV R3, 0x0 ;  /* 0x0000000000037802 */ /* 0x000fe20000000f00 */
[----:B------:R-:W-:Y:S02]  /*e6f0*/  HFMA2 R12, -RZ, RZ, 0, 5.9604644775390625e-08 ;  /* 0x00000001ff0c7431 */ /* 0x000fe400000001ff */
[----:B------:R-:W-:Y:S02]  /*e700*/  IMAD.MOV.U32 R8, RZ, RZ, 0x192 ;  /* 0x00000192ff087424 */ /* 0x000fe400078e00ff */
[----:B------:R-:W-:Y:S02]  /*e710*/  IMAD.MOV.U32 R13, RZ, RZ, RZ ;  /* 0x000000ffff0d7224 */ /* 0x000fe400078e00ff */
[----:B------:R-:W2:Y:S08]  /*e720*/  LDC R5, c[0x4][0x74] ;  /* 0x01001d00ff057b82 */ /* 0x000eb00000000800 */
[----:B-1----:R-:W1:Y:S08]  /*e730*/  LDC R6, c[0x4][0x78] ;  /* 0x01001e00ff067b82 */ /* 0x002e700000000800 */
[----:B------:R-:W1:Y:S08]  /*e740*/  LDC R7, c[0x4][0x7c] ;  /* 0x01001f00ff077b82 */ /* 0x000e700000000800 */
[----:B------:R-:W1:Y:S08]  /*e750*/  LDC R10, c[0x4][0x10] ;  /* 0x01000400ff0a7b82 */ /* 0x000e700000000800 */
[----:B------:R-:W1:Y:S08]  /*e760*/  LDC R11, c[0x4][0x14] ;  /* 0x01000500ff0b7b82 */ /* 0x000e700000000800 */
[----:B----4-:R-:W1:Y:S02]  /*e770*/  LDC.64 R2, c[0x4][R3] ;  /* 0x0100000003027b82 */ /* 0x010e640000000a00 */
[----:B------:R-:W-:Y:S07]  /*e780*/  LEPC R20, `(.L_x_106) ;  /* 0x000000001014794e */ /* 0x000fee0000000000 */
[----:B-123--:R-:W-:Y:S05]  /*e790*/  CALL.ABS.NOINC R2 ;  /* 0x0000000002007343 */ /* 0x00efea0003c00000 */
.L_x_106:
[----:B-1----:R-:W-:Y:S01]  /*e7a0*/  LOP3.LUT R20, R64, 0xffffe000, RZ, 0xc0, !PT ;  /* 0xffffe00040147812 */ /* 0x002fe200078ec0ff */
        /* <DEDUP_REMOVED lines=8> */
[----:B------:R-:W1:Y:S08]  /*e830*/  LDTM.x16 R4, tmem[UR4+0x20] ;  /* 0x00002004000479ee */ /* 0x000e700008240000 */
        /* <DEDUP_REMOVED lines=92> */
.L_x_108:
[----:B------:R-:W-:Y:S05]  /*ee00*/  BSYNC.RECONVERGENT B0 ;  /* 0x0000000000007941 */ /* 0x000fea0003800200 */
.L_x_107:
        /* <DEDUP_REMOVED lines=21> */
.L_x_112:
[----:B------:R-:W-:Y:S05]  /*ef60*/  BSYNC B0 ;  /* 0x0000000000007941 */ /* 0x000fea0003800000 */
.L_x_111:
[----:B------:R-:W-:Y:S11]  /*ef70*/  ISETP.NE.AND P0, PT, R122, RZ, PT ;  /* 0x000000ff7a00720c */ /* 0x000ff60003f05270 */
[----:B------:R-:W-:Y:S02]  /*ef80*/  @!UPT UIADD3 URZ, UPT, UPT, URZ, URZ, URZ ;  /* 0x000000fffffff290 */ /* 0x000fe4000fffe0ff */
[----:B------:R4:W1:Y:S04]  /*ef90*/  @P0 LDS.128 R64, [R3] ;  /* 0x0000000003400984 */ /* 0x0008680000000c00 */
[----:B------:R4:W1:Y:S04]  /*efa0*/  @P0 LDS.128 R60, [R2+0x10] ;  /* 0x00001000023c0984 */ /* 0x0008680000000c00 */
[----:B------:R4:W1:Y:S04]  /*efb0*/  @P0 LDS.128 R56, [R0+0x20] ;  /* 0x0000200000380984 */ /* 0x0008680000000c00 */
[----:B------:R4:W1:Y:S02]  /*efc0*/  @P0 LDS.128 R52, [R119+0x30] ;  /* 0x0000300077340984 */ /* 0x0008640000000c00 */
.L_x_110:
[----:B------:R-:W-:Y:S05]  /*efd0*/  BSYNC B1 ;  /* 0x0000000000017941 */ /* 0x000fea0003800000 */
.L_x_109:
[----:B----4-:R-:W-:Y:S05]  /*efe0*/  VIADD R0, R34, 0x30 ;  /* 0x0000003022007836 */ /* 0x010fea0000000000 */
[----:B------:R-:W-:Y:S04]  /*eff0*/  SHF.R.U32.HI R0, RZ, 0x15, R0 ;  /* 0x00000015ff007819 */ /* 0x000fe80000011600 */
[----:B------:R-:W-:Y:S11]  /*f000*/  LOP3.LUT P0, RZ, R0, 0x3, R103, 0x48, !PT ;  /* 0x0000000300ff7812 */ /* 0x000ff60007804867 */
[----:B------:R-:W-:Y:S02]  /*f010*/  @!UPT UIADD3 URZ, UPT, UPT, URZ, URZ, URZ ;  /* 0x000000fffffff290 */ /* 0x000fe4000fffe0ff */
[----:B------:R-:W-:Y:S05]  /*f020*/  @!P0 BRA `(.L_x_114) ;  /* 0x0000000000348947 */ /* 0x000fea0003800000 */
[----:B-1----:R-:W1:Y:S01]  /*f030*/  LDC R4, c[0x4][0x70] ;  /* 0x01001c00ff047b82 */ /* 0x002e620000000800 */
        /* <DEDUP_REMOVED lines=12> */
.L_x_114:
[----:B------:R-:W-:Y:S01]  /*f100*/  ISETP.NE.AND P0, PT, R102, RZ, PT ;  /* 0x000000ff6600720c */ /* 0x000fe20003f05270 */
[----:B------:R-:W-:Y:S05]  /*f110*/  WARPSYNC.ALL ;  /* 0x0000000000007948 */ /* 0x000fea0003800000 */
[----:B------:R-:W-:Y:S01]  /*f120*/  R2UR UR4, R34 ;  /* 0x00000000220472ca */ /* 0x000fe200000e0000 */
[----:B------:R-:W-:Y:S01]  /*f130*/  VIADD R118, R118, 0xb0 ;  /* 0x000000b076767836 */ /* 0x000fe20000000000 */
[----:B-1----:R-:W-:Y:S01]  /*f140*/  LOP3.LUT R0, R64, 0xffffe000, RZ, 0xc0, !PT ;  /* 0xffffe00040007812 */ /* 0x002fe200078ec0ff */
[----:B------:R-:W-:Y:S01]  /*f150*/  BSSY.RECONVERGENT B0, `(.L_x_115) ;  /* 0x000005f000007945 */ /* 0x000fe20003800200 */
[----:B------:R-:W-:Y:S02]  /*f160*/  LOP3.LUT R2, R65, 0xffffe000, RZ, 0xc0, !PT ;  /* 0xffffe00041027812 */ /* 0x000fe400078ec0ff */
[----:B------:R-:W-:Y:S02]  /*f170*/  LOP3.LUT R3, R66, 0xffffe000, RZ, 0xc0, !PT ;  /* 0xffffe00042037812 */ /* 0x000fe400078ec0ff */
[----:B------:R-:W-:Y:S02]  /*f180*/  LOP3.LUT R20, R67, 0xffffe000, RZ, 0xc0, !PT ;  /* 0xffffe00043147812 */ /* 0x000fe400078ec0ff */
[----:B------:R-:W-:Y:S02]  /*f190*/  LOP3.LUT R21, R60, 0xffffe000, RZ, 0xc0, !PT ;  /* 0xffffe0003c157812 */ /* 0x000fe400078ec0ff */
[----:B---3--:R-:W-:Y:S01]  /*f1a0*/  LOP3.LUT R36, R61, 0xffffe000, RZ, 0xc0, !PT ;  /* 0xffffe0003d247812 */ /* 0x008fe200078ec0ff */
[----:B------:R-:W1:Y:S01]  /*f1b0*/  LDTM.x16 R4, tmem[UR4+0x30] ;  /* 0x00003004000479ee */ /* 0x000e620008240000 */
[----:B------:R-:W-:Y:S01]  /*f1c0*/  LOP3.LUT R37, R62, 0xffffe000, RZ, 0xc0, !PT ;  /* 0xffffe0003e257812 */ /* 0x000fe200078ec0ff */
[----:B------:R-:W-:Y:S01]  /*f1d0*/  NOP ;  /* 0x0000000000007918 */ /* 0x000fe20000000000 */
[----:B------:R-:W-:Y:S02]  /*f1e0*/  LOP3.LUT R38, R63, 0xffffe000, RZ, 0xc0, !PT ;  /* 0xffffe0003f267812 */ /* 0x000fe400078ec0ff */
[----:B------:R-:W-:Y:S02]  /*f1f0*/  PRMT R118, R85, 0x654, R118 ;  /* 0x0000065455767816 */ /* 0x000fe40000000076 */
[----:B------:R-:W-:Y:S02]  /*f200*/  LOP3.LUT R39, R56, 0xffffe000, RZ, 0xc0, !PT ;  /* 0xffffe00038277812 */ /* 0x000fe400078ec0ff */
[----:B------:R-:W-:Y:S01]  /*f210*/  LOP3.LUT R40, R57, 0xffffe000, RZ, 0xc0, !PT ;  /* 0xffffe00039287812 */ /* 0x000fe200078ec0ff */
[----:B-1----:R1:W-:Y:S01]  /*f220*/  SYNCS.ARRIVE.TRANS64.RED.A1T0 RZ, [R118+URZ], RZ ;  /* 0x000000ff76ff79a7 */ /* 0x0023e200081004ff */
[----:B------:R-:W-:Y:S02]  /*f230*/  LOP3.LUT R41, R58, 0xffffe000, RZ, 0xc0, !PT ;  /* 0xffffe0003a297812 */ /* 0x000fe400078ec0ff */
[----:B------:R-:W-:Y:S02]  /*f240*/  LOP3.LUT R42, R59, 0xffffe000, RZ, 0xc0, !PT ;  /* 0xffffe0003b2a7812 */ /* 0x000fe400078ec0ff */
[----:B------:R-:W-:Y:S02]  /*f250*/  LOP3.LUT R43, R52, 0xffffe000, RZ, 0xc0, !PT ;  /* 0xffffe000342b7812 */ /* 0x000fe400078ec0ff */
[----:B------:R-:W-:Y:S02]  /*f260*/  LOP3.LUT R44, R53, 0xffffe000, RZ, 0xc0, !PT ;  /* 0xffffe000352c7812 */ /* 0x000fe400078ec0ff */
[----:B------:R-:W-:Y:S02]  /*f270*/  LOP3.LUT R45, R54, 0xffffe000, RZ, 0xc0, !PT ;  /* 0xffffe000362d7812 */ /* 0x000fe400078ec0ff */
[----:B------:R-:W-:Y:S01]  /*f280*/  LOP3.LUT R46, R55, 0xffffe000, RZ, 0xc0, !PT ;  /* 0xffffe000372e7812 */ /* 0x000fe200078ec0ff */
[C---:B------:R-:W-:Y:S01]  /*f290*/  FMUL R4, R33.reuse, R4 ;  /* 0x0000000421047220 */ /* 0x040fe20000400000 */
[C---:B------:R-:W-:Y:S01]  /*f2a0*/  FMUL R5, R33.reuse, R5 ;  /* 0x0000000521057220 */ /* 0x040fe20000400000 */
[C---:B------:R-:W-:Y:S01]  /*f2b0*/  FMUL R6, R33.reuse, R6 ;  /* 0x0000000621067220 */ /* 0x040fe20000400000 */
[----:B------:R-:W-:Y:S01]  /*f2c0*/  FMUL R7, R33, R7 ;  /* 0x0000000721077220 */ /* 0x000fe20000400000 */
[C---:B------:R-:W-:Y:S01]  /*f2d0*/  FFMA R4, R35.reuse, R0, R4 ;  /* 0x0000000023047223 */ /* 0x040fe20000000004 */
[C---:B------:R-:W-:Y:S01]  /*f2e0*/  FFMA R5, R35.reuse, R2, R5 ;  /* 0x0000000223057223 */ /* 0x040fe20000000005 */
[C---:B------:R-:W-:Y:S01]  /*f2f0*/  FFMA R6, R35.reuse, R3, R6 ;  /* 0x0000000323067223 */ /* 0x040fe20000000006 */
[----:B------:R-:W-:Y:S01]  /*f300*/  FFMA R7, R35, R20, R7 ;  /* 0x0000001423077223 */ /* 0x000fe20000000007 */
[C---:B------:R-:W-:Y:S01]  /*f310*/  FMUL R8, R33.reuse, R8 ;  /* 0x0000000821087220 */ /* 0x040fe20000400000 */
[C---:B------:R-:W-:Y:S01]  /*f320*/  FMUL R9, R33.reuse, R9 ;  /* 0x0000000921097220 */ /* 0x040fe20000400000 */
[C---:B------:R-:W-:Y:S01]  /*f330*/  FMUL R10, R33.reuse, R10 ;  /* 0x0000000a210a7220 */ /* 0x040fe20000400000 */
        /* <DEDUP_REMOVED lines=9> */
[C---:B------:R-:W-:Y:S01]  /*f3d0*/  FMUL R12, R33.reuse, R12 ;  /* 0x0000000c210c7220 */ /* 0x040fe20000400000 */
[----:B------:R-:W-:Y:S01]  /*f3e0*/  F2FP.TF32.F32.PACK_B R8, R8 ;  /* 0x00000008ff08723e */ /* 0x000fe200024050ff */
[C---:B------:R-:W-:Y:S01]  /*f3f0*/  FMUL R13, R33.reuse, R13 ;  /* 0x0000000d210d7220 */ /* 0x040fe20000400000 */
[----:B------:R1:W-:Y:S01]  /*f400*/  STS.128 [R100+0x6000], R4 ;  /* 0x0060000464007388 */ /* 0x0003e20000000c00 */
        /* <DEDUP_REMOVED lines=8> */
[----:B------:R-:W-:Y:S01]  /*f490*/  FFMA R15, R35, R42, R15 ;  /* 0x0000002a230f7223 */ /* 0x000fe2000000000f */
[C---:B------:R-:W-:Y:S01]  /*f4a0*/  FMUL R16, R33.reuse, R16 ;  /* 0x0000001021107220 */ /* 0x040fe20000400000 */
[----:B------:R-:W-:Y:S01]  /*f4b0*/  F2FP.TF32.F32.PACK_B R12, R12 ;  /* 0x0000000cff0c723e */ /* 0x000fe200024050ff */
[----:B------:R1:W-:Y:S01]  /*f4c0*/  STS.128 [R108+0x6010], R8 ;  /* 0x006010086c007388 */ /* 0x0003e20000000c00 */
        /* <DEDUP_REMOVED lines=10> */
[----:B------:R-:W-:Y:S02]  /*f570*/  F2FP.TF32.F32.PACK_B R16, R16 ;  /* 0x00000010ff10723e */ /* 0x000fe400024050ff */
        /* <DEDUP_REMOVED lines=10> */
[----:B---3--:R-:W3:Y:S02]  /*f620*/  FENCE.VIEW.ASYNC.S ;  /* 0x00000000000073c6 */ /* 0x008ee40000000000 */
[----:B---3--:R-:W-:Y:S06]  /*f630*/  BAR.SYNC.DEFER_BLOCKING 0x1, 0x80 ;  /* 0x0042000000007b1d */ /* 0x008fec0000010000 */
        /* <DEDUP_REMOVED lines=15> */
[----:B---3--:R-:W-:Y:S04]  /*f730*/  DEPBAR.LE SB0, 0x1 ;  /* 0x000080400000791a */ /* 0x008fe80000000000 */
.L_x_116:
[----:B------:R-:W-:Y:S05]  /*f740*/  BSYNC.RECONVERGENT B0 ;  /* 0x0000000000007941 */ /* 0x000fea0003800200 */
.L_x_115:
[----:B------:R-:W-:Y:S01]  /*f750*/  BAR.SYNC.DEFER_BLOCKING 0x1, 0x80 ;  /* 0x0042000000007b1d */ /* 0x000fe20000010000 */
[----:B------:R-:W-:Y:S02]  /*f760*/  ISETP.NE.AND P0, PT, R96, -0x4, PT ;  /* 0xfffffffc6000780c */ /* 0x000fe40003f05270 */
[----:B------:R-:W-:Y:S11]  /*f770*/  IADD3 R0, PT, PT, R30, 0x1, RZ ;  /* 0x000000011e007810 */ /* 0x000ff60007ffe0ff */
[----:B------:R-:W-:Y:S05]  /*f780*/  @!P0 BRA `(.L_x_117) ;  /* 0x0000000000248947 */ /* 0x000fea0003800000 */
[----:B------:R-:W-:Y:S11]  /*f790*/  ISETP.NE.AND P1, PT, R116, RZ, PT ;  /* 0x000000ff7400720c */ /* 0x000ff60003f25270 */
[----:B------:R-:W-:Y:S02]  /*f7a0*/  @!UPT UIADD3 URZ, UPT, UPT, URZ, URZ, URZ ;  /* 0x000000fffffff290 */ /* 0x000fe4000fffe0ff */
[C---:B------:R-:W-:Y:S02]  /*f7b0*/  @P1 IMAD R2, R120.reuse, 0x8, R93 ;  /* 0x0000000878021824 */ /* 0x040fe400078e025d */
[----:B------:R-:W-:Y:S02]  /*f7c0*/  VIADD R120, R120, 0x1 ;  /* 0x0000000178787836 */ /* 0x000fe40000000000 */
[----:B------:R-:W-:Y:S03]  /*f7d0*/  @P1 VIADD R2, R2, 0x60 ;  /* 0x0000006002021836 */ /* 0x000fe60000000000 */
[C---:B------:R-:W-:Y:S02]  /*f7e0*/  ISETP.NE.AND P0, PT, R120.reuse, 0x4, PT ;  /* 0x000000047800780c */ /* 0x040fe40003f05270 */
[----:B------:R-:W-:Y:S02]  /*f7f0*/  @P1 PRMT R2, R85, 0x654, R2 ;  /* 0x0000065455021816 */ /* 0x000fe40000000002 */
[----:B------:R-:W-:Y:S02]  /*f800*/  SEL R120, R120, RZ, P0 ;  /* 0x000000ff78787207 */ /* 0x000fe40000000000 */
[----:B------:R3:W-:Y:S07]  /*f810*/  @P1 SYNCS.ARRIVE.TRANS64.RED.A1T0 RZ, [R2+URZ], RZ ;  /* 0x000000ff02ff19a7 */ /* 0x0007ee00081004ff */
.L_x_117:
[----:B------:R-:W-:Y:S01]  /*f820*/  ISETP.NE.AND P1, PT, R107, RZ, PT ;  /* 0x000000ff6b00720c */ /* 0x000fe20003f25270 */
[----:B------:R-:W-:Y:S01]  /*f830*/  VIADD R96, R96, 0x4 ;  /* 0x0000000460607836 */ /* 0x000fe20000000000 */
[C---:B------:R-:W-:Y:S01]  /*f840*/  ISETP.NE.AND P0, PT, R0.reuse, 0x2, PT ;  /* 0x000000020000780c */ /* 0x040fe20003f05270 */
[----:B-1----:R-:W-:Y:S01]  /*f850*/  IMAD.IADD R16, R29, 0x1, R84 ;  /* 0x000000011d107824 */ /* 0x002fe200078e0254 */
[----:B------:R-:W-:Y:S01]  /*f860*/  LOP3.LUT R97, R97, 0x1, RZ, 0x3c, !PT ;  /* 0x0000000161617812 */ /* 0x000fe200078e3cff */
[----:B------:R-:W-:Y:S01]  /*f870*/  IMAD.IADD R41, R31, 0x1, R86 ;  /* 0x000000011f297824 */ /* 0x000fe200078e0256 */
[----:B------:R-:W-:Y:S01]  /*f880*/  SEL R3, RZ, 0x1, P0 ;  /* 0x00000001ff037807 */ /* 0x000fe20000000000 */
[----:B------:R-:W-:Y:S01]  /*f890*/  IMAD.MOV.U32 R19, RZ, RZ, R105 ;  /* 0x000000ffff137224 */ /* 0x000fe200078e0069 */
[----:B------:R-:W-:Y:S02]  /*f8a0*/  SEL R30, R0, RZ, P0 ;  /* 0x000000ff001e7207 */ /* 0x000fe40000000000 */
[----:B------:R-:W-:Y:S03]  /*f8b0*/  LOP3.LUT R98, R98, R3, RZ, 0x3c, !PT ;  /* 0x0000000362627212 */ /* 0x000fe600078e3cff */
[----:B------:R-:W-:Y:S05]  /*f8c0*/  @P1 BRA `(.L_x_118) ;  /* 0xffffffcc00341947 */ /* 0x000fea000383ffff */
[----:B------:R-:W-:-:S13]  /*f8d0*/  ISETP.NE.AND P1, PT, R104, RZ, PT ;  /* 0x000000ff6800720c */ /* 0x000fda0003f25270 */
[----:B------:R-:W-:Y:S05]  /*f8e0*/  @!P1 BRA `(.L_x_119) ;  /* 0x0000000000489947 */ /* 0x000fea0003800000 */
[----:B---3--:R-:W1:Y:S02]  /*f8f0*/  LDC.64 R2, c[0x0][0x990] ;  /* 0x00026400ff027b82 */ /* 0x008e640000000a00 */
[----:B-1----:R-:W-:-:S04]  /*f900*/  ISETP.NE.U32.AND P0, PT, R2, RZ, PT ;  /* 0x000000ff0200720c */ /* 0x002fc80003f05070 */
[----:B------:R-:W-:-:S13]  /*f910*/  ISETP.NE.AND.EX P0, PT, R3, RZ, PT, P0 ;  /* 0x000000ff0300720c */ /* 0x000fda0003f05300 */
[----:B------:R-:W-:Y:S05]  /*f920*/  @P0 BRA `(.L_x_120) ;  /* 0x00000000000c0947 */ /* 0x000fea0003800000 */
[----:B------:R-:W-:-:S13]  /*f930*/  FSETP.NEU.AND P0, PT, R35, RZ, PT ;  /* 0x000000ff2300720b */ /* 0x000fda0003f0d000 */
[----:B------:R-:W-:Y:S05]  /*f940*/  @!P0 EXIT ;  /* 0x000000000000894d */ /* 0x000fea0003800000 */
[----:B------:R-:W-:Y:S05]  /*f950*/  BRA `(.L_x_119) ;  /* 0x00000000002c7947 */ /* 0x000fea0003800000 */
.L_x_120:
[----:B------:R-:W-:Y:S01]  /*f960*/  ISETP.NE.AND P0, PT, R115, RZ, PT ;  /* 0x000000ff7300720c */ /* 0x000fe20003f05270 */
[----:B------:R-:W-:-:S12]  /*f970*/  BSSY.RECONVERGENT B0, `(.L_x_119) ;  /* 0x0000009000007945 */ /* 0x000fd80003800200 */
[----:B------:R-:W-:Y:S05]  /*f980*/  @P0 BRA `(.L_x_121) ;  /* 0x0000000000140947 */ /* 0x000fea0003800000 */
[----:B------:R-:W1:Y:S02]  /*f990*/  LDC.64 R2, c[0x0][0x988] ;  /* 0x00026200ff027b82 */ /* 0x000e640000000a00 */
[----:B-1----:R-:W-:-:S04]  /*f9a0*/  ISETP.NE.U32.AND P0, PT, R2, RZ, PT ;  /* 0x000000ff0200720c */ /* 0x002fc80003f05070 */
[----:B------:R-:W-:-:S13]  /*f9b0*/  ISETP.NE.AND.EX P0, PT, R3, RZ, PT, P0 ;  /* 0x000000ff0300720c */ /* 0x000fda0003f05300 */
[----:B------:R-:W-:Y:S05]  /*f9c0*/  @!P0 EXIT ;  /* 0x000000000000894d */ /* 0x000fea0003800000 */
[----:B------:R-:W-:Y:S05]  /*f9d0*/  BRA `(.L_x_122) ;  /* 0x0000000000087947 */ /* 0x000fea0003800000 */
.L_x_121:
[----:B------:R-:W-:-:S13]  /*f9e0*/  FSETP.NEU.AND P0, PT, R35, RZ, PT ;  /* 0x000000ff2300720b */ /* 0x000fda0003f0d000 */
[----:B------:R-:W-:Y:S05]  /*f9f0*/  @!P0 EXIT ;  /* 0x000000000000894d */ /* 0x000fea0003800000 */
.L_x_122:
[----:B------:R-:W-:Y:S05]  /*fa00*/  BSYNC.RECONVERGENT B0 ;  /* 0x0000000000007941 */ /* 0x000fea0003800200 */
.L_x_119:
[----:B------:R-:W-:Y:S01]  /*fa10*/  IMAD R0, R120, 0x8, R93 ;  /* 0x0000000878007824 */ /* 0x000fe200078e025d */
[----:B------:R-:W-:-:S04]  /*fa20*/  DEPBAR.LE SB0, 0x0 ;  /* 0x000080000000791a */ /* 0x000fc80000000000 */
[----:B------:R-:W-:-:S04]  /*fa30*/  IADD3 R0, PT, PT, R0, 0x60, RZ ;  /* 0x0000006000007810 */ /* 0x000fc80007ffe0ff */
[----:B------:R-:W-:-:S04]  /*fa40*/  PRMT R0, R85, 0x654, R0 ;  /* 0x0000065455007816 */ /* 0x000fc80000000000 */
[----:B------:R-:W-:Y:S01]  /*fa50*/  SYNCS.ARRIVE.TRANS64.RED.A1T0 RZ, [R0+URZ], RZ ;  /* 0x000000ff00ff79a7 */ /* 0x000fe200081004ff */
[----:B------:R-:W-:Y:S05]  /*fa60*/  EXIT ;  /* 0x000000000000794d */ /* 0x000fea0003800000 */
.L_x_19:
[----:B------:R-:W-:Y:S11]  /*fa70*/  R2UR UR4, R96 ;  /* 0x00000000600472ca */ /* 0x000ff600000e0000 */
[----:B------:R-:W-:Y:S02]  /*fa80*/  @!UPT UIADD3 URZ, UPT, UPT, URZ, URZ, URZ ;  /* 0x000000fffffff290 */ /* 0x000fe4000fffe0ff */
[----:B------:R-:W-:Y:S07]  /*fa90*/  MOV R0, UR4 ;  /* 0x0000000400007c02 */ /* 0x000fee0008000f00 */
.L_x_123:
[----:B-1----:R1:W2:Y:S02]  /*faa0*/  SYNCS.PHASECHK.TRANS64.TRYWAIT P0, [R0+URZ+0x20], R3 ;  /* 0x00002003000075a7 */ /* 0x0022a400080011ff */
[----:B--2---:R-:W-:Y:S05]  /*fab0*/  @!P0 NANOSLEEP.SYNCS 0x989680 ;  /* 0x009896800000895d */ /* 0x004fea0003900000 */
[----:B------:R-:W2:Y:S02]  /*fac0*/  @!P0 SYNCS.PHASECHK.TRANS64 P0, [R0+URZ+0x20], R3 ;  /* 0x00002003000085a7 */ /* 0x000ea400080010ff */
[----:B--2---:R-:W-:Y:S05]  /*fad0*/  @!P0 BRA `(.L_x_123) ;  /* 0xfffffffc00f08947 */ /* 0x004fea000383ffff */
[----:B------:R-:W-:Y:S05]  /*fae0*/  BRA `(.L_x_18) ;  /* 0xffffff3800707947 */ /* 0x000fea000383ffff */
.L_x_25:
[----:B------:R-:W-:Y:S11]  /*faf0*/  R2UR UR4, R98 ;  /* 0x00000000620472ca */ /* 0x000ff600000e0000 */
[----:B------:R-:W-:Y:S02]  /*fb00*/  @!UPT UIADD3 URZ, UPT, UPT, URZ, URZ, URZ ;  /* 0x000000fffffff290 */ /* 0x000fe4000fffe0ff */
[----:B------:R-:W-:Y:S07]  /*fb10*/  MOV R0, UR4 ;  /* 0x0000000400007c02 */ /* 0x000fee0008000f00 */
.L_x_124:
[----:B-1----:R1:W2:Y:S02]  /*fb20*/  SYNCS.PHASECHK.TRANS64.TRYWAIT P0, [R0+URZ+0x20], R3 ;  /* 0x00002003000075a7 */ /* 0x0022a400080011ff */
[----:B--2---:R-:W-:Y:S05]  /*fb30*/  @!P0 NANOSLEEP.SYNCS 0x989680 ;  /* 0x009896800000895d */ /* 0x004fea0003900000 */
[----:B------:R-:W2:Y:S02]  /*fb40*/  @!P0 SYNCS.PHASECHK.TRANS64 P0, [R0+URZ+0x20], R3 ;  /* 0x00002003000085a7 */ /* 0x000ea400080010ff */
[----:B--2---:R-:W-:Y:S05]  /*fb50*/  @!P0 BRA `(.L_x_124) ;  /* 0xfffffffc00f08947 */ /* 0x004fea000383ffff */
[----:B------:R-:W-:Y:S05]  /*fb60*/  BRA `(.L_x_24) ;  /* 0xffffff7400b07947 */ /* 0x000fea000383ffff */
.L_x_29:
[----:B--2---:R2:W1:Y:S02]  /*fb70*/  SYNCS.PHASECHK.TRANS64.TRYWAIT P0, [R4+URZ+0x90], R3 ;  /* 0x00009003040075a7 */ /* 0x00446400080011ff */
[----:B-1----:R-:W-:Y:S05]  /*fb80*/  @!P0 NANOSLEEP.SYNCS 0x989680 ;  /* 0x009896800000895d */ /* 0x002fea0003900000 */
[----:B------:R-:W1:Y:S02]  /*fb90*/  @!P0 SYNCS.PHASECHK.TRANS64 P0, [R4+URZ+0x90], R3 ;  /* 0x00009003040085a7 */ /* 0x000e6400080010ff */
[----:B-1----:R-:W-:Y:S05]  /*fba0*/  @!P0 BRA `(.L_x_29) ;  /* 0xfffffffc00f08947 */ /* 0x002fea000383ffff */
[----:B------:R-:W-:Y:S05]  /*fbb0*/  BRA `(.L_x_125) ;  /* 0xffffff9400387947 */ /* 0x000fea000383ffff */
.L_x_33:
[----:B-1----:R1:W2:Y:S02]  /*fbc0*/  SYNCS.PHASECHK.TRANS64.TRYWAIT P0, [R3+URZ], R0 ;  /* 0x00000000030075a7 */ /* 0x0022a400080011ff */
[----:B--2---:R-:W-:Y:S05]  /*fbd0*/  @!P0 NANOSLEEP.SYNCS 0x989680 ;  /* 0x009896800000895d */ /* 0x004fea0003900000 */
[----:B------:R-:W2:Y:S02]  /*fbe0*/  @!P0 SYNCS.PHASECHK.TRANS64 P0, [R3+URZ], R0 ;  /* 0x00000000030085a7 */ /* 0x000ea400080010ff */
[----:B--2---:R-:W-:Y:S05]  /*fbf0*/  @!P0 BRA `(.L_x_33) ;  /* 0xfffffffc00f08947 */ /* 0x004fea000383ffff */
[----:B------:R-:W-:Y:S05]  /*fc00*/  BRA `(.L_x_126) ;  /* 0xffffff9800ac7947 */ /* 0x000fea000383ffff */
.L_x_34:
[----:B-1----:R1:W2:Y:S02]  /*fc10*/  SYNCS.PHASECHK.TRANS64.TRYWAIT P0, [R2+URZ], R7 ;  /* 0x00000007020075a7 */ /* 0x0022a400080011ff */
[----:B--2---:R-:W-:Y:S05]  /*fc20*/  @!P0 NANOSLEEP.SYNCS 0x989680 ;  /* 0x009896800000895d */ /* 0x004fea0003900000 */
[----:B------:R-:W2:Y:S02]  /*fc30*/  @!P0 SYNCS.PHASECHK.TRANS64 P0, [R2+URZ], R7 ;  /* 0x00000007020085a7 */ /* 0x000ea400080010ff */
[----:B--2---:R-:W-:Y:S05]  /*fc40*/  @!P0 BRA `(.L_x_34) ;  /* 0xfffffffc00f08947 */ /* 0x004fea000383ffff */
[----:B------:R-:W-:Y:S05]  /*fc50*/  BRA `(.L_x_127) ;  /* 0xffffff9800bc7947 */ /* 0x000fea000383ffff */
.L_x_35:
[----:B-1----:R1:W2:Y:S02]  /*fc60*/  SYNCS.PHASECHK.TRANS64.TRYWAIT P0, [R0+URZ], R5 ;  /* 0x00000005000075a7 */ /* 0x0022a400080011ff */
[----:B--2---:R-:W-:Y:S05]  /*fc70*/  @!P0 NANOSLEEP.SYNCS 0x989680 ;  /* 0x009896800000895d */ /* 0x004fea0003900000 */
[----:B------:R-:W2:Y:S02]  /*fc80*/  @!P0 SYNCS.PHASECHK.TRANS64 P0, [R0+URZ], R5 ;  /* 0x00000005000085a7 */ /* 0x000ea400080010ff */
[----:B--2---:R-:W-:Y:S05]  /*fc90*/  @!P0 BRA `(.L_x_35) ;  /* 0xfffffffc00f08947 */ /* 0x004fea000383ffff */
[----:B------:R-:W-:Y:S05]  /*fca0*/  BRA `(.L_x_128) ;  /* 0xffffff9800c47947 */ /* 0x000fea000383ffff */
.L_x_38:
[----:B-1----:R1:W2:Y:S02]  /*fcb0*/  SYNCS.PHASECHK.TRANS64.TRYWAIT P1, [R0+URZ+0x98], R7 ;  /* 0x00009807000075a7 */ /* 0x0022a400080211ff */
[----:B--2---:R-:W-:Y:S05]  /*fcc0*/  @!P1 NANOSLEEP.SYNCS 0x989680 ;  /* 0x009896800000995d */ /* 0x004fea0003900000 */
[----:B------:R-:W2:Y:S02]  /*fcd0*/  @!P1 SYNCS.PHASECHK.TRANS64 P1, [R0+URZ+0x98], R7 ;  /* 0x00009807000095a7 */ /* 0x000ea400080210ff */
[----:B--2---:R-:W-:Y:S05]  /*fce0*/  @!P1 BRA `(.L_x_38) ;  /* 0xfffffffc00f09947 */ /* 0x004fea000383ffff */
[----:B------:R-:W-:Y:S05]  /*fcf0*/  BRA `(.L_x_129) ;  /* 0xffffff9c001c7947 */ /* 0x000fea000383ffff */
.L_x_39:
[----:B--2---:R2:W3:Y:S02]  /*fd00*/  SYNCS.PHASECHK.TRANS64.TRYWAIT P1, [R0+URZ+0x90], R5 ;  /* 0x00009005000075a7 */ /* 0x0044e400080211ff */
[----:B---3--:R-:W-:Y:S05]  /*fd10*/  @!P1 NANOSLEEP.SYNCS 0x989680 ;  /* 0x009896800000995d */ /* 0x008fea0003900000 */
[----:B------:R-:W3:Y:S02]  /*fd20*/  @!P1 SYNCS.PHASECHK.TRANS64 P1, [R0+URZ+0x90], R5 ;  /* 0x00009005000095a7 */ /* 0x000ee400080210ff */
[----:B---3--:R-:W-:Y:S05]  /*fd30*/  @!P1 BRA `(.L_x_39) ;  /* 0xfffffffc00f09947 */ /* 0x008fea000383ffff */
[----:B------:R-:W-:Y:S05]  /*fd40*/  BRA `(.L_x_130) ;  /* 0xffffff9c00287947 */ /* 0x000fea000383ffff */
.L_x_47:
[----:B--2---:R2:W3:Y:S02]  /*fd50*/  SYNCS.PHASECHK.TRANS64.TRYWAIT P0, [R2+URZ+0x90], R5 ;  /* 0x00009005020075a7 */ /* 0x0044e400080011ff */
[----:B---3--:R-:W-:Y:S05]  /*fd60*/  @!P0 NANOSLEEP.SYNCS 0x989680 ;  /* 0x009896800000895d */ /* 0x008fea0003900000 */
[----:B------:R-:W3:Y:S02]  /*fd70*/  @!P0 SYNCS.PHASECHK.TRANS64 P0, [R2+URZ+0x90], R5 ;  /* 0x00009005020085a7 */ /* 0x000ee400080010ff */
[----:B---3--:R-:W-:Y:S05]  /*fd80*/  @!P0 BRA `(.L_x_47) ;  /* 0xfffffffc00f08947 */ /* 0x008fea000383ffff */
[----:B------:R-:W-:Y:S05]  /*fd90*/  BRA `(.L_x_131) ;  /* 0xffffffa000cc7947 */ /* 0x000fea000383ffff */
.L_x_48:
[----:B-1----:R1:W2:Y:S02]  /*fda0*/  SYNCS.PHASECHK.TRANS64.TRYWAIT P1, [R3+URZ+0xb0], R18 ;  /* 0x0000b012030075a7 */ /* 0x0022a400080211ff */
[----:B--2---:R-:W-:Y:S05]  /*fdb0*/  @!P1 NANOSLEEP.SYNCS 0x989680 ;  /* 0x009896800000995d */ /* 0x004fea0003900000 */
[----:B------:R-:W2:Y:S02]  /*fdc0*/  @!P1 SYNCS.PHASECHK.TRANS64 P1, [R3+URZ+0xb0], R18 ;  /* 0x0000b012030095a7 */ /* 0x000ea400080210ff */
[----:B--2---:R-:W-:Y:S05]  /*fdd0*/  @!P1 BRA `(.L_x_48) ;  /* 0xfffffffc00f09947 */ /* 0x004fea000383ffff */
[----:B------:R-:W-:Y:S05]  /*fde0*/  BRA `(.L_x_132) ;  /* 0xffffffa000ec7947 */ /* 0x000fea000383ffff */
.L_x_51:
[----:B-1----:R1:W2:Y:S02]  /*fdf0*/  SYNCS.PHASECHK.TRANS64.TRYWAIT P2, [R17+URZ], R20 ;  /* 0x00000014110075a7 */ /* 0x0022a400080411ff */
[----:B--2---:R-:W-:Y:S05]  /*fe00*/  @!P2 NANOSLEEP.SYNCS 0x989680 ;  /* 0x009896800000a95d */ /* 0x004fea0003900000 */
[----:B------:R-:W2:Y:S02]  /*fe10*/  @!P2 SYNCS.PHASECHK.TRANS64 P2, [R17+URZ], R20 ;  /* 0x000000141100a5a7 */ /* 0x000ea400080410ff */
[----:B--2---:R-:W-:Y:S05]  /*fe20*/  @!P2 BRA `(.L_x_51) ;  /* 0xfffffffc00f0a947 */ /* 0x004fea000383ffff */
[----:B------:R-:W-:Y:S05]  /*fe30*/  BRA `(.L_x_50) ;  /* 0xffffffa400247947 */ /* 0x000fea000383ffff */
.L_x_54:
[----:B-1----:R1:W3:Y:S02]  /*fe40*/  SYNCS.PHASECHK.TRANS64.TRYWAIT P0, [R2+URZ], R5 ;  /* 0x00000005020075a7 */ /* 0x0022e400080011ff */
[----:B---3--:R-:W-:Y:S05]  /*fe50*/  @!P0 NANOSLEEP.SYNCS 0x989680 ;  /* 0x009896800000895d */ /* 0x008fea0003900000 */
[----:B------:R-:W3:Y:S02]  /*fe60*/  @!P0 SYNCS.PHASECHK.TRANS64 P0, [R2+URZ], R5 ;  /* 0x00000005020085a7 */ /* 0x000ee400080010ff */
[----:B---3--:R-:W-:Y:S05]  /*fe70*/  @!P0 BRA `(.L_x_54) ;  /* 0xfffffffc00f08947 */ /* 0x008fea000383ffff */
[----:B------:R-:W-:Y:S05]  /*fe80*/  BRA `(.L_x_133) ;  /* 0xffffffac00a07947 */ /* 0x000fea000383ffff */
.L_x_55:
[----:B---3--:R3:W4:Y:S02]  /*fe90*/  SYNCS.PHASECHK.TRANS64.TRYWAIT P0, [R9+URZ], R4 ;  /* 0x00000004090075a7 */ /* 0x00872400080011ff */
[----:B----4-:R-:W-:Y:S05]  /*fea0*/  @!P0 NANOSLEEP.SYNCS 0x989680 ;  /* 0x009896800000895d */ /* 0x010fea0003900000 */
[----:B------:R-:W4:Y:S02]  /*feb0*/  @!P0 SYNCS.PHASECHK.TRANS64 P0, [R9+URZ], R4 ;  /* 0x00000004090085a7 */ /* 0x000f2400080010ff */
[----:B----4-:R-:W-:Y:S05]  /*fec0*/  @!P0 BRA `(.L_x_55) ;  /* 0xfffffffc00f08947 */ /* 0x010fea000383ffff */
[----:B------:R-:W-:Y:S05]  /*fed0*/  BRA `(.L_x_134) ;  /* 0xffffffac00947947 */ /* 0x000fea000383ffff */
.L_x_60:
[----:B--2---:R2:W3:Y:S02]  /*fee0*/  SYNCS.PHASECHK.TRANS64.TRYWAIT P0, [R18+URZ+0x90], R3 ;  /* 0x00009003120075a7 */ /* 0x0044e400080011ff */
[----:B---3--:R-:W-:Y:S05]  /*fef0*/  @!P0 NANOSLEEP.SYNCS 0x989680 ;  /* 0x009896800000895d */ /* 0x008fea0003900000 */
[----:B------:R-:W3:Y:S02]  /*ff00*/  @!P0 SYNCS.PHASECHK.TRANS64 P0, [R18+URZ+0x90], R3 ;  /* 0x00009003120085a7 */ /* 0x000ee400080010ff */
[----:B---3--:R-:W-:Y:S05]  /*ff10*/  @!P0 BRA `(.L_x_60) ;  /* 0xfffffffc00f08947 */ /* 0x008fea000383ffff */
[----:B------:R-:W-:Y:S05]  /*ff20*/  BRA `(.L_x_135) ;  /* 0xffffffb000c87947 */ /* 0x000fea000383ffff */
.L_x_63:
[----:B---3--:R3:W4:Y:S02]  /*ff30*/  SYNCS.PHASECHK.TRANS64.TRYWAIT P0, [R18+URZ+0x88], R47 ;  /* 0x0000882f120075a7 */ /* 0x00872400080011ff */
[----:B----4-:R-:W-:Y:S05]  /*ff40*/  @!P0 NANOSLEEP.SYNCS 0x989680 ;  /* 0x009896800000895d */ /* 0x010fea0003900000 */
[----:B------:R-:W4:Y:S02]  /*ff50*/  @!P0 SYNCS.PHASECHK.TRANS64 P0, [R18+URZ+0x88], R47 ;  /* 0x0000882f120085a7 */ /* 0x000f2400080010ff */
[----:B----4-:R-:W-:Y:S05]  /*ff60*/  @!P0 BRA `(.L_x_63) ;  /* 0xfffffffc00f08947 */ /* 0x010fea000383ffff */
[----:B------:R-:W-:Y:S05]  /*ff70*/  BRA `(.L_x_62) ;  /* 0xffffffb400a87947 */ /* 0x000fea000383ffff */
.L_x_66:
[----:B-1----:R1:W2:Y:S02]  /*ff80*/  SYNCS.PHASECHK.TRANS64.TRYWAIT P0, [R18+URZ+0x60], R51 ;  /* 0x00006033120075a7 */ /* 0x0022a400080011ff */
[----:B--2---:R-:W-:Y:S05]  /*ff90*/  @!P0 NANOSLEEP.SYNCS 0x989680 ;  /* 0x009896800000895d */ /* 0x004fea0003900000 */
[----:B------:R-:W2:Y:S02]  /*ffa0*/  @!P0 SYNCS.PHASECHK.TRANS64 P0, [R18+URZ+0x60], R51 ;  /* 0x00006033120085a7 */ /* 0x000ea400080010ff */
[----:B--2---:R-:W-:Y:S05]  /*ffb0*/  @!P0 BRA `(.L_x_66) ;  /* 0xfffffffc00f08947 */ /* 0x004fea000383ffff */
[----:B------:R-:W-:Y:S05]  /*ffc0*/  BRA `(.L_x_136) ;  /* 0xffffffb800887947 */ /* 0x000fea000383ffff */
.L_x_67:
[----:B-1----:R1:W2:Y:S02]  /*ffd0*/  SYNCS.PHASECHK.TRANS64.TRYWAIT P0, [R18+URZ+0x68], R51 ;  /* 0x00006833120075a7 */ /* 0x0022a400080011ff */
[----:B--2---:R-:W-:Y:S05]  /*ffe0*/  @!P0 NANOSLEEP.SYNCS 0x989680 ;  /* 0x009896800000895d */ /* 0x004fea0003900000 */
[----:B------:R-:W2:Y:S02]  /*fff0*/  @!P0 SYNCS.PHASECHK.TRANS64 P0, [R18+URZ+0x68], R51 ;  /* 0x00006833120085a7 */ /* 0x000ea400080010ff */
[----:B--2---:R-:W-:Y:S05]  /*10000*/  @!P0 BRA `(.L_x_67) ;  /* 0xfffffffc00f08947 */ /* 0x004fea000383ffff */
[----:B------:R-:W-:Y:S05]  /*10010*/  BRA `(.L_x_137) ;  /* 0xffffffb800e07947 */ /* 0x000fea000383ffff */
.L_x_68:
[----:B--2---:R2:W4:Y:S02]  /*10020*/  SYNCS.PHASECHK.TRANS64.TRYWAIT P0, [R18+URZ+0x70], R51 ;  /* 0x00007033120075a7 */ /* 0x00452400080011ff */
[----:B----4-:R-:W-:Y:S05]  /*10030*/  @!P0 NANOSLEEP.SYNCS 0x989680 ;  /* 0x009896800000895d */ /* 0x010fea0003900000 */
[----:B------:R-:W4:Y:S02]  /*10040*/  @!P0 SYNCS.PHASECHK.TRANS64 P0, [R18+URZ+0x70], R51 ;  /* 0x00007033120085a7 */ /* 0x000f2400080010ff */
[----:B----4-:R-:W-:Y:S05]  /*10050*/  @!P0 BRA `(.L_x_68) ;  /* 0xfffffffc00f08947 */ /* 0x010fea000383ffff */
[----:B------:R-:W-:Y:S05]  /*10060*/  BRA `(.L_x_138) ;  /* 0xffffffbc003c7947 */ /* 0x000fea000383ffff */
.L_x_69:
[----:B-1----:R1:W2:Y:S02]  /*10070*/  SYNCS.PHASECHK.TRANS64.TRYWAIT P0, [R18+URZ+0x78], R51 ;  /* 0x00007833120075a7 */ /* 0x0022a400080011ff */
[----:B--2---:R-:W-:Y:S05]  /*10080*/  @!P0 NANOSLEEP.SYNCS 0x989680 ;  /* 0x009896800000895d */ /* 0x004fea0003900000 */
[----:B------:R-:W2:Y:S02]  /*10090*/  @!P0 SYNCS.PHASECHK.TRANS64 P0, [R18+URZ+0x78], R51 ;  /* 0x00007833120085a7 */ /* 0x000ea400080010ff */
[----:B--2---:R-:W-:Y:S05]  /*100a0*/  @!P0 BRA `(.L_x_69) ;  /* 0xfffffffc00f08947 */ /* 0x004fea000383ffff */
[----:B------:R-:W-:Y:S05]  /*100b0*/  BRA `(.L_x_139) ;  /* 0xffffffbc00cc7947 */ /* 0x000fea000383ffff */
.L_x_71:
[----:B---3--:R3:W4:Y:S02]  /*100c0*/  SYNCS.PHASECHK.TRANS64.TRYWAIT P0, [R18+URZ+0x60], R3 ;  /* 0x00006003120075a7 */ /* 0x00872400080011ff */
[----:B----4-:R-:W-:Y:S05]  /*100d0*/  @!P0 NANOSLEEP.SYNCS 0x989680 ;  /* 0x009896800000895d */ /* 0x010fea0003900000 */
[----:B------:R-:W4:Y:S02]  /*100e0*/  @!P0 SYNCS.PHASECHK.TRANS64 P0, [R18+URZ+0x60], R3 ;  /* 0x00006003120085a7 */ /* 0x000f2400080010ff */
[----:B----4-:R-:W-:Y:S05]  /*100f0*/  @!P0 BRA `(.L_x_71) ;  /* 0xfffffffc00f08947 */ /* 0x010fea000383ffff */
[----:B------:R-:W-:Y:S05]  /*10100*/  BRA `(.L_x_140) ;  /* 0xffffffc000407947 */ /* 0x000fea000383ffff */
.L_x_72:
[----:B----4-:R4:W1:Y:S02]  /*10110*/  SYNCS.PHASECHK.TRANS64.TRYWAIT P0, [R18+URZ+0x68], R3 ;  /* 0x00006803120075a7 */ /* 0x01086400080011ff */
[----:B-1----:R-:W-:Y:S05]  /*10120*/  @!P0 NANOSLEEP.SYNCS 0x989680 ;  /* 0x009896800000895d */ /* 0x002fea0003900000 */
[----:B------:R-:W1:Y:S02]  /*10130*/  @!P0 SYNCS.PHASECHK.TRANS64 P0, [R18+URZ+0x68], R3 ;  /* 0x00006803120085a7 */ /* 0x000e6400080010ff */
[----:B-1----:R-:W-:Y:S05]  /*10140*/  @!P0 BRA `(.L_x_72) ;  /* 0xfffffffc00f08947 */ /* 0x002fea000383ffff */
[----:B------:R-:W-:Y:S05]  /*10150*/  BRA `(.L_x_141) ;  /* 0xffffffc000347947 */ /* 0x000fea000383ffff */
.L_x_73:
[----:B------:R1:W1:Y:S02]  /*10160*/  SYNCS.PHASECHK.TRANS64.TRYWAIT P0, [R18+URZ+0x70], R3 ;  /* 0x00007003120075a7 */ /* 0x00026400080011ff */
[----:B-1----:R-:W-:Y:S05]  /*10170*/  @!P0 NANOSLEEP.SYNCS 0x989680 ;  /* 0x009896800000895d */ /* 0x002fea0003900000 */
[----:B------:R-:W1:Y:S02]  /*10180*/  @!P0 SYNCS.PHASECHK.TRANS64 P0, [R18+URZ+0x70], R3 ;  /* 0x00007003120085a7 */ /* 0x000e6400080010ff */
[----:B-1----:R-:W-:Y:S05]  /*10190*/  @!P0 BRA `(.L_x_73) ;  /* 0xfffffffc00f08947 */ /* 0x002fea000383ffff */
[----:B------:R-:W-:Y:S05]  /*101a0*/  BRA `(.L_x_74) ;  /* 0xffffffc000287947 */ /* 0x000fea000383ffff */
.L_x_75:
[----:B-1----:R1:W2:Y:S02]  /*101b0*/  SYNCS.PHASECHK.TRANS64.TRYWAIT P0, [R93+URZ+0x90], R4 ;  /* 0x000090045d0075a7 */ /* 0x0022a400080011ff */
[----:B--2---:R-:W-:Y:S05]  /*101c0*/  @!P0 NANOSLEEP.SYNCS 0x989680 ;  /* 0x009896800000895d */ /* 0x004fea0003900000 */
[----:B------:R-:W2:Y:S02]  /*101d0*/  @!P0 SYNCS.PHASECHK.TRANS64 P0, [R93+URZ+0x90], R4 ;  /* 0x000090045d0085a7 */ /* 0x000ea400080010ff */
[----:B--2---:R-:W-:Y:S05]  /*101e0*/  @!P0 BRA `(.L_x_75) ;  /* 0xfffffffc00f08947 */ /* 0x004fea000383ffff */
[----:B------:R-:W-:Y:S05]  /*101f0*/  BRA `(.L_x_142) ;  /* 0xffffffc400007947 */ /* 0x000fea000383ffff */
.L_x_86:
[----:B-1----:R1:W2:Y:S02]  /*10200*/  SYNCS.PHASECHK.TRANS64.TRYWAIT P1, [R93+URZ+0x40], R0 ;  /* 0x000040005d0075a7 */ /* 0x0022a400080211ff */
[----:B--2---:R-:W-:Y:S05]  /*10210*/  @!P1 NANOSLEEP.SYNCS 0x989680 ;  /* 0x009896800000995d */ /* 0x004fea0003900000 */
[----:B------:R-:W2:Y:S02]  /*10220*/  @!P1 SYNCS.PHASECHK.TRANS64 P1, [R93+URZ+0x40], R0 ;  /* 0x000040005d0095a7 */ /* 0x000ea400080210ff */
[----:B--2---:R-:W-:Y:S05]  /*10230*/  @!P1 BRA `(.L_x_86) ;  /* 0xfffffffc00f09947 */ /* 0x004fea000383ffff */
[----:B------:R-:W-:Y:S05]  /*10240*/  BRA `(.L_x_85) ;  /* 0xffffffd0002c7947 */ /* 0x000fea000383ffff */
.L_x_88:
[----:B-1----:R1:W4:Y:S02]  /*10250*/  SYNCS.PHASECHK.TRANS64.TRYWAIT P0, [R118+URZ+0xa0], R3 ;  /* 0x0000a003760075a7 */ /* 0x00232400080011ff */
[----:B----4-:R-:W-:Y:S05]  /*10260*/  @!P0 NANOSLEEP.SYNCS 0x989680 ;  /* 0x009896800000895d */ /* 0x010fea0003900000 */
[----:B------:R-:W4:Y:S02]  /*10270*/  @!P0 SYNCS.PHASECHK.TRANS64 P0, [R118+URZ+0xa0], R3 ;  /* 0x0000a003760085a7 */ /* 0x000f2400080010ff */
[----:B----4-:R-:W-:Y:S05]  /*10280*/  @!P0 BRA `(.L_x_88) ;  /* 0xfffffffc00f08947 */ /* 0x010fea000383ffff */
[----:B------:R-:W-:Y:S05]  /*10290*/  BRA `(.L_x_87) ;  /* 0xffffffd000547947 */ /* 0x000fea000383ffff */
.L_x_97:
[----:B-1----:R1:W4:Y:S02]  /*102a0*/  SYNCS.PHASECHK.TRANS64.TRYWAIT P0, [R123+URZ+0x40], R0 ;  /* 0x000040007b0075a7 */ /* 0x00232400080011ff */
[----:B----4-:R-:W-:Y:S05]  /*102b0*/  @!P0 NANOSLEEP.SYNCS 0x989680 ;  /* 0x009896800000895d */ /* 0x010fea0003900000 */
[----:B------:R-:W4:Y:S02]  /*102c0*/  @!P0 SYNCS.PHASECHK.TRANS64 P0, [R123+URZ+0x40], R0 ;  /* 0x000040007b0085a7 */ /* 0x000f2400080010ff */
[----:B----4-:R-:W-:Y:S05]  /*102d0*/  @!P0 BRA `(.L_x_97) ;  /* 0xfffffffc00f08947 */ /* 0x010fea000383ffff */
[----:B------:R-:W-:Y:S05]  /*102e0*/  BRA `(.L_x_96) ;  /* 0xffffffd8006c7947 */ /* 0x000fea000383ffff */
.L_x_105:
[----:B-1----:R1:W4:Y:S02]  /*102f0*/  SYNCS.PHASECHK.TRANS64.TRYWAIT P0, [R123+URZ+0x40], R6 ;  /* 0x000040067b0075a7 */ /* 0x00232400080011ff */
[----:B----4-:R-:W-:Y:S05]  /*10300*/  @!P0 NANOSLEEP.SYNCS 0x989680 ;  /* 0x009896800000895d */ /* 0x010fea0003900000 */
[----:B------:R-:W4:Y:S02]  /*10310*/  @!P0 SYNCS.PHASECHK.TRANS64 P0, [R123+URZ+0x40], R6 ;  /* 0x000040067b0085a7 */ /* 0x000f2400080010ff */
[----:B----4-:R-:W-:Y:S05]  /*10320*/  @!P0 BRA `(.L_x_105) ;  /* 0xfffffffc00f08947 */ /* 0x010fea000383ffff */
[----:B------:R-:W-:Y:S05]  /*10330*/  BRA `(.L_x_104) ;  /* 0xffffffe000b07947 */ /* 0x000fea000383ffff */
.L_x_113:
[----:B-1----:R1:W4:Y:S02]  /*10340*/  SYNCS.PHASECHK.TRANS64.TRYWAIT P0, [R123+URZ+0x40], R4 ;  /* 0x000040047b0075a7 */ /* 0x00232400080011ff */
[----:B----4-:R-:W-:Y:S05]  /*10350*/  @!P0 NANOSLEEP.SYNCS 0x989680 ;  /* 0x009896800000895d */ /* 0x010fea0003900000 */
[----:B------:R-:W4:Y:S02]  /*10360*/  @!P0 SYNCS.PHASECHK.TRANS64 P0, [R123+URZ+0x40], R4 ;  /* 0x000040047b0085a7 */ /* 0x000f2400080010ff */
[----:B----4-:R-:W-:Y:S05]  /*10370*/  @!P0 BRA `(.L_x_113) ;  /* 0xfffffffc00f08947 */ /* 0x010fea000383ffff */
[----:B------:R-:W-:Y:S05]  /*10380*/  BRA `(.L_x_112) ;  /* 0xffffffe800f47947 */ /* 0x000fea000383ffff */
        .weak           $__internal_0_$__cuda_sm10x_tcgen05_guardrail_trap_col_being_dealloced_not_returned_by_alloc
        .type           $__internal_0_$__cuda_sm10x_tcgen05_guardrail_trap_col_being_dealloced_not_returned_by_alloc,@function
        .size           $__internal_0_$__cuda_sm10x_tcgen05_guardrail_trap_col_being_dealloced_not_returned_by_alloc,($__internal_1_$__cuda_sm10x_tcgen05_guardrail_trap_phase_invalid_during_alloc - $__internal_0_$__cuda_sm10x_tcgen05_guardrail_trap_col_being_dealloced_not_returned_by_alloc)
$__internal_0_$__cuda_sm10x_tcgen05_guardrail_trap_col_being_dealloced_not_returned_by_alloc:
[----:B------:R-:W-:Y:S05]  /*10390*/  BPT.TRAP 0x1 ;  /* 0x000000040000795c */ /* 0x000fea0000300000 */
[----:B------:R-:W-:-:S04]  /*103a0*/  MOV R3, 0x0 ;  /* 0x0000000000037802 */ /* 0x000fc80000000f00 */
[----:B------:R-:W-:Y:S05]  /*103b0*/  RET.REL.NODEC R2 `(_ZN7cutlass13device_kernelINS_4conv6kernel13ConvUniversalINS1_16ConvProblemShapeILNS1_8OperatorE0ELi3EEENS1_10collective14CollectiveConvINS1_47MainloopSm100TmaUmmaWarpSpecializedImplicitGemmILS5_0ELi4ELi3ELi1ELi2EN4cute5tupleIJNSA_1CILi1EEESD_SD_EEEEENSB_IJNSC_ILi128EEENSC_ILi64EEENSB_IJSH_EEEEEENS_10tfloat32_tESK_NSA_8TiledMMAINSA_8MMA_AtomIJNSA_17SM100_MMA_TF32_SSISK_SK_fLi128ELi64ELNSA_4UMMA5MajorE0ELSP_0ELNSO_7ScaleInE0ELSQ_0EEEEEENSA_6LayoutISE_NSB_IJNSC_ILi0EEESU_SU_EEEEENSB_IJNSA_10UnderscoreESX_SX_EEEEENS7_6detail27Sm100ImplicitGemmTileTraitsINSA_20SM90_TMA_LOAD_IM2COLENSA_14ComposedLayoutINSA_7SwizzleILi3ELi4ELi3EEENSA_18smem_ptr_flag_bitsILi32EEENST_INSB_IJNSC_ILi8EEENSC_ILi32EEEEEENSB_IJS19_SD_EEEEEEEvEENS11_INSA_13SM90_TMA_LOADES1D_vEEEENS_8epilogue10collective18CollectiveEpilogueINS1I_23Sm100TmaWarpSpecializedILi4ELi2ELi16ELb1ELb0EEEJSJ_NSB_IJNST_ISG_SD_EENST_INSC_ILi16EEESD_EEEEESK_NSB_IJNSB_IJllllEEESD_SU_EEESK_S1S_NS1I_6fusion15FusionCallbacksIS1M_NS1T_17LinearCombinationISK_fSK_fLNS_15FloatRoundStyleE2EEESJ_S1Q_JEEENSA_5SM1004TMEM4LOAD26SM100_TMEM_LOAD_32dp32b16xES12_NS13_INS14_ILi2ELi4ELi3EEES17_NST_INSB_IJS18_S1O_EEENSB_IJS1O_SD_EEEEEEENSA_39AutoVectorizingCopyWithAssumedAlignmentILi128EEENSA_21SM90_TMA_STORE_IM2COLES27_S29_S29_EEEvvEEEEvNT_6ParamsE) ;  /* 0xfffffefc02107950 */ /* 0x000fea0003c3ffff */
        .weak           $__internal_1_$__cuda_sm10x_tcgen05_guardrail_trap_phase_invalid_during_alloc
        .type           $__internal_1_$__cuda_sm10x_tcgen05_guardrail_trap_phase_invalid_during_alloc,@function
        .size           $__internal_1_$__cuda_sm10x_tcgen05_guardrail_trap_phase_invalid_during_alloc,($__internal_2_$__cuda_sm10x_tcgen05_guardrail_trap_unallocated_columns_being_dealloced - $__internal_1_$__cuda_sm10x_tcgen05_guardrail_trap_phase_invalid_during_alloc)
$__internal_1_$__cuda_sm10x_tcgen05_guardrail_trap_phase_invalid_during_alloc:
[----:B------:R-:W-:Y:S05]  /*103c0*/  BPT.TRAP 0x1 ;  /* 0x000000040000795c */ /* 0x000fea0000300000 */
[----:B------:R-:W-:-:S04]  /*103d0*/  HFMA2 R3, -RZ, RZ, 0, 0 ;  /* 0x00000000ff037431 */ /* 0x000fc800000001ff */
[----:B------:R-:W-:Y:S05]  /*103e0*/  RET.REL.NODEC R2 `(_ZN7cutlass13device_kernelINS_4conv6kernel13ConvUniversalINS1_16ConvProblemShapeILNS1_8OperatorE0ELi3EEENS1_10collective14CollectiveConvINS1_47MainloopSm100TmaUmmaWarpSpecializedImplicitGemmILS5_0ELi4ELi3ELi1ELi2EN4cute5tupleIJNSA_1CILi1EEESD_SD_EEEEENSB_IJNSC_ILi128EEENSC_ILi64EEENSB_IJSH_EEEEEENS_10tfloat32_tESK_NSA_8TiledMMAINSA_8MMA_AtomIJNSA_17SM100_MMA_TF32_SSISK_SK_fLi128ELi64ELNSA_4UMMA5MajorE0ELSP_0ELNSO_7ScaleInE0ELSQ_0EEEEEENSA_6LayoutISE_NSB_IJNSC_ILi0EEESU_SU_EEEEENSB_IJNSA_10UnderscoreESX_SX_EEEEENS7_6detail27Sm100ImplicitGemmTileTraitsINSA_20SM90_TMA_LOAD_IM2COLENSA_14ComposedLayoutINSA_7SwizzleILi3ELi4ELi3EEENSA_18smem_ptr_flag_bitsILi32EEENST_INSB_IJNSC_ILi8EEENSC_ILi32EEEEEENSB_IJS19_SD_EEEEEEEvEENS11_INSA_13SM90_TMA_LOADES1D_vEEEENS_8epilogue10collective18CollectiveEpilogueINS1I_23Sm100TmaWarpSpecializedILi4ELi2ELi16ELb1ELb0EEEJSJ_NSB_IJNST_ISG_SD_EENST_INSC_ILi16EEESD_EEEEESK_NSB_IJNSB_IJllllEEESD_SU_EEESK_S1S_NS1I_6fusion15FusionCallbacksIS1M_NS1T_17LinearCombinationISK_fSK_fLNS_15FloatRoundStyleE2EEESJ_S1Q_JEEENSA_5SM1004TMEM4LOAD26SM100_TMEM_LOAD_32dp32b16xES12_NS13_INS14_ILi2ELi4ELi3EEES17_NST_INSB_IJS18_S1O_EEENSB_IJS1O_SD_EEEEEEENSA_39AutoVectorizingCopyWithAssumedAlignmentILi128EEENSA_21SM90_TMA_STORE_IM2COLES27_S29_S29_EEEvvEEEEvNT_6ParamsE) ;  /* 0xfffffefc02047950 */ /* 0x000fea0003c3ffff */
        .weak           $__internal_2_$__cuda_sm10x_tcgen05_guardrail_trap_unallocated_columns_being_dealloced
        .type           $__internal_2_$__cuda_sm10x_tcgen05_guardrail_trap_unallocated_columns_being_dealloced,@function
        .size           $__internal_2_$__cuda_sm10x_tcgen05_guardrail_trap_unallocated_columns_being_dealloced,(.L_x_144 - $__internal_2_$__cuda_sm10x_tcgen05_guardrail_trap_unallocated_columns_being_dealloced)
$__internal_2_$__cuda_sm10x_tcgen05_guardrail_trap_unallocated_columns_being_dealloced:
[----:B------:R-:W-:Y:S05]  /*103f0*/  BPT.TRAP 0x1 ;  /* 0x000000040000795c */ /* 0x000fea0000300000 */
[----:B------:R-:W-:-:S04]  /*10400*/  MOV R3, 0x0 ;  /* 0x0000000000037802 */ /* 0x000fc80000000f00 */
[----:B------:R-:W-:Y:S05]  /*10410*/  RET.REL.NODEC R2 `(_ZN7cutlass13device_kernelINS_4conv6kernel13ConvUniversalINS1_16ConvProblemShapeILNS1_8OperatorE0ELi3EEENS1_10collective14CollectiveConvINS1_47MainloopSm100TmaUmmaWarpSpecializedImplicitGemmILS5_0ELi4ELi3ELi1ELi2EN4cute5tupleIJNSA_1CILi1EEESD_SD_EEEEENSB_IJNSC_ILi128EEENSC_ILi64EEENSB_IJSH_EEEEEENS_10tfloat32_tESK_NSA_8TiledMMAINSA_8MMA_AtomIJNSA_17SM100_MMA_TF32_SSISK_SK_fLi128ELi64ELNSA_4UMMA5MajorE0ELSP_0ELNSO_7ScaleInE0ELSQ_0EEEEEENSA_6LayoutISE_NSB_IJNSC_ILi0EEESU_SU_EEEEENSB_IJNSA_10UnderscoreESX_SX_EEEEENS7_6detail27Sm100ImplicitGemmTileTraitsINSA_20SM90_TMA_LOAD_IM2COLENSA_14ComposedLayoutINSA_7SwizzleILi3ELi4ELi3EEENSA_18smem_ptr_flag_bitsILi32EEENST_INSB_IJNSC_ILi8EEENSC_ILi32EEEEEENSB_IJS19_SD_EEEEEEEvEENS11_INSA_13SM90_TMA_LOADES1D_vEEEENS_8epilogue10collective18CollectiveEpilogueINS1I_23Sm100TmaWarpSpecializedILi4ELi2ELi16ELb1ELb0EEEJSJ_NSB_IJNST_ISG_SD_EENST_INSC_ILi16EEESD_EEEEESK_NSB_IJNSB_IJllllEEESD_SU_EEESK_S1S_NS1I_6fusion15FusionCallbacksIS1M_NS1T_17LinearCombinationISK_fSK_fLNS_15FloatRoundStyleE2EEESJ_S1Q_JEEENSA_5SM1004TMEM4LOAD26SM100_TMEM_LOAD_32dp32b16xES12_NS13_INS14_ILi2ELi4ELi3EEES17_NST_INSB_IJS18_S1O_EEENSB_IJS1O_SD_EEEEEEENSA_39AutoVectorizingCopyWithAssumedAlignmentILi128EEENSA_21SM90_TMA_STORE_IM2COLES27_S29_S29_EEEvvEEEEvNT_6ParamsE) ;  /* 0xfffffef802f87950 */ /* 0x000fea0003c3ffff */
.L_x_143:
[----:B------:R-:W-:-:S00]  /*10420*/  BRA `(.L_x_143) ;  /* 0xfffffffc00fc7947 */ /* 0x000fc0000383ffff */
[----:B------:R-:W-:-:S00]  /*10430*/  NOP ;  /* 0x0000000000007918 */ /* 0x000fc00000000000 */
        /* <DEDUP_REMOVED lines=12> */
.L_x_144:


//--------------------- .nv.global.init           --------------------------
	.section	.nv.global.init,"aw",@progbits
.nv.global.init:
	.type		$str$29,@object
	.size		$str$29,($str$30 - $str$29)
$str$29:
        /*0000*/ 	.byte	0x28, 0x61, 0x64, 0x64, 0x72, 0x65, 0x73, 0x73, 0x20, 0x26, 0x20, 0x6d, 0x61, 0x73, 0x6b, 0x29
        /*0010*/ 	.byte	0x20, 0x3d, 0x3d, 0x20, 0x30, 0x00
	.type		$str$30,@object
	.size		$str$30,($str$28 - $str$30)
$str$30:
        /*0016*/ 	.byte	0x2f, 0x74, 0x6d, 0x70, 0x2f, 0x63, 0x75, 0x74, 0x6c, 0x61, 0x73, 0x73, 0x5f, 0x73, 0x77, 0x65
        /*0026*/ 	.byte	0x65, 0x70, 0x5f, 0x73, 0x72, 0x63, 0x2f, 0x69, 0x6e, 0x63, 0x6c, 0x75, 0x64, 0x65, 0x2f, 0x63
        /*0036*/ 	.byte	0x75, 0x74, 0x65, 0x2f, 0x70, 0x6f, 0x69, 0x6e, 0x74, 0x65, 0x72, 0x5f, 0x66, 0x6c, 0x61, 0x67
        /*0046*/ 	.byte	0x67, 0x65, 0x64, 0x2e, 0x68, 0x70, 0x70, 0x00
	.type		$str$28,@object
	.size		$str$28,($str$27 - $str$28)
$str$28:
        /*004e*/ 	.byte	0x2f, 0x74, 0x6d, 0x70, 0x2f, 0x63, 0x75, 0x74, 0x6c, 0x61, 0x73, 0x73, 0x5f, 0x73, 0x77, 0x65
        /*005e*/ 	.byte	0x65, 0x70, 0x5f, 0x73, 0x72, 0x63, 0x2f, 0x69, 0x6e, 0x63, 0x6c, 0x75, 0x64, 0x65, 0x2f, 0x63
        /*006e*/ 	.byte	0x75, 0x74, 0x65, 0x2f, 0x61, 0x74, 0x6f, 0x6d, 0x2f, 0x63, 0x6f, 0x70, 0x79, 0x5f, 0x74, 0x72
        /*007e*/ 	.byte	0x61, 0x69, 0x74, 0x73, 0x5f, 0x73, 0x6d, 0x31, 0x30, 0x30, 0x2e, 0x68, 0x70, 0x70, 0x00
	.type		$str$27,@object
	.size		$str$27,(__unnamed_1 - $str$27)
$str$27:
        /*008d*/ 	.byte	0x28, 0x28, 0x75, 0x69, 0x6e, 0x74, 0x33, 0x32, 0x5f, 0x74, 0x28, 0x74, 0x68, 0x72, 0x65, 0x61
        /*009d*/ 	.byte	0x64, 0x49, 0x64, 0x78, 0x2e, 0x78, 0x29, 0x20, 0x2f, 0x20, 0x33, 0x32, 0x29, 0x20, 0x25, 0x20
        /*00ad*/ 	.byte	0x34, 0x29, 0x20, 0x3d, 0x3d, 0x20, 0x28, 0x28, 0x28, 0x74, 0x6d, 0x65, 0x6d, 0x5f, 0x61, 0x64
        /*00bd*/ 	.byte	0x64, 0x72, 0x20, 0x3e, 0x3e, 0x20, 0x31, 0x36, 0x29, 0x20, 0x2f, 0x20, 0x33, 0x32, 0x29, 0x20
        /*00cd*/ 	.byte	0x25, 0x20, 0x34, 0x29, 0x00
	.type		__unnamed_1,@object
	.size		__unnamed_1,(__unnamed_2 - __unnamed_1)
__unnamed_1:
        /*00d2*/ 	.byte	0x61, 0x75, 0x74, 0x6f, 0x20, 0x63, 0x75, 0x74, 0x65, 0x3a, 0x3a, 0x61, 0x73, 0x5f, 0x70, 0x6f
        /* <DEDUP_REMOVED lines=24> */
        /*0262*/ 	.byte	0x32, 0x30, 0x34, 0x38, 0x3e, 0x3e, 0x3e, 0x3e, 0x5d, 0x00
	.type		__unnamed_2,@object
	.size		__unnamed_2,(.L_2 - __unnamed_2)
__unnamed_2:
        /* <DEDUP_REMOVED lines=42> */
        /*050c*/ 	.byte	0x3e, 0x5d, 0x00
.L_2:


//--------------------- .nv.shared._ZN7cutlass13device_kernelINS_4conv6kernel13ConvUniversalINS1_16ConvProblemShapeILNS1_8OperatorE0ELi3EEENS1_10collective14CollectiveConvINS1_47MainloopSm100TmaUmmaWarpSpecializedImplicitGemmILS5_0ELi4ELi3ELi1ELi2EN4cute5tupleIJNSA_1CILi1EEESD_SD_EEEEENSB_IJNSC_ILi128EEENSC_ILi64EEENSB_IJSH_EEEEEENS_10tfloat32_tESK_NSA_8TiledMMAINSA_8MMA_AtomIJNSA_17SM100_MMA_TF32_SSISK_SK_fLi128ELi64ELNSA_4UMMA5MajorE0ELSP_0ELNSO_7ScaleInE0ELSQ_0EEEEEENSA_6LayoutISE_NSB_IJNSC_ILi0EEESU_SU_EEEEENSB_IJNSA_10UnderscoreESX_SX_EEEEENS7_6detail27Sm100ImplicitGemmTileTraitsINSA_20SM90_TMA_LOAD_IM2COLENSA_14ComposedLayoutINSA_7SwizzleILi3ELi4ELi3EEENSA_18smem_ptr_flag_bitsILi32EEENST_INSB_IJNSC_ILi8EEENSC_ILi32EEEEEENSB_IJS19_SD_EEEEEEEvEENS11_INSA_13SM90_TMA_LOADES1D_vEEEENS_8epilogue10collective18CollectiveEpilogueINS1I_23Sm100TmaWarpSpecializedILi4ELi2ELi16ELb1ELb0EEEJSJ_NSB_IJNST_ISG_SD_EENST_INSC_ILi16EEESD_EEEEESK_NSB_IJNSB_IJllllEEESD_SU_EEESK_S1S_NS1I_6fusion15FusionCallbacksIS1M_NS1T_17LinearCombinationISK_fSK_fLNS_15FloatRoundStyleE2EEESJ_S1Q_JEEENSA_5SM1004TMEM4LOAD26SM100_TMEM_LOAD_32dp32b16xES12_NS13_INS14_ILi2ELi4ELi3EEES17_NST_INSB_IJS18_S1O_EEENSB_IJS1O_SD_EEEEEEENSA_39AutoVectorizingCopyWithAssumedAlignmentILi128EEENSA_21SM90_TMA_STORE_IM2COLES27_S29_S29_EEEvvEEEEvNT_6ParamsE --------------------------
	.section	.nv.shared._ZN7cutlass13device_kernelINS_4conv6kernel13ConvUniversalINS1_16ConvProblemShapeILNS1_8OperatorE0ELi3EEENS1_10collective14CollectiveConvINS1_47MainloopSm100TmaUmmaWarpSpecializedImplicitGemmILS5_0ELi4ELi3ELi1ELi2EN4cute5tupleIJNSA_1CILi1EEESD_SD_EEEEENSB_IJNSC_ILi128EEENSC_ILi64EEENSB_IJSH_EEEEEENS_10tfloat32_tESK_NSA_8TiledMMAINSA_8MMA_AtomIJNSA_17SM100_MMA_TF32_SSISK_SK_fLi128ELi64ELNSA_4UMMA5MajorE0ELSP_0ELNSO_7ScaleInE0ELSQ_0EEEEEENSA_6LayoutISE_NSB_IJNSC_ILi0EEESU_SU_EEEEENSB_IJNSA_10UnderscoreESX_SX_EEEEENS7_6detail27Sm100ImplicitGemmTileTraitsINSA_20SM90_TMA_LOAD_IM2COLENSA_14ComposedLayoutINSA_7SwizzleILi3ELi4ELi3EEENSA_18smem_ptr_flag_bitsILi32EEENST_INSB_IJNSC_ILi8EEENSC_ILi32EEEEEENSB_IJS19_SD_EEEEEEEvEENS11_INSA_13SM90_TMA_LOADES1D_vEEEENS_8epilogue10collective18CollectiveEpilogueINS1I_23Sm100TmaWarpSpecializedILi4ELi2ELi16ELb1ELb0EEEJSJ_NSB_IJNST_ISG_SD_EENST_INSC_ILi16EEESD_EEEEESK_NSB_IJNSB_IJllllEEESD_SU_EEESK_S1S_NS1I_6fusion15FusionCallbacksIS1M_NS1T_17LinearCombinationISK_fSK_fLNS_15FloatRoundStyleE2EEESJ_S1Q_JEEENSA_5SM1004TMEM4LOAD26SM100_TMEM_LOAD_32dp32b16xES12_NS13_INS14_ILi2ELi4ELi3EEES17_NST_INSB_IJS18_S1O_EEENSB_IJS1O_SD_EEEEEEENSA_39AutoVectorizingCopyWithAssumedAlignmentILi128EEENSA_21SM90_TMA_STORE_IM2COLES27_S29_S29_EEEvvEEEEvNT_6ParamsE,"aw",@nobits
	.sectionflags	@""
	.align	16
	.zero		1024


//--------------------- .nv.shared.reserved.0     --------------------------
	.section	.nv.shared.reserved.0,"aw",@nobits
	.weak		__nv_reservedSMEM_offset_0_alias
	.size		__nv_reservedSMEM_offset_0_alias, 0, 64
	.other		__nv_reservedSMEM_offset_0_alias,@"STO_CUDA_RESERVED_SHARED STV_DEFAULT"
__nv_reservedSMEM_offset_0_alias:
	.zero		0
.nv.shared.reserved.0:
	.zero		64
	.weak		__nv_reservedSMEM_tcgen05_partition
	.type		__nv_reservedSMEM_tcgen05_partition,@object
	.size		__nv_reservedSMEM_tcgen05_partition,(.L_0 - __nv_reservedSMEM_tcgen05_partition)
__nv_reservedSMEM_tcgen05_partition:
	.zero		32
.L_0:


//--------------------- .nv.global                --------------------------
	.section	.nv.global,"aw",@nobits
.nv.global:
	.type		_ZN39_INTERNAL_4221bfeb_4_k_cu_e29945b3_32114cute1_E,@object
	.size		_ZN39_INTERNAL_4221bfeb_4_k_cu_e29945b3_32114cute1_E,(_ZN39_INTERNAL_4221bfeb_4_k_cu_e29945b3_32114cuda3std3__45__cpo6cbeginE - _ZN39_INTERNAL_4221bfeb_4_k_cu_e29945b3_32114cute1_E)
_ZN39_INTERNAL_4221bfeb_4_k_cu_e29945b3_32114cute1_E:
	.zero		1
	.type		_ZN39_INTERNAL_4221bfeb_4_k_cu_e29945b3_32114cuda3std3__45__cpo6cbeginE,@object
	.size		_ZN39_INTERNAL_4221bfeb_4_k_cu_e29945b3_32114cuda3std3__45__cpo6cbeginE,(_ZN39_INTERNAL_4221bfeb_4_k_cu_e29945b3_32114cuda3std3__48in_placeE - _ZN39_INTERNAL_4221bfeb_4_k_cu_e29945b3_32114cuda3std3__45__cpo6cbeginE)
_ZN39_INTERNAL_4221bfeb_4_k_cu_e29945b3_32114cuda3std3__45__cpo6cbeginE:
	.zero		1
	.type		_ZN39_INTERNAL_4221bfeb_4_k_cu_e29945b3_32114cuda3std3__48in_placeE,@object
	.size		_ZN39_INTERNAL_4221bfeb_4_k_cu_e29945b3_32114cuda3std3__48in_placeE,(_ZN39_INTERNAL_4221bfeb_4_k_cu_e29945b3_32114cuda3std6ranges3__45__cpo9iter_moveE - _ZN39_INTERNAL_4221bfeb_4_k_cu_e29945b3_32114cuda3std3__48in_placeE)
_ZN39_INTERNAL_4221bfeb_4_k_cu_e29945b3_32114cuda3std3__48in_placeE:
	.zero		1
	.type		_ZN39_INTERNAL_4221bfeb_4_k_cu_e29945b3_32114cuda3std6ranges3__45__cpo9iter_moveE,@object
	.size		_ZN39_INTERNAL_4221bfeb_4_k_cu_e29945b3_32114cuda3std6ranges3__45__cpo9iter_moveE,(_ZN39_INTERNAL_4221bfeb_4_k_cu_e29945b3_32114cuda3std3__45__cpo5beginE - _ZN39_INTERNAL_4221bfeb_4_k_cu_e29945b3_32114cuda3std6ranges3__45__cpo9iter_moveE)
_ZN39_INTERNAL_4221bfeb_4_k_cu_e29945b3_32114cuda3std6ranges3__45__cpo9iter_moveE:
	.zero		1
	.type		_ZN39_INTERNAL_4221bfeb_4_k_cu_e29945b3_32114cuda3std3__45__cpo5beginE,@object
	.size		_ZN39_INTERNAL_4221bfeb_4_k_cu_e29945b3_32114cuda3std3__45__cpo5beginE,(_ZN39_INTERNAL_4221bfeb_4_k_cu_e29945b3_32114cuda3std3__441_GLOBAL__N__4221bfeb_4_k_cu_e29945b3_32116ignoreE - _ZN39_INTERNAL_4221bfeb_4_k_cu_e29945b3_32114cuda3std3__45__cpo5beginE)
_ZN39_INTERNAL_4221bfeb_4_k_cu_e29945b3_32114cuda3std3__45__cpo5beginE:
	.zero		1
	.type		_ZN39_INTERNAL_4221bfeb_4_k_cu_e29945b3_32114cuda3std3__441_GLOBAL__N__4221bfeb_4_k_cu_e29945b3_32116ignoreE,@object
	.size		_ZN39_INTERNAL_4221bfeb_4_k_cu_e29945b3_32114cuda3std3__441_GLOBAL__N__4221bfeb_4_k_cu_e29945b3_32116ignoreE,(_ZN39_INTERNAL_4221bfeb_4_k_cu_e29945b3_32114cute7productE - _ZN39_INTERNAL_4221bfeb_4_k_cu_e29945b3_32114cuda3std3__441_GLOBAL__N__4221bfeb_4_k_cu_e29945b3_32116ignoreE)
_ZN39_INTERNAL_4221bfeb_4_k_cu_e29945b3_32114cuda3std3__441_GLOBAL__N__4221bfeb_4_k_cu_e29945b3_32116ignoreE:
	.zero		1
	.type		_ZN39_INTERNAL_4221bfeb_4_k_cu_e29945b3_32114cute7productE,@object
	.size		_ZN39_INTERNAL_4221bfeb_4_k_cu_e29945b3_32114cute7productE,(_ZN39_INTERNAL_4221bfeb_4_k_cu_e29945b3_32114cuda3std3__45__cpo3endE - _ZN39_INTERNAL_4221bfeb_4_k_cu_e29945b3_32114cute7productE)
_ZN39_INTERNAL_4221bfeb_4_k_cu_e29945b3_32114cute7productE:
	.zero		1
	.type		_ZN39_INTERNAL_4221bfeb_4_k_cu_e29945b3_32114cuda3std3__45__cpo3endE,@object
	.size		_ZN39_INTERNAL_4221bfeb_4_k_cu_e29945b3_32114cuda3std3__45__cpo3endE,(_ZN39_INTERNAL_4221bfeb_4_k_cu_e29945b3_32114cuda3std3__419piecewise_constructE - _ZN39_INTERNAL_4221bfeb_4_k_cu_e29945b3_32114cuda3std3__45__cpo3endE)
_ZN39_INTERNAL_4221bfeb_4_k_cu_e29945b3_32114cuda3std3__45__cpo3endE:
	.zero		1
	.type		_ZN39_INTERNAL_4221bfeb_4_k_cu_e29945b3_32114cuda3std3__419piecewise_constructE,@object
	.size		_ZN39_INTERNAL_4221bfeb_4_k_cu_e29945b3_32114cuda3std3__419piecewise_constructE,(_ZN39_INTERNAL_4221bfeb_4_k_cu_e29945b3_32114cuda3std3__45__cpo4cendE - _ZN39_INTERNAL_4221bfeb_4_k_cu_e29945b3_32114cuda3std3__419piecewise_constructE)
_ZN39_INTERNAL_4221bfeb_4_k_cu_e29945b3_32114cuda3std3__419piecewise_constructE:
	.zero		1
	.type		_ZN39_INTERNAL_4221bfeb_4_k_cu_e29945b3_32114cuda3std3__45__cpo4cendE,@object
	.size		_ZN39_INTERNAL_4221bfeb_4_k_cu_e29945b3_32114cuda3std3__45__cpo4cendE,(_ZN39_INTERNAL_4221bfeb_4_k_cu_e29945b3_32114cuda3std6ranges3__45__cpo4swapE - _ZN39_INTERNAL_4221bfeb_4_k_cu_e29945b3_32114cuda3std3__45__cpo4cendE)
_ZN39_INTERNAL_4221bfeb_4_k_cu_e29945b3_32114cuda3std3__45__cpo4cendE:
	.zero		1
	.type		_ZN39_INTERNAL_4221bfeb_4_k_cu_e29945b3_32114cuda3std6ranges3__45__cpo4swapE,@object
	.size		_ZN39_INTERNAL_4221bfeb_4_k_cu_e29945b3_32114cuda3std6ranges3__45__cpo4swapE,(.L_10 - _ZN39_INTERNAL_4221bfeb_4_k_cu_e29945b3_32114cuda3std6ranges3__45__cpo4swapE)
_ZN39_INTERNAL_4221bfeb_4_k_cu_e29945b3_32114cuda3std6ranges3__45__cpo4swapE:
	.zero		1
.L_10:


//--------------------- .nv.constant0._ZN7cutlass13device_kernelINS_4conv6kernel13ConvUniversalINS1_16ConvProblemShapeILNS1_8OperatorE0ELi3EEENS1_10collective14CollectiveConvINS1_47MainloopSm100TmaUmmaWarpSpecializedImplicitGemmILS5_0ELi4ELi3ELi1ELi2EN4cute5tupleIJNSA_1CILi1EEESD_SD_EEEEENSB_IJNSC_ILi128EEENSC_ILi64EEENSB_IJSH_EEEEEENS_10tfloat32_tESK_NSA_8TiledMMAINSA_8MMA_AtomIJNSA_17SM100_MMA_TF32_SSISK_SK_fLi128ELi64ELNSA_4UMMA5MajorE0ELSP_0ELNSO_7ScaleInE0ELSQ_0EEEEEENSA_6LayoutISE_NSB_IJNSC_ILi0EEESU_SU_EEEEENSB_IJNSA_10UnderscoreESX_SX_EEEEENS7_6detail27Sm100ImplicitGemmTileTraitsINSA_20SM90_TMA_LOAD_IM2COLENSA_14ComposedLayoutINSA_7SwizzleILi3ELi4ELi3EEENSA_18smem_ptr_flag_bitsILi32EEENST_INSB_IJNSC_ILi8EEENSC_ILi32EEEEEENSB_IJS19_SD_EEEEEEEvEENS11_INSA_13SM90_TMA_LOADES1D_vEEEENS_8epilogue10collective18CollectiveEpilogueINS1I_23Sm100TmaWarpSpecializedILi4ELi2ELi16ELb1ELb0EEEJSJ_NSB_IJNST_ISG_SD_EENST_INSC_ILi16EEESD_EEEEESK_NSB_IJNSB_IJllllEEESD_SU_EEESK_S1S_NS1I_6fusion15FusionCallbacksIS1M_NS1T_17LinearCombinationISK_fSK_fLNS_15FloatRoundStyleE2EEESJ_S1Q_JEEENSA_5SM1004TMEM4LOAD26SM100_TMEM_LOAD_32dp32b16xES12_NS13_INS14_ILi2ELi4ELi3EEES17_NST_INSB_IJS18_S1O_EEENSB_IJS1O_SD_EEEEEEENSA_39AutoVectorizingCopyWithAssumedAlignmentILi128EEENSA_21SM90_TMA_STORE_IM2COLES27_S29_S29_EEEvvEEEEvNT_6ParamsE --------------------------
	.section	.nv.constant0._ZN7cutlass13device_kernelINS_4conv6kernel13ConvUniversalINS1_16ConvProblemShapeILNS1_8OperatorE0ELi3EEENS1_10collective14CollectiveConvINS1_47MainloopSm100TmaUmmaWarpSpecializedImplicitGemmILS5_0ELi4ELi3ELi1ELi2EN4cute5tupleIJNSA_1CILi1EEESD_SD_EEEEENSB_IJNSC_ILi128EEENSC_ILi64EEENSB_IJSH_EEEEEENS_10tfloat32_tESK_NSA_8TiledMMAINSA_8MMA_AtomIJNSA_17SM100_MMA_TF32_SSISK_SK_fLi128ELi64ELNSA_4UMMA5MajorE0ELSP_0ELNSO_7ScaleInE0ELSQ_0EEEEEENSA_6LayoutISE_NSB_IJNSC_ILi0EEESU_SU_EEEEENSB_IJNSA_10UnderscoreESX_SX_EEEEENS7_6detail27Sm100ImplicitGemmTileTraitsINSA_20SM90_TMA_LOAD_IM2COLENSA_14ComposedLayoutINSA_7SwizzleILi3ELi4ELi3EEENSA_18smem_ptr_flag_bitsILi32EEENST_INSB_IJNSC_ILi8EEENSC_ILi32EEEEEENSB_IJS19_SD_EEEEEEEvEENS11_INSA_13SM90_TMA_LOADES1D_vEEEENS_8epilogue10collective18CollectiveEpilogueINS1I_23Sm100TmaWarpSpecializedILi4ELi2ELi16ELb1ELb0EEEJSJ_NSB_IJNST_ISG_SD_EENST_INSC_ILi16EEESD_EEEEESK_NSB_IJNSB_IJllllEEESD_SU_EEESK_S1S_NS1I_6fusion15FusionCallbacksIS1M_NS1T_17LinearCombinationISK_fSK_fLNS_15FloatRoundStyleE2EEESJ_S1Q_JEEENSA_5SM1004TMEM4LOAD26SM100_TMEM_LOAD_32dp32b16xES12_NS13_INS14_ILi2ELi4ELi3EEES17_NST_INSB_IJS18_S1O_EEENSB_IJS1O_SD_EEEEEEENSA_39AutoVectorizingCopyWithAssumedAlignmentILi128EEENSA_21SM90_TMA_STORE_IM2COLES27_S29_S29_EEEvvEEEEvNT_6ParamsE,"a",@progbits
	.sectionflags	@""
	.align	4
.nv.constant0._ZN7cutlass13device_kernelINS_4conv6kernel13ConvUniversalINS1_16ConvProblemShapeILNS1_8OperatorE0ELi3EEENS1_10collective14CollectiveConvINS1_47MainloopSm100TmaUmmaWarpSpecializedImplicitGemmILS5_0ELi4ELi3ELi1ELi2EN4cute5tupleIJNSA_1CILi1EEESD_SD_EEEEENSB_IJNSC_ILi128EEENSC_ILi64EEENSB_IJSH_EEEEEENS_10tfloat32_tESK_NSA_8TiledMMAINSA_8MMA_AtomIJNSA_17SM100_MMA_TF32_SSISK_SK_fLi128ELi64ELNSA_4UMMA5MajorE0ELSP_0ELNSO_7ScaleInE0ELSQ_0EEEEEENSA_6LayoutISE_NSB_IJNSC_ILi0EEESU_SU_EEEEENSB_IJNSA_10UnderscoreESX_SX_EEEEENS7_6detail27Sm100ImplicitGemmTileTraitsINSA_20SM90_TMA_LOAD_IM2COLENSA_14ComposedLayoutINSA_7SwizzleILi3ELi4ELi3EEENSA_18smem_ptr_flag_bitsILi32EEENST_INSB_IJNSC_ILi8EEENSC_ILi32EEEEEENSB_IJS19_SD_EEEEEEEvEENS11_INSA_13SM90_TMA_LOADES1D_vEEEENS_8epilogue10collective18CollectiveEpilogueINS1I_23Sm100TmaWarpSpecializedILi4ELi2ELi16ELb1ELb0EEEJSJ_NSB_IJNST_ISG_SD_EENST_INSC_ILi16EEESD_EEEEESK_NSB_IJNSB_IJllllEEESD_SU_EEESK_S1S_NS1I_6fusion15FusionCallbacksIS1M_NS1T_17LinearCombinationISK_fSK_fLNS_15FloatRoundStyleE2EEESJ_S1Q_JEEENSA_5SM1004TMEM4LOAD26SM100_TMEM_LOAD_32dp32b16xES12_NS13_INS14_ILi2ELi4ELi3EEES17_NST_INSB_IJS18_S1O_EEENSB_IJS1O_SD_EEEEEEENSA_39AutoVectorizingCopyWithAssumedAlignmentILi128EEENSA_21SM90_TMA_STORE_IM2COLES27_S29_S29_EEEvvEEEEvNT_6ParamsE:
	.zero		3200


//--------------------- SYMBOLS --------------------------

	.type		.nv.reservedSmem.offset0,@object
	.size		.nv.reservedSmem.offset0,0x4
	.type		.nv.reservedSmem.cap,@object
	.size		.nv.reservedSmem.cap,0x4
	.type		__assertfail,@function
